// auto-generated by cutlass_sweep.gemm — config: {"arch": "sm_100", "cluster_m": 2, "cluster_n": 2, "dtype": "int8", "stages": 0, "tile_k": 32, "tile_m": 128, "tile_n": 64}
#include "cutlass/cutlass.h"
#include "cutlass/gemm/collective/collective_builder.hpp"
#include "cutlass/gemm/device/gemm_universal_adapter.h"
#include "cutlass/gemm/kernel/gemm_universal.hpp"
#include "cutlass/epilogue/collective/collective_builder.hpp"

using ElemA = int8_t;
using ElemB = int8_t;
using ElemCD = int8_t;
using Acc  = int32_t;
using TileShape    = cute::Shape<cute::_128, cute::_64, cute::_32>;
using ClusterShape = cute::Shape<cute::_2, cute::_2, cute::_1>;

using CollectiveEpilogue = typename cutlass::epilogue::collective::CollectiveBuilder<
    cutlass::arch::Sm100, cutlass::arch::OpClassTensorOp,
    TileShape, ClusterShape,
    cutlass::epilogue::collective::EpilogueTileAuto,
    Acc, Acc,
    ElemCD, cutlass::layout::RowMajor, 128 / cutlass::sizeof_bits<ElemCD>::value,
    ElemCD, cutlass::layout::RowMajor, 128 / cutlass::sizeof_bits<ElemCD>::value,
    cutlass::epilogue::collective::EpilogueScheduleAuto
  >::CollectiveOp;

using CollectiveMainloop = typename cutlass::gemm::collective::CollectiveBuilder<
    cutlass::arch::Sm100, cutlass::arch::OpClassTensorOp,
    ElemA, cutlass::layout::RowMajor, 128 / cutlass::sizeof_bits<ElemA>::value,
    ElemB, cutlass::layout::ColumnMajor, 128 / cutlass::sizeof_bits<ElemB>::value,
    Acc,
    TileShape, ClusterShape,
    cutlass::gemm::collective::StageCountAutoCarveout<static_cast<int>(sizeof(typename CollectiveEpilogue::SharedStorage))>,
    cutlass::gemm::collective::KernelScheduleAuto
  >::CollectiveOp;

using GemmKernel = cutlass::gemm::kernel::GemmUniversal<
    cute::Shape<int,int,int,int>,
    CollectiveMainloop,
    CollectiveEpilogue
>;
using Gemm = cutlass::gemm::device::GemmUniversalAdapter<GemmKernel>;

// Force the device kernel symbol into the cubin without needing a host main.
auto* _anchor = &cutlass::device_kernel<GemmKernel>;


// ===== COMPILED SASS (sm_100a) =====

	.target	sm_100a

	.elftype	@"ET_EXEC"


//--------------------- .note.nv.tkinfo           --------------------------
	.section	.note.nv.tkinfo,"",@"SHT_NOTE"
	.sectionflags	@"SHF_NOTE_NV_TKINFO"
	.tkinfo
        /*0018*/ 	.word	0x00000002
        /*0030*/ 	.string	""
        /*0030*/ 	.string	"ptxas"
        /*0030*/ 	.string	"Cuda compilation tools, release 13.0, V13.0.88"
        /*0030*/ 	.string	"Build cuda_13.0.r13.0/compiler.36424714_0"
        /*0030*/ 	.string	"-arch sm_100a -m 64 "



//--------------------- .note.nv.cuinfo           --------------------------
	.section	.note.nv.cuinfo,"",@"SHT_NOTE"
	.sectionflags	@"SHF_NOTE_NV_CUINFO"
        /*0018*/ 	.short	0x0002
        /*001a*/ 	.short	0x0064
        /*001c*/ 	.short	0x0082
	.zero		2


//--------------------- .nv.info                  --------------------------
	.section	.nv.info,"",@"SHT_CUDA_INFO"
	.align	4


	//----- nvinfo : EIATTR_REGCOUNT
	.align		4
        /*0000*/ 	.byte	0x04, 0x2f
        /*0002*/ 	.short	(.L_19 - .L_18)
	.align		4
.L_18:
        /*0004*/ 	.word	index@(_ZN7cutlass13device_kernelINS_4gemm6kernel13GemmUniversalIN4cute5tupleIJiiiiEEENS1_10collective13CollectiveMmaINS1_35MainloopSm100TmaUmmaWarpSpecializedILi72ELi2ELi4ENS5_IJNS4_1CILi2EEESB_NSA_ILi1EEEEEEEENS5_IJNSA_ILi128EEENSA_ILi64EEENSA_ILi32EEEEEEaNS5_IJlSC_lEEEaSJ_NS4_8TiledMMAINS4_8MMA_AtomIJNS4_21SM100_MMA_S8_2x1SM_SSIaaiLi128ELi64ELNS4_4UMMA5MajorE0ELSO_0ELNSN_8SaturateE0EEEEEENS4_6LayoutINS5_IJSC_SC_SC_EEENS5_IJNSA_ILi0EEESU_SU_EEEEENS5_IJNS4_10UnderscoreESX_SX_EEEEENS4_28SM100_TMA_2SM_LOAD_MULTICASTENS4_14ComposedLayoutINS4_7SwizzleILi1ELi4ELi3EEENS4_18smem_ptr_flag_bitsILi8EEENSS_INS5_IJNSA_ILi8EEESH_EEENS5_IJSH_SC_EEEEEEEvNS4_8identityENS4_18SM100_TMA_2SM_LOADES1A_vS1B_EENS_8epilogue10collective18CollectiveEpilogueINS1E_23Sm100TmaWarpSpecializedILi1ELi1ELi32ELb0ELb0EEEJNS5_IJSG_SG_SH_EEENS5_IJNSS_ISG_SC_EES1K_EEEaSJ_aSJ_NS1E_6fusion15FusionCallbacksIS1I_NS1M_17LinearCombinationIaiaiLNS_15FloatRoundStyleE2EEES1J_S1L_JEEENS4_5SM1004TMEM4LOAD26SM100_TMEM_LOAD_32dp32b32xENS4_13SM90_TMA_LOADENS11_INS12_ILi2ELi4ELi3EEES15_NSS_INS5_IJS16_SG_EEENS5_IJSG_SC_EEEEEEENS4_39AutoVectorizingCopyWithAssumedAlignmentILi128EEENS4_14SM90_TMA_STOREES21_S23_S23_EEEvvEEEEvNT_6ParamsE)
        /*0008*/ 	.word	0x0000005b


	//----- nvinfo : EIATTR_FRAME_SIZE
	.align		4
.L_19:
        /*000c*/ 	.byte	0x04, 0x11
        /*000e*/ 	.short	(.L_21 - .L_20)
	.align		4
.L_20:
        /*0010*/ 	.word	index@($__internal_2_$__cuda_sm10x_tcgen05_guardrail_trap_unallocated_columns_being_dealloced)
        /*0014*/ 	.word	0x00000000


	//----- nvinfo : EIATTR_FRAME_SIZE
	.align		4
.L_21:
        /*0018*/ 	.byte	0x04, 0x11
        /*001a*/ 	.short	(.L_23 - .L_22)
	.align		4
.L_22:
        /*001c*/ 	.word	index@($__internal_1_$__cuda_sm10x_tcgen05_guardrail_trap_phase_invalid_during_alloc)
        /*0020*/ 	.word	0x00000000


	//----- nvinfo : EIATTR_FRAME_SIZE
	.align		4
.L_23:
        /*0024*/ 	.byte	0x04, 0x11
        /*0026*/ 	.short	(.L_25 - .L_24)
	.align		4
.L_24:
        /*0028*/ 	.word	index@($__internal_0_$__cuda_sm10x_tcgen05_guardrail_trap_col_being_dealloced_not_returned_by_alloc)
        /*002c*/ 	.word	0x00000000


	//----- nvinfo : EIATTR_FRAME_SIZE
	.align		4
.L_25:
        /*0030*/ 	.byte	0x04, 0x11
        /*0032*/ 	.short	(.L_27 - .L_26)
	.align		4
.L_26:
        /*0034*/ 	.word	index@(_ZN7cutlass13device_kernelINS_4gemm6kernel13GemmUniversalIN4cute5tupleIJiiiiEEENS1_10collective13CollectiveMmaINS1_35MainloopSm100TmaUmmaWarpSpecializedILi72ELi2ELi4ENS5_IJNS4_1CILi2EEESB_NSA_ILi1EEEEEEEENS5_IJNSA_ILi128EEENSA_ILi64EEENSA_ILi32EEEEEEaNS5_IJlSC_lEEEaSJ_NS4_8TiledMMAINS4_8MMA_AtomIJNS4_21SM100_MMA_S8_2x1SM_SSIaaiLi128ELi64ELNS4_4UMMA5MajorE0ELSO_0ELNSN_8SaturateE0EEEEEENS4_6LayoutINS5_IJSC_SC_SC_EEENS5_IJNSA_ILi0EEESU_SU_EEEEENS5_IJNS4_10UnderscoreESX_SX_EEEEENS4_28SM100_TMA_2SM_LOAD_MULTICASTENS4_14ComposedLayoutINS4_7SwizzleILi1ELi4ELi3EEENS4_18smem_ptr_flag_bitsILi8EEENSS_INS5_IJNSA_ILi8EEESH_EEENS5_IJSH_SC_EEEEEEEvNS4_8identityENS4_18SM100_TMA_2SM_LOADES1A_vS1B_EENS_8epilogue10collective18CollectiveEpilogueINS1E_23Sm100TmaWarpSpecializedILi1ELi1ELi32ELb0ELb0EEEJNS5_IJSG_SG_SH_EEENS5_IJNSS_ISG_SC_EES1K_EEEaSJ_aSJ_NS1E_6fusion15FusionCallbacksIS1I_NS1M_17LinearCombinationIaiaiLNS_15FloatRoundStyleE2EEES1J_S1L_JEEENS4_5SM1004TMEM4LOAD26SM100_TMEM_LOAD_32dp32b32xENS4_13SM90_TMA_LOADENS11_INS12_ILi2ELi4ELi3EEES15_NSS_INS5_IJS16_SG_EEENS5_IJSG_SC_EEEEEEENS4_39AutoVectorizingCopyWithAssumedAlignmentILi128EEENS4_14SM90_TMA_STOREES21_S23_S23_EEEvvEEEEvNT_6ParamsE)
        /*0038*/ 	.word	0x00000000


	//----- nvinfo : EIATTR_MIN_STACK_SIZE
	.align		4
.L_27:
        /*003c*/ 	.byte	0x04, 0x12
        /*003e*/ 	.short	(.L_29 - .L_28)
	.align		4
.L_28:
        /*0040*/ 	.word	index@(_ZN7cutlass13device_kernelINS_4gemm6kernel13GemmUniversalIN4cute5tupleIJiiiiEEENS1_10collective13CollectiveMmaINS1_35MainloopSm100TmaUmmaWarpSpecializedILi72ELi2ELi4ENS5_IJNS4_1CILi2EEESB_NSA_ILi1EEEEEEEENS5_IJNSA_ILi128EEENSA_ILi64EEENSA_ILi32EEEEEEaNS5_IJlSC_lEEEaSJ_NS4_8TiledMMAINS4_8MMA_AtomIJNS4_21SM100_MMA_S8_2x1SM_SSIaaiLi128ELi64ELNS4_4UMMA5MajorE0ELSO_0ELNSN_8SaturateE0EEEEEENS4_6LayoutINS5_IJSC_SC_SC_EEENS5_IJNSA_ILi0EEESU_SU_EEEEENS5_IJNS4_10UnderscoreESX_SX_EEEEENS4_28SM100_TMA_2SM_LOAD_MULTICASTENS4_14ComposedLayoutINS4_7SwizzleILi1ELi4ELi3EEENS4_18smem_ptr_flag_bitsILi8EEENSS_INS5_IJNSA_ILi8EEESH_EEENS5_IJSH_SC_EEEEEEEvNS4_8identityENS4_18SM100_TMA_2SM_LOADES1A_vS1B_EENS_8epilogue10collective18CollectiveEpilogueINS1E_23Sm100TmaWarpSpecializedILi1ELi1ELi32ELb0ELb0EEEJNS5_IJSG_SG_SH_EEENS5_IJNSS_ISG_SC_EES1K_EEEaSJ_aSJ_NS1E_6fusion15FusionCallbacksIS1I_NS1M_17LinearCombinationIaiaiLNS_15FloatRoundStyleE2EEES1J_S1L_JEEENS4_5SM1004TMEM4LOAD26SM100_TMEM_LOAD_32dp32b32xENS4_13SM90_TMA_LOADENS11_INS12_ILi2ELi4ELi3EEES15_NSS_INS5_IJS16_SG_EEENS5_IJSG_SC_EEEEEEENS4_39AutoVectorizingCopyWithAssumedAlignmentILi128EEENS4_14SM90_TMA_STOREES21_S23_S23_EEEvvEEEEvNT_6ParamsE)
        /*0044*/ 	.word	0x00000000
.L_29:


//--------------------- .nv.compat                --------------------------
	.section	.nv.compat,"",@"SHT_CUDA_COMPAT_INFO"
	.align	4
        /*0000*/ 	.byte	0x02, 0x09, 0x01, 0x00, 0x02, 0x02, 0x03, 0x00, 0x02, 0x05, 0x06, 0x00, 0x03, 0x07, 0x01, 0x01
        /*0010*/ 	.byte	0x02, 0x03, 0x01, 0x00, 0x02, 0x06, 0x01, 0x00, 0x04, 0x0b, 0x08, 0x00, 0x01, 0x00, 0x00, 0x00
        /*0020*/ 	.byte	0x00, 0x00, 0x00, 0x00


//--------------------- .nv.info._ZN7cutlass13device_kernelINS_4gemm6kernel13GemmUniversalIN4cute5tupleIJiiiiEEENS1_10collective13CollectiveMmaINS1_35MainloopSm100TmaUmmaWarpSpecializedILi72ELi2ELi4ENS5_IJNS4_1CILi2EEESB_NSA_ILi1EEEEEEEENS5_IJNSA_ILi128EEENSA_ILi64EEENSA_ILi32EEEEEEaNS5_IJlSC_lEEEaSJ_NS4_8TiledMMAINS4_8MMA_AtomIJNS4_21SM100_MMA_S8_2x1SM_SSIaaiLi128ELi64ELNS4_4UMMA5MajorE0ELSO_0ELNSN_8SaturateE0EEEEEENS4_6LayoutINS5_IJSC_SC_SC_EEENS5_IJNSA_ILi0EEESU_SU_EEEEENS5_IJNS4_10UnderscoreESX_SX_EEEEENS4_28SM100_TMA_2SM_LOAD_MULTICASTENS4_14ComposedLayoutINS4_7SwizzleILi1ELi4ELi3EEENS4_18smem_ptr_flag_bitsILi8EEENSS_INS5_IJNSA_ILi8EEESH_EEENS5_IJSH_SC_EEEEEEEvNS4_8identityENS4_18SM100_TMA_2SM_LOADES1A_vS1B_EENS_8epilogue10collective18CollectiveEpilogueINS1E_23Sm100TmaWarpSpecializedILi1ELi1ELi32ELb0ELb0EEEJNS5_IJSG_SG_SH_EEENS5_IJNSS_ISG_SC_EES1K_EEEaSJ_aSJ_NS1E_6fusion15FusionCallbacksIS1I_NS1M_17LinearCombinationIaiaiLNS_15FloatRoundStyleE2EEES1J_S1L_JEEENS4_5SM1004TMEM4LOAD26SM100_TMEM_LOAD_32dp32b32xENS4_13SM90_TMA_LOADENS11_INS12_ILi2ELi4ELi3EEES15_NSS_INS5_IJS16_SG_EEENS5_IJSG_SC_EEEEEEENS4_39AutoVectorizingCopyWithAssumedAlignmentILi128EEENS4_14SM90_TMA_STOREES21_S23_S23_EEEvvEEEEvNT_6ParamsE --------------------------
	.section	.nv.info._ZN7cutlass13device_kernelINS_4gemm6kernel13GemmUniversalIN4cute5tupleIJiiiiEEENS1_10collective13CollectiveMmaINS1_35MainloopSm100TmaUmmaWarpSpecializedILi72ELi2ELi4ENS5_IJNS4_1CILi2EEESB_NSA_ILi1EEEEEEEENS5_IJNSA_ILi128EEENSA_ILi64EEENSA_ILi32EEEEEEaNS5_IJlSC_lEEEaSJ_NS4_8TiledMMAINS4_8MMA_AtomIJNS4_21SM100_MMA_S8_2x1SM_SSIaaiLi128ELi64ELNS4_4UMMA5MajorE0ELSO_0ELNSN_8SaturateE0EEEEEENS4_6LayoutINS5_IJSC_SC_SC_EEENS5_IJNSA_ILi0EEESU_SU_EEEEENS5_IJNS4_10UnderscoreESX_SX_EEEEENS4_28SM100_TMA_2SM_LOAD_MULTICASTENS4_14ComposedLayoutINS4_7SwizzleILi1ELi4ELi3EEENS4_18smem_ptr_flag_bitsILi8EEENSS_INS5_IJNSA_ILi8EEESH_EEENS5_IJSH_SC_EEEEEEEvNS4_8identityENS4_18SM100_TMA_2SM_LOADES1A_vS1B_EENS_8epilogue10collective18CollectiveEpilogueINS1E_23Sm100TmaWarpSpecializedILi1ELi1ELi32ELb0ELb0EEEJNS5_IJSG_SG_SH_EEENS5_IJNSS_ISG_SC_EES1K_EEEaSJ_aSJ_NS1E_6fusion15FusionCallbacksIS1I_NS1M_17LinearCombinationIaiaiLNS_15FloatRoundStyleE2EEES1J_S1L_JEEENS4_5SM1004TMEM4LOAD26SM100_TMEM_LOAD_32dp32b32xENS4_13SM90_TMA_LOADENS11_INS12_ILi2ELi4ELi3EEES15_NSS_INS5_IJS16_SG_EEENS5_IJSG_SC_EEEEEEENS4_39AutoVectorizingCopyWithAssumedAlignmentILi128EEENS4_14SM90_TMA_STOREES21_S23_S23_EEEvvEEEEvNT_6ParamsE,"",@"SHT_CUDA_INFO"
	.sectionflags	@""
	.align	4


	//----- nvinfo : EIATTR_CUDA_API_VERSION
	.align		4
        /*0000*/ 	.byte	0x04, 0x37
        /*0002*/ 	.short	(.L_31 - .L_30)
.L_30:
        /*0004*/ 	.word	0x00000082


	//----- nvinfo : EIATTR_KPARAM_INFO
	.align		4
.L_31:
        /*0008*/ 	.byte	0x04, 0x17
        /*000a*/ 	.short	(.L_33 - .L_32)
.L_32:
        /*000c*/ 	.word	0x00000000
        /*0010*/ 	.short	0x0000
        /*0012*/ 	.short	0x0000
        /*0014*/ 	.byte	0x00, 0xf0, 0x01, 0x20


	//----- nvinfo : EIATTR_AT_ENTRY_FRAGMENTS
	.align		4
.L_33:
        /*0018*/ 	.byte	0x04, 0x4f
        /*001a*/ 	.short	(.L_35 - .L_34)


	//   ....[0]....
.L_34:
        /*001c*/ 	.word	0x00000007


	//----- nvinfo : EIATTR_RESERVED_SMEM_USED
	.align		4
.L_35:
        /*0020*/ 	.byte	0x01, 0x41
	.zero		2


	//----- nvinfo : EIATTR_SPARSE_MMA_MASK
	.align		4
        /*0024*/ 	.byte	0x03, 0x50
        /*0026*/ 	.short	0x0000


	//----- nvinfo : EIATTR_TCGEN05_2CTA_USED
	.align		4
        /*0028*/ 	.byte	0x01, 0x52
	.zero		2


	//----- nvinfo : EIATTR_MAXREG_COUNT
	.align		4
        /*002c*/ 	.byte	0x03, 0x1b
        /*002e*/ 	.short	0x00ff


	//----- nvinfo : EIATTR_NUM_BARRIERS
	.align		4
        /*0030*/ 	.byte	0x02, 0x4c
        /*0032*/ 	.byte	0x07
	.zero		1


	//----- nvinfo : EIATTR_EXTERNS
	.align		4
        /*0034*/ 	.byte	0x04, 0x0f
        /*0036*/ 	.short	(.L_37 - .L_36)


	//   ....[0]....
	.align		4
.L_36:
        /*0038*/ 	.word	index@(__assertfail)


	//----- nvinfo : EIATTR_MERCURY_ISA_VERSION
	.align		4
.L_37:
        /*003c*/ 	.byte	0x03, 0x5f
        /*003e*/ 	.short	0x0101


	//----- nvinfo : EIATTR_INT_WARP_WIDE_INSTR_OFFSETS
	.align		4
        /*0040*/ 	.byte	0x04, 0x31
        /*0042*/ 	.short	(.L_39 - .L_38)


	//   ....[0]....
.L_38:
        /*0044*/ 	.word	0x000015b0


	//   ....[1]....
        /*0048*/ 	.word	0x00001650


	//   ....[2]....
        /*004c*/ 	.word	0x00006fe0


	//   ....[3]....
        /*0050*/ 	.word	0x00007010


	//   ....[4]....
        /*0054*/ 	.word	0x00007030


	//   ....[5]....
        /*0058*/ 	.word	0x00007b60


	//   ....[6]....
        /*005c*/ 	.word	0x00007c10


	//----- nvinfo : EIATTR_COOP_GROUP_MASK_REGIDS
	.align		4
.L_39:
        /*0060*/ 	.byte	0x04, 0x29
        /*0062*/ 	.short	(.L_41 - .L_40)


	//   ....[0]....
.L_40:
        /*0064*/ 	.word	0xffffffff


	//   ....[1]....
        /*0068*/ 	.word	0xffffffff


	//   ....[2]....
        /*006c*/ 	.word	0xffffffff


	//   ....[3]....
        /*0070*/ 	.word	0xffffffff


	//   ....[4]....
        /*0074*/ 	.word	0xffffffff


	//   ....[5]....
        /*0078*/ 	.word	0xffffffff


	//   ....[6]....
        /*007c*/ 	.word	0xffffffff


	//   ....[7]....
        /*0080*/ 	.word	0xffffffff


	//   ....[8]....
        /*0084*/ 	.word	0xffffffff


	//   ....[9]....
        /*0088*/ 	.word	0xffffffff


	//   ....[10]....
        /*008c*/ 	.word	0xffffffff


	//   ....[11]....
        /*0090*/ 	.word	0xffffffff


	//   ....[12]....
        /*0094*/ 	.word	0xffffffff


	//   ....[13]....
        /*0098*/ 	.word	0xffffffff


	//----- nvinfo : EIATTR_COOP_GROUP_INSTR_OFFSETS
	.align		4
.L_41:
        /*009c*/ 	.byte	0x04, 0x28
        /*009e*/ 	.short	(.L_43 - .L_42)


	//   ....[0]....
.L_42:
        /*00a0*/ 	.word	0x000000b0


	//   ....[1]....
        /*00a4*/ 	.word	0x00000510


	//   ....[2]....
        /*00a8*/ 	.word	0x00000f80


	//   ....[3]....
        /*00ac*/ 	.word	0x000010b0


	//   ....[4]....
        /*00b0*/ 	.word	0x000011a0


	//   ....[5]....
        /*00b4*/ 	.word	0x00001300


	//   ....[6]....
        /*00b8*/ 	.word	0x00001490


	//   ....[7]....
        /*00bc*/ 	.word	0x000016d0


	//   ....[8]....
        /*00c0*/ 	.word	0x00002a30


	//   ....[9]....
        /*00c4*/ 	.word	0x00005f10


	//   ....[10]....
        /*00c8*/ 	.word	0x000063e0


	//   ....[11]....
        /*00cc*/ 	.word	0x00006410


	//   ....[12]....
        /*00d0*/ 	.word	0x00006ee0


	//   ....[13]....
        /*00d4*/ 	.word	0x000070f0


	//----- nvinfo : EIATTR_VRC_CTA_INIT_COUNT
	.align		4
.L_43:
        /*00d8*/ 	.byte	0x02, 0x4a
        /*00da*/ 	.byte	0x80
	.zero		1


	//----- nvinfo : EIATTR_SYSCALL_OFFSETS
	.align		4
        /*00dc*/ 	.byte	0x04, 0x46
        /*00de*/ 	.short	(.L_45 - .L_44)


	//   ....[0]....
.L_44:
        /*00e0*/ 	.word	0x00008780


	//   ....[1]....
        /*00e4*/ 	.word	0x000088c0


	//   ....[2]....
        /*00e8*/ 	.word	0x00008ff0


	//----- nvinfo : EIATTR_MBARRIER_INSTR_OFFSETS
	.align		4
.L_45:
        /*00ec*/ 	.byte	0x04, 0x39
        /*00ee*/ 	.short	(.L_47 - .L_46)


	//   ....[0]....
.L_46:
        /*00f0*/ 	.word	0x00000660
        /*00f4*/ 	.word	0x000000ff
        /*00f8*/ 	.word	0x00000000
        /*00fc*/ 	.short	0x0100
        /*00fe*/ 	.byte	0x04
	.zero		1


	//   ....[1]....
        /*0100*/ 	.word	0x00000670
        /*0104*/ 	.word	0x000000ff
        /*0108*/ 	.word	0x00000240
        /*010c*/ 	.short	0x0100
        /*010e*/ 	.byte	0x04
	.zero		1


	//   ....[2]....
        /*0110*/ 	.word	0x00000680
        /*0114*/ 	.word	0x000000ff
        /*0118*/ 	.word	0x00000008
        /*011c*/ 	.short	0x0100
        /*011e*/ 	.byte	0x04
	.zero		1


	//   ....[3]....
        /*0120*/ 	.word	0x00000690
        /*0124*/ 	.word	0x000000ff
        /*0128*/ 	.word	0x00000248
        /*012c*/ 	.short	0x0100
        /*012e*/ 	.byte	0x04
	.zero		1


	//   ....[4]....
        /*0130*/ 	.word	0x000006a0
        /*0134*/ 	.word	0x000000ff
        /*0138*/ 	.word	0x00000010
        /*013c*/ 	.short	0x0100
        /*013e*/ 	.byte	0x04
	.zero		1


	//   ....[5]....
        /*0140*/ 	.word	0x000006b0
        /*0144*/ 	.word	0x000000ff
        /*0148*/ 	.word	0x00000250
        /*014c*/ 	.short	0x0100
        /*014e*/ 	.byte	0x04
	.zero		1


	//   ....[6]....
        /*0150*/ 	.word	0x000006c0
        /*0154*/ 	.word	0x000000ff
        /*0158*/ 	.word	0x00000018
        /*015c*/ 	.short	0x0100
        /*015e*/ 	.byte	0x04
	.zero		1


	//   ....[7]....
        /*0160*/ 	.word	0x000006d0
        /*0164*/ 	.word	0x000000ff
        /*0168*/ 	.word	0x00000258
        /*016c*/ 	.short	0x0100
        /*016e*/ 	.byte	0x04
	.zero		1


	//   ....[8]....
        /*0170*/ 	.word	0x000006e0
        /*0174*/ 	.word	0x000000ff
        /*0178*/ 	.word	0x00000020
        /*017c*/ 	.short	0x0100
        /*017e*/ 	.byte	0x04
	.zero		1


	//   ....[9]....
        /*0180*/ 	.word	0x000006f0
        /*0184*/ 	.word	0x000000ff
        /*0188*/ 	.word	0x00000260
        /*018c*/ 	.short	0x0100
        /*018e*/ 	.byte	0x04
	.zero		1


	//   ....[10]....
        /*0190*/ 	.word	0x00000700
        /*0194*/ 	.word	0x000000ff
        /*0198*/ 	.word	0x00000028
        /*019c*/ 	.short	0x0100
        /*019e*/ 	.byte	0x04
	.zero		1


	//   ....[11]....
        /*01a0*/ 	.word	0x00000710
        /*01a4*/ 	.word	0x000000ff
        /*01a8*/ 	.word	0x00000268
        /*01ac*/ 	.short	0x0100
        /*01ae*/ 	.byte	0x04
	.zero		1


	//   ....[12]....
        /*01b0*/ 	.word	0x00000720
        /*01b4*/ 	.word	0x000000ff
        /*01b8*/ 	.word	0x00000030
        /*01bc*/ 	.short	0x0100
        /*01be*/ 	.byte	0x04
	.zero		1


	//   ....[13]....
        /*01c0*/ 	.word	0x00000730
        /*01c4*/ 	.word	0x000000ff
        /*01c8*/ 	.word	0x00000270
        /*01cc*/ 	.short	0x0100
        /*01ce*/ 	.byte	0x04
	.zero		1


	//   ....[14]....
        /*01d0*/ 	.word	0x00000740
        /*01d4*/ 	.word	0x000000ff
        /*01d8*/ 	.word	0x00000038
        /*01dc*/ 	.short	0x0100
        /*01de*/ 	.byte	0x04
	.zero		1


	//   ....[15]....
        /*01e0*/ 	.word	0x00000750
        /*01e4*/ 	.word	0x000000ff
        /*01e8*/ 	.word	0x00000278
        /*01ec*/ 	.short	0x0100
        /*01ee*/ 	.byte	0x04
	.zero		1


	//   ....[16]....
        /*01f0*/ 	.word	0x00000760
        /*01f4*/ 	.word	0x000000ff
        /*01f8*/ 	.word	0x00000040
        /*01fc*/ 	.short	0x0100
        /*01fe*/ 	.byte	0x04
	.zero		1


	//   ....[17]....
        /*0200*/ 	.word	0x00000770
        /*0204*/ 	.word	0x000000ff
        /*0208*/ 	.word	0x00000280
        /*020c*/ 	.short	0x0100
        /*020e*/ 	.byte	0x04
	.zero		1


	//   ....[18]....
        /*0210*/ 	.word	0x00000780
        /*0214*/ 	.word	0x000000ff
        /*0218*/ 	.word	0x00000048
        /*021c*/ 	.short	0x0100
        /*021e*/ 	.byte	0x04
	.zero		1


	//   ....[19]....
        /*0220*/ 	.word	0x00000790
        /*0224*/ 	.word	0x000000ff
        /*0228*/ 	.word	0x00000288
        /*022c*/ 	.short	0x0100
        /*022e*/ 	.byte	0x04
	.zero		1


	//   ....[20]....
        /*0230*/ 	.word	0x000007a0
        /*0234*/ 	.word	0x000000ff
        /*0238*/ 	.word	0x00000050
        /*023c*/ 	.short	0x0100
        /*023e*/ 	.byte	0x04
	.zero		1


	//   ....[21]....
        /*0240*/ 	.word	0x000007b0
        /*0244*/ 	.word	0x000000ff
        /*0248*/ 	.word	0x00000290
        /*024c*/ 	.short	0x0100
        /*024e*/ 	.byte	0x04
	.zero		1


	//   ....[22]....
        /*0250*/ 	.word	0x000007c0
        /*0254*/ 	.word	0x000000ff
        /*0258*/ 	.word	0x00000058
        /*025c*/ 	.short	0x0100
        /*025e*/ 	.byte	0x04
	.zero		1


	//   ....[23]....
        /*0260*/ 	.word	0x000007d0
        /*0264*/ 	.word	0x000000ff
        /*0268*/ 	.word	0x00000298
        /*026c*/ 	.short	0x0100
        /*026e*/ 	.byte	0x04
	.zero		1


	//   ....[24]....
        /*0270*/ 	.word	0x000007e0
        /*0274*/ 	.word	0x000000ff
        /*0278*/ 	.word	0x00000060
        /*027c*/ 	.short	0x0100
        /*027e*/ 	.byte	0x04
	.zero		1


	//   ....[25]....
        /*0280*/ 	.word	0x000007f0
        /*0284*/ 	.word	0x000000ff
        /*0288*/ 	.word	0x000002a0
        /*028c*/ 	.short	0x0100
        /*028e*/ 	.byte	0x04
	.zero		1


	//   ....[26]....
        /*0290*/ 	.word	0x00000800
        /*0294*/ 	.word	0x000000ff
        /*0298*/ 	.word	0x00000068
        /*029c*/ 	.short	0x0100
        /*029e*/ 	.byte	0x04
	.zero		1


	//   ....[27]....
        /*02a0*/ 	.word	0x00000810
        /*02a4*/ 	.word	0x000000ff
        /*02a8*/ 	.word	0x000002a8
        /*02ac*/ 	.short	0x0100
        /*02ae*/ 	.byte	0x04
	.zero		1


	//   ....[28]....
        /*02b0*/ 	.word	0x00000820
        /*02b4*/ 	.word	0x000000ff
        /*02b8*/ 	.word	0x00000070
        /*02bc*/ 	.short	0x0100
        /*02be*/ 	.byte	0x04
	.zero		1


	//   ....[29]....
        /*02c0*/ 	.word	0x00000830
        /*02c4*/ 	.word	0x000000ff
        /*02c8*/ 	.word	0x000002b0
        /*02cc*/ 	.short	0x0100
        /*02ce*/ 	.byte	0x04
	.zero		1


	//   ....[30]....
        /*02d0*/ 	.word	0x00000840
        /*02d4*/ 	.word	0x000000ff
        /*02d8*/ 	.word	0x00000078
        /*02dc*/ 	.short	0x0100
        /*02de*/ 	.byte	0x04
	.zero		1


	//   ....[31]....
        /*02e0*/ 	.word	0x00000850
        /*02e4*/ 	.word	0x000000ff
        /*02e8*/ 	.word	0x000002b8
        /*02ec*/ 	.short	0x0100
        /*02ee*/ 	.byte	0x04
	.zero		1


	//   ....[32]....
        /*02f0*/ 	.word	0x00000860
        /*02f4*/ 	.word	0x000000ff
        /*02f8*/ 	.word	0x00000080
        /*02fc*/ 	.short	0x0100
        /*02fe*/ 	.byte	0x04
	.zero		1


	//   ....[33]....
        /*0300*/ 	.word	0x00000870
        /*0304*/ 	.word	0x000000ff
        /*0308*/ 	.word	0x000002c0
        /*030c*/ 	.short	0x0100
        /*030e*/ 	.byte	0x04
	.zero		1


	//   ....[34]....
        /*0310*/ 	.word	0x00000880
        /*0314*/ 	.word	0x000000ff
        /*0318*/ 	.word	0x00000088
        /*031c*/ 	.short	0x0100
        /*031e*/ 	.byte	0x04
	.zero		1


	//   ....[35]....
        /*0320*/ 	.word	0x00000890
        /*0324*/ 	.word	0x000000ff
        /*0328*/ 	.word	0x000002c8
        /*032c*/ 	.short	0x0100
        /*032e*/ 	.byte	0x04
	.zero		1


	//   ....[36]....
        /*0330*/ 	.word	0x000008a0
        /*0334*/ 	.word	0x000000ff
        /*0338*/ 	.word	0x00000090
        /*033c*/ 	.short	0x0100
        /*033e*/ 	.byte	0x04
	.zero		1


	//   ....[37]....
        /*0340*/ 	.word	0x000008b0
        /*0344*/ 	.word	0x000000ff
        /*0348*/ 	.word	0x000002d0
        /*034c*/ 	.short	0x0100
        /*034e*/ 	.byte	0x04
	.zero		1


	//   ....[38]....
        /*0350*/ 	.word	0x000008c0
        /*0354*/ 	.word	0x000000ff
        /*0358*/ 	.word	0x00000098
        /*035c*/ 	.short	0x0100
        /*035e*/ 	.byte	0x04
	.zero		1


	//   ....[39]....
        /*0360*/ 	.word	0x000008d0
        /*0364*/ 	.word	0x000000ff
        /*0368*/ 	.word	0x000002d8
        /*036c*/ 	.short	0x0100
        /*036e*/ 	.byte	0x04
	.zero		1


	//   ....[40]....
        /*0370*/ 	.word	0x000008e0
        /*0374*/ 	.word	0x000000ff
        /*0378*/ 	.word	0x000000a0
        /*037c*/ 	.short	0x0100
        /*037e*/ 	.byte	0x04
	.zero		1


	//   ....[41]....
        /*0380*/ 	.word	0x000008f0
        /*0384*/ 	.word	0x000000ff
        /*0388*/ 	.word	0x000002e0
        /*038c*/ 	.short	0x0100
        /*038e*/ 	.byte	0x04
	.zero		1


	//   ....[42]....
        /*0390*/ 	.word	0x00000900
        /*0394*/ 	.word	0x000000ff
        /*0398*/ 	.word	0x000000a8
        /*039c*/ 	.short	0x0100
        /*039e*/ 	.byte	0x04
	.zero		1


	//   ....[43]....
        /*03a0*/ 	.word	0x00000910
        /*03a4*/ 	.word	0x000000ff
        /*03a8*/ 	.word	0x000002e8
        /*03ac*/ 	.short	0x0100
        /*03ae*/ 	.byte	0x04
	.zero		1


	//   ....[44]....
        /*03b0*/ 	.word	0x00000920
        /*03b4*/ 	.word	0x000000ff
        /*03b8*/ 	.word	0x000000b0
        /*03bc*/ 	.short	0x0100
        /*03be*/ 	.byte	0x04
	.zero		1


	//   ....[45]....
        /*03c0*/ 	.word	0x00000930
        /*03c4*/ 	.word	0x000000ff
        /*03c8*/ 	.word	0x000002f0
        /*03cc*/ 	.short	0x0100
        /*03ce*/ 	.byte	0x04
	.zero		1


	//   ....[46]....
        /*03d0*/ 	.word	0x00000940
        /*03d4*/ 	.word	0x000000ff
        /*03d8*/ 	.word	0x000000b8
        /*03dc*/ 	.short	0x0100
        /*03de*/ 	.byte	0x04
	.zero		1


	//   ....[47]....
        /*03e0*/ 	.word	0x00000950
        /*03e4*/ 	.word	0x000000ff
        /*03e8*/ 	.word	0x000002f8
        /*03ec*/ 	.short	0x0100
        /*03ee*/ 	.byte	0x04
	.zero		1


	//   ....[48]....
        /*03f0*/ 	.word	0x00000960
        /*03f4*/ 	.word	0x000000ff
        /*03f8*/ 	.word	0x000000c0
        /*03fc*/ 	.short	0x0100
        /*03fe*/ 	.byte	0x04
	.zero		1


	//   ....[49]....
        /*0400*/ 	.word	0x00000970
        /*0404*/ 	.word	0x000000ff
        /*0408*/ 	.word	0x00000300
        /*040c*/ 	.short	0x0100
        /*040e*/ 	.byte	0x04
	.zero		1


	//   ....[50]....
        /*0410*/ 	.word	0x00000980
        /*0414*/ 	.word	0x000000ff
        /*0418*/ 	.word	0x000000c8
        /*041c*/ 	.short	0x0100
        /*041e*/ 	.byte	0x04
	.zero		1


	//   ....[51]....
        /*0420*/ 	.word	0x00000990
        /*0424*/ 	.word	0x000000ff
        /*0428*/ 	.word	0x00000308
        /*042c*/ 	.short	0x0100
        /*042e*/ 	.byte	0x04
	.zero		1


	//   ....[52]....
        /*0430*/ 	.word	0x000009a0
        /*0434*/ 	.word	0x000000ff
        /*0438*/ 	.word	0x000000d0
        /*043c*/ 	.short	0x0100
        /*043e*/ 	.byte	0x04
	.zero		1


	//   ....[53]....
        /*0440*/ 	.word	0x000009b0
        /*0444*/ 	.word	0x000000ff
        /*0448*/ 	.word	0x00000310
        /*044c*/ 	.short	0x0100
        /*044e*/ 	.byte	0x04
	.zero		1


	//   ....[54]....
        /*0450*/ 	.word	0x000009c0
        /*0454*/ 	.word	0x000000ff
        /*0458*/ 	.word	0x000000d8
        /*045c*/ 	.short	0x0100
        /*045e*/ 	.byte	0x04
	.zero		1


	//   ....[55]....
        /*0460*/ 	.word	0x000009d0
        /*0464*/ 	.word	0x000000ff
        /*0468*/ 	.word	0x00000318
        /*046c*/ 	.short	0x0100
        /*046e*/ 	.byte	0x04
	.zero		1


	//   ....[56]....
        /*0470*/ 	.word	0x000009e0
        /*0474*/ 	.word	0x000000ff
        /*0478*/ 	.word	0x000000e0
        /*047c*/ 	.short	0x0100
        /*047e*/ 	.byte	0x04
	.zero		1


	//   ....[57]....
        /*0480*/ 	.word	0x000009f0
        /*0484*/ 	.word	0x000000ff
        /*0488*/ 	.word	0x00000320
        /*048c*/ 	.short	0x0100
        /*048e*/ 	.byte	0x04
	.zero		1


	//   ....[58]....
        /*0490*/ 	.word	0x00000a00
        /*0494*/ 	.word	0x000000ff
        /*0498*/ 	.word	0x000000e8
        /*049c*/ 	.short	0x0100
        /*049e*/ 	.byte	0x04
	.zero		1


	//   ....[59]....
        /*04a0*/ 	.word	0x00000a10
        /*04a4*/ 	.word	0x000000ff
        /*04a8*/ 	.word	0x00000328
        /*04ac*/ 	.short	0x0100
        /*04ae*/ 	.byte	0x04
	.zero		1


	//   ....[60]....
        /*04b0*/ 	.word	0x00000a20
        /*04b4*/ 	.word	0x000000ff
        /*04b8*/ 	.word	0x000000f0
        /*04bc*/ 	.short	0x0100
        /*04be*/ 	.byte	0x04
	.zero		1


	//   ....[61]....
        /*04c0*/ 	.word	0x00000a30
        /*04c4*/ 	.word	0x000000ff
        /*04c8*/ 	.word	0x00000330
        /*04cc*/ 	.short	0x0100
        /*04ce*/ 	.byte	0x04
	.zero		1


	//   ....[62]....
        /*04d0*/ 	.word	0x00000a40
        /*04d4*/ 	.word	0x000000ff
        /*04d8*/ 	.word	0x000000f8
        /*04dc*/ 	.short	0x0100
        /*04de*/ 	.byte	0x04
	.zero		1


	//   ....[63]....
        /*04e0*/ 	.word	0x00000a50
        /*04e4*/ 	.word	0x000000ff
        /*04e8*/ 	.word	0x00000338
        /*04ec*/ 	.short	0x0100
        /*04ee*/ 	.byte	0x04
	.zero		1


	//   ....[64]....
        /*04f0*/ 	.word	0x00000a60
        /*04f4*/ 	.word	0x000000ff
        /*04f8*/ 	.word	0x00000100
        /*04fc*/ 	.short	0x0100
        /*04fe*/ 	.byte	0x04
	.zero		1


	//   ....[65]....
        /*0500*/ 	.word	0x00000a70
        /*0504*/ 	.word	0x000000ff
        /*0508*/ 	.word	0x00000340
        /*050c*/ 	.short	0x0100
        /*050e*/ 	.byte	0x04
	.zero		1


	//   ....[66]....
        /*0510*/ 	.word	0x00000a80
        /*0514*/ 	.word	0x000000ff
        /*0518*/ 	.word	0x00000108
        /*051c*/ 	.short	0x0100
        /*051e*/ 	.byte	0x04
	.zero		1


	//   ....[67]....
        /*0520*/ 	.word	0x00000a90
        /*0524*/ 	.word	0x000000ff
        /*0528*/ 	.word	0x00000348
        /*052c*/ 	.short	0x0100
        /*052e*/ 	.byte	0x04
	.zero		1


	//   ....[68]....
        /*0530*/ 	.word	0x00000aa0
        /*0534*/ 	.word	0x000000ff
        /*0538*/ 	.word	0x00000110
        /*053c*/ 	.short	0x0100
        /*053e*/ 	.byte	0x04
	.zero		1


	//   ....[69]....
        /*0540*/ 	.word	0x00000ab0
        /*0544*/ 	.word	0x000000ff
        /*0548*/ 	.word	0x00000350
        /*054c*/ 	.short	0x0100
        /*054e*/ 	.byte	0x04
	.zero		1


	//   ....[70]....
        /*0550*/ 	.word	0x00000ac0
        /*0554*/ 	.word	0x000000ff
        /*0558*/ 	.word	0x00000118
        /*055c*/ 	.short	0x0100
        /*055e*/ 	.byte	0x04
	.zero		1


	//   ....[71]....
        /*0560*/ 	.word	0x00000ad0
        /*0564*/ 	.word	0x000000ff
        /*0568*/ 	.word	0x00000358
        /*056c*/ 	.short	0x0100
        /*056e*/ 	.byte	0x04
	.zero		1


	//   ....[72]....
        /*0570*/ 	.word	0x00000ae0
        /*0574*/ 	.word	0x000000ff
        /*0578*/ 	.word	0x00000120
        /*057c*/ 	.short	0x0100
        /*057e*/ 	.byte	0x04
	.zero		1


	//   ....[73]....
        /*0580*/ 	.word	0x00000af0
        /*0584*/ 	.word	0x000000ff
        /*0588*/ 	.word	0x00000360
        /*058c*/ 	.short	0x0100
        /*058e*/ 	.byte	0x04
	.zero		1


	//   ....[74]....
        /*0590*/ 	.word	0x00000b00
        /*0594*/ 	.word	0x000000ff
        /*0598*/ 	.word	0x00000128
        /*059c*/ 	.short	0x0100
        /*059e*/ 	.byte	0x04
	.zero		1


	//   ....[75]....
        /*05a0*/ 	.word	0x00000b10
        /*05a4*/ 	.word	0x000000ff
        /*05a8*/ 	.word	0x00000368
        /*05ac*/ 	.short	0x0100
        /*05ae*/ 	.byte	0x04
	.zero		1


	//   ....[76]....
        /*05b0*/ 	.word	0x00000b20
        /*05b4*/ 	.word	0x000000ff
        /*05b8*/ 	.word	0x00000130
        /*05bc*/ 	.short	0x0100
        /*05be*/ 	.byte	0x04
	.zero		1


	//   ....[77]....
        /*05c0*/ 	.word	0x00000b30
        /*05c4*/ 	.word	0x000000ff
        /*05c8*/ 	.word	0x00000370
        /*05cc*/ 	.short	0x0100
        /*05ce*/ 	.byte	0x04
	.zero		1


	//   ....[78]....
        /*05d0*/ 	.word	0x00000b40
        /*05d4*/ 	.word	0x000000ff
        /*05d8*/ 	.word	0x00000138
        /*05dc*/ 	.short	0x0100
        /*05de*/ 	.byte	0x04
	.zero		1


	//   ....[79]....
        /*05e0*/ 	.word	0x00000b50
        /*05e4*/ 	.word	0x000000ff
        /*05e8*/ 	.word	0x00000378
        /*05ec*/ 	.short	0x0100
        /*05ee*/ 	.byte	0x04
	.zero		1


	//   ....[80]....
        /*05f0*/ 	.word	0x00000b60
        /*05f4*/ 	.word	0x000000ff
        /*05f8*/ 	.word	0x00000140
        /*05fc*/ 	.short	0x0100
        /*05fe*/ 	.byte	0x04
	.zero		1


	//   ....[81]....
        /*0600*/ 	.word	0x00000b70
        /*0604*/ 	.word	0x000000ff
        /*0608*/ 	.word	0x00000380
        /*060c*/ 	.short	0x0100
        /*060e*/ 	.byte	0x04
	.zero		1


	//   ....[82]....
        /*0610*/ 	.word	0x00000b80
        /*0614*/ 	.word	0x000000ff
        /*0618*/ 	.word	0x00000148
        /*061c*/ 	.short	0x0100
        /*061e*/ 	.byte	0x04
	.zero		1


	//   ....[83]....
        /*0620*/ 	.word	0x00000b90
        /*0624*/ 	.word	0x000000ff
        /*0628*/ 	.word	0x00000388
        /*062c*/ 	.short	0x0100
        /*062e*/ 	.byte	0x04
	.zero		1


	//   ....[84]....
        /*0630*/ 	.word	0x00000ba0
        /*0634*/ 	.word	0x000000ff
        /*0638*/ 	.word	0x00000150
        /*063c*/ 	.short	0x0100
        /*063e*/ 	.byte	0x04
	.zero		1


	//   ....[85]....
        /*0640*/ 	.word	0x00000bb0
        /*0644*/ 	.word	0x000000ff
        /*0648*/ 	.word	0x00000390
        /*064c*/ 	.short	0x0100
        /*064e*/ 	.byte	0x04
	.zero		1


	//   ....[86]....
        /*0650*/ 	.word	0x00000bc0
        /*0654*/ 	.word	0x000000ff
        /*0658*/ 	.word	0x00000158
        /*065c*/ 	.short	0x0100
        /*065e*/ 	.byte	0x04
	.zero		1


	//   ....[87]....
        /*0660*/ 	.word	0x00000bd0
        /*0664*/ 	.word	0x000000ff
        /*0668*/ 	.word	0x00000398
        /*066c*/ 	.short	0x0100
        /*066e*/ 	.byte	0x04
	.zero		1


	//   ....[88]....
        /*0670*/ 	.word	0x00000be0
        /*0674*/ 	.word	0x000000ff
        /*0678*/ 	.word	0x00000160
        /*067c*/ 	.short	0x0100
        /*067e*/ 	.byte	0x04
	.zero		1


	//   ....[89]....
        /*0680*/ 	.word	0x00000bf0
        /*0684*/ 	.word	0x000000ff
        /*0688*/ 	.word	0x000003a0
        /*068c*/ 	.short	0x0100
        /*068e*/ 	.byte	0x04
	.zero		1


	//   ....[90]....
        /*0690*/ 	.word	0x00000c00
        /*0694*/ 	.word	0x000000ff
        /*0698*/ 	.word	0x00000168
        /*069c*/ 	.short	0x0100
        /*069e*/ 	.byte	0x04
	.zero		1


	//   ....[91]....
        /*06a0*/ 	.word	0x00000c10
        /*06a4*/ 	.word	0x000000ff
        /*06a8*/ 	.word	0x000003a8
        /*06ac*/ 	.short	0x0100
        /*06ae*/ 	.byte	0x04
	.zero		1


	//   ....[92]....
        /*06b0*/ 	.word	0x00000c20
        /*06b4*/ 	.word	0x000000ff
        /*06b8*/ 	.word	0x00000170
        /*06bc*/ 	.short	0x0100
        /*06be*/ 	.byte	0x04
	.zero		1


	//   ....[93]....
        /*06c0*/ 	.word	0x00000c30
        /*06c4*/ 	.word	0x000000ff
        /*06c8*/ 	.word	0x000003b0
        /*06cc*/ 	.short	0x0100
        /*06ce*/ 	.byte	0x04
	.zero		1


	//   ....[94]....
        /*06d0*/ 	.word	0x00000c40
        /*06d4*/ 	.word	0x000000ff
        /*06d8*/ 	.word	0x00000178
        /*06dc*/ 	.short	0x0100
        /*06de*/ 	.byte	0x04
	.zero		1


	//   ....[95]....
        /*06e0*/ 	.word	0x00000c50
        /*06e4*/ 	.word	0x000000ff
        /*06e8*/ 	.word	0x000003b8
        /*06ec*/ 	.short	0x0100
        /*06ee*/ 	.byte	0x04
	.zero		1


	//   ....[96]....
        /*06f0*/ 	.word	0x00000c60
        /*06f4*/ 	.word	0x000000ff
        /*06f8*/ 	.word	0x00000180
        /*06fc*/ 	.short	0x0100
        /*06fe*/ 	.byte	0x04
	.zero		1


	//   ....[97]....
        /*0700*/ 	.word	0x00000c70
        /*0704*/ 	.word	0x000000ff
        /*0708*/ 	.word	0x000003c0
        /*070c*/ 	.short	0x0100
        /*070e*/ 	.byte	0x04
	.zero		1


	//   ....[98]....
        /*0710*/ 	.word	0x00000c80
        /*0714*/ 	.word	0x000000ff
        /*0718*/ 	.word	0x00000188
        /*071c*/ 	.short	0x0100
        /*071e*/ 	.byte	0x04
	.zero		1


	//   ....[99]....
        /*0720*/ 	.word	0x00000c90
        /*0724*/ 	.word	0x000000ff
        /*0728*/ 	.word	0x000003c8
        /*072c*/ 	.short	0x0100
        /*072e*/ 	.byte	0x04
	.zero		1


	//   ....[100]....
        /*0730*/ 	.word	0x00000ca0
        /*0734*/ 	.word	0x000000ff
        /*0738*/ 	.word	0x00000190
        /*073c*/ 	.short	0x0100
        /*073e*/ 	.byte	0x04
	.zero		1


	//   ....[101]....
        /*0740*/ 	.word	0x00000cb0
        /*0744*/ 	.word	0x000000ff
        /*0748*/ 	.word	0x000003d0
        /*074c*/ 	.short	0x0100
        /*074e*/ 	.byte	0x04
	.zero		1


	//   ....[102]....
        /*0750*/ 	.word	0x00000cc0
        /*0754*/ 	.word	0x000000ff
        /*0758*/ 	.word	0x00000198
        /*075c*/ 	.short	0x0100
        /*075e*/ 	.byte	0x04
	.zero		1


	//   ....[103]....
        /*0760*/ 	.word	0x00000cd0
        /*0764*/ 	.word	0x000000ff
        /*0768*/ 	.word	0x000003d8
        /*076c*/ 	.short	0x0100
        /*076e*/ 	.byte	0x04
	.zero		1


	//   ....[104]....
        /*0770*/ 	.word	0x00000ce0
        /*0774*/ 	.word	0x000000ff
        /*0778*/ 	.word	0x000001a0
        /*077c*/ 	.short	0x0100
        /*077e*/ 	.byte	0x04
	.zero		1


	//   ....[105]....
        /*0780*/ 	.word	0x00000cf0
        /*0784*/ 	.word	0x000000ff
        /*0788*/ 	.word	0x000003e0
        /*078c*/ 	.short	0x0100
        /*078e*/ 	.byte	0x04
	.zero		1


	//   ....[106]....
        /*0790*/ 	.word	0x00000d00
        /*0794*/ 	.word	0x000000ff
        /*0798*/ 	.word	0x000001a8
        /*079c*/ 	.short	0x0100
        /*079e*/ 	.byte	0x04
	.zero		1


	//   ....[107]....
        /*07a0*/ 	.word	0x00000d10
        /*07a4*/ 	.word	0x000000ff
        /*07a8*/ 	.word	0x000003e8
        /*07ac*/ 	.short	0x0100
        /*07ae*/ 	.byte	0x04
	.zero		1


	//   ....[108]....
        /*07b0*/ 	.word	0x00000d20
        /*07b4*/ 	.word	0x000000ff
        /*07b8*/ 	.word	0x000001b0
        /*07bc*/ 	.short	0x0100
        /*07be*/ 	.byte	0x04
	.zero		1


	//   ....[109]....
        /*07c0*/ 	.word	0x00000d30
        /*07c4*/ 	.word	0x000000ff
        /*07c8*/ 	.word	0x000003f0
        /*07cc*/ 	.short	0x0100
        /*07ce*/ 	.byte	0x04
	.zero		1


	//   ....[110]....
        /*07d0*/ 	.word	0x00000d40
        /*07d4*/ 	.word	0x000000ff
        /*07d8*/ 	.word	0x000001b8
        /*07dc*/ 	.short	0x0100
        /*07de*/ 	.byte	0x04
	.zero		1


	//   ....[111]....
        /*07e0*/ 	.word	0x00000d50
        /*07e4*/ 	.word	0x000000ff
        /*07e8*/ 	.word	0x000003f8
        /*07ec*/ 	.short	0x0100
        /*07ee*/ 	.byte	0x04
	.zero		1


	//   ....[112]....
        /*07f0*/ 	.word	0x00000d60
        /*07f4*/ 	.word	0x000000ff
        /*07f8*/ 	.word	0x000001c0
        /*07fc*/ 	.short	0x0100
        /*07fe*/ 	.byte	0x04
	.zero		1


	//   ....[113]....
        /*0800*/ 	.word	0x00000d70
        /*0804*/ 	.word	0x000000ff
        /*0808*/ 	.word	0x00000400
        /*080c*/ 	.short	0x0100
        /*080e*/ 	.byte	0x04
	.zero		1


	//   ....[114]....
        /*0810*/ 	.word	0x00000d80
        /*0814*/ 	.word	0x000000ff
        /*0818*/ 	.word	0x000001c8
        /*081c*/ 	.short	0x0100
        /*081e*/ 	.byte	0x04
	.zero		1


	//   ....[115]....
        /*0820*/ 	.word	0x00000d90
        /*0824*/ 	.word	0x000000ff
        /*0828*/ 	.word	0x00000408
        /*082c*/ 	.short	0x0100
        /*082e*/ 	.byte	0x04
	.zero		1


	//   ....[116]....
        /*0830*/ 	.word	0x00000da0
        /*0834*/ 	.word	0x000000ff
        /*0838*/ 	.word	0x000001d0
        /*083c*/ 	.short	0x0100
        /*083e*/ 	.byte	0x04
	.zero		1


	//   ....[117]....
        /*0840*/ 	.word	0x00000db0
        /*0844*/ 	.word	0x000000ff
        /*0848*/ 	.word	0x00000410
        /*084c*/ 	.short	0x0100
        /*084e*/ 	.byte	0x04
	.zero		1


	//   ....[118]....
        /*0850*/ 	.word	0x00000dc0
        /*0854*/ 	.word	0x000000ff
        /*0858*/ 	.word	0x000001d8
        /*085c*/ 	.short	0x0100
        /*085e*/ 	.byte	0x04
	.zero		1


	//   ....[119]....
        /*0860*/ 	.word	0x00000dd0
        /*0864*/ 	.word	0x000000ff
        /*0868*/ 	.word	0x00000418
        /*086c*/ 	.short	0x0100
        /*086e*/ 	.byte	0x04
	.zero		1


	//   ....[120]....
        /*0870*/ 	.word	0x00000de0
        /*0874*/ 	.word	0x000000ff
        /*0878*/ 	.word	0x000001e0
        /*087c*/ 	.short	0x0100
        /*087e*/ 	.byte	0x04
	.zero		1


	//   ....[121]....
        /*0880*/ 	.word	0x00000df0
        /*0884*/ 	.word	0x000000ff
        /*0888*/ 	.word	0x00000420
        /*088c*/ 	.short	0x0100
        /*088e*/ 	.byte	0x04
	.zero		1


	//   ....[122]....
        /*0890*/ 	.word	0x00000e00
        /*0894*/ 	.word	0x000000ff
        /*0898*/ 	.word	0x000001e8
        /*089c*/ 	.short	0x0100
        /*089e*/ 	.byte	0x04
	.zero		1


	//   ....[123]....
        /*08a0*/ 	.word	0x00000e10
        /*08a4*/ 	.word	0x000000ff
        /*08a8*/ 	.word	0x00000428
        /*08ac*/ 	.short	0x0100
        /*08ae*/ 	.byte	0x04
	.zero		1


	//   ....[124]....
        /*08b0*/ 	.word	0x00000e20
        /*08b4*/ 	.word	0x000000ff
        /*08b8*/ 	.word	0x000001f0
        /*08bc*/ 	.short	0x0100
        /*08be*/ 	.byte	0x04
	.zero		1


	//   ....[125]....
        /*08c0*/ 	.word	0x00000e30
        /*08c4*/ 	.word	0x000000ff
        /*08c8*/ 	.word	0x00000430
        /*08cc*/ 	.short	0x0100
        /*08ce*/ 	.byte	0x04
	.zero		1


	//   ....[126]....
        /*08d0*/ 	.word	0x00000e40
        /*08d4*/ 	.word	0x000000ff
        /*08d8*/ 	.word	0x000001f8
        /*08dc*/ 	.short	0x0100
        /*08de*/ 	.byte	0x04
	.zero		1


	//   ....[127]....
        /*08e0*/ 	.word	0x00000e50
        /*08e4*/ 	.word	0x000000ff
        /*08e8*/ 	.word	0x00000438
        /*08ec*/ 	.short	0x0100
        /*08ee*/ 	.byte	0x04
	.zero		1


	//   ....[128]....
        /*08f0*/ 	.word	0x00000e60
        /*08f4*/ 	.word	0x000000ff
        /*08f8*/ 	.word	0x00000200
        /*08fc*/ 	.short	0x0100
        /*08fe*/ 	.byte	0x04
	.zero		1


	//   ....[129]....
        /*0900*/ 	.word	0x00000e70
        /*0904*/ 	.word	0x000000ff
        /*0908*/ 	.word	0x00000440
        /*090c*/ 	.short	0x0100
        /*090e*/ 	.byte	0x04
	.zero		1


	//   ....[130]....
        /*0910*/ 	.word	0x00000e80
        /*0914*/ 	.word	0x000000ff
        /*0918*/ 	.word	0x00000208
        /*091c*/ 	.short	0x0100
        /*091e*/ 	.byte	0x04
	.zero		1


	//   ....[131]....
        /*0920*/ 	.word	0x00000e90
        /*0924*/ 	.word	0x000000ff
        /*0928*/ 	.word	0x00000448
        /*092c*/ 	.short	0x0100
        /*092e*/ 	.byte	0x04
	.zero		1


	//   ....[132]....
        /*0930*/ 	.word	0x00000ea0
        /*0934*/ 	.word	0x000000ff
        /*0938*/ 	.word	0x00000210
        /*093c*/ 	.short	0x0100
        /*093e*/ 	.byte	0x04
	.zero		1


	//   ....[133]....
        /*0940*/ 	.word	0x00000eb0
        /*0944*/ 	.word	0x000000ff
        /*0948*/ 	.word	0x00000450
        /*094c*/ 	.short	0x0100
        /*094e*/ 	.byte	0x04
	.zero		1


	//   ....[134]....
        /*0950*/ 	.word	0x00000ec0
        /*0954*/ 	.word	0x000000ff
        /*0958*/ 	.word	0x00000218
        /*095c*/ 	.short	0x0100
        /*095e*/ 	.byte	0x04
	.zero		1


	//   ....[135]....
        /*0960*/ 	.word	0x00000ed0
        /*0964*/ 	.word	0x000000ff
        /*0968*/ 	.word	0x00000458
        /*096c*/ 	.short	0x0100
        /*096e*/ 	.byte	0x04
	.zero		1


	//   ....[136]....
        /*0970*/ 	.word	0x00000ee0
        /*0974*/ 	.word	0x000000ff
        /*0978*/ 	.word	0x00000220
        /*097c*/ 	.short	0x0100
        /*097e*/ 	.byte	0x04
	.zero		1


	//   ....[137]....
        /*0980*/ 	.word	0x00000ef0
        /*0984*/ 	.word	0x000000ff
        /*0988*/ 	.word	0x00000460
        /*098c*/ 	.short	0x0100
        /*098e*/ 	.byte	0x04
	.zero		1


	//   ....[138]....
        /*0990*/ 	.word	0x00000f00
        /*0994*/ 	.word	0x000000ff
        /*0998*/ 	.word	0x00000228
        /*099c*/ 	.short	0x0100
        /*099e*/ 	.byte	0x04
	.zero		1


	//   ....[139]....
        /*09a0*/ 	.word	0x00000f10
        /*09a4*/ 	.word	0x000000ff
        /*09a8*/ 	.word	0x00000468
        /*09ac*/ 	.short	0x0100
        /*09ae*/ 	.byte	0x04
	.zero		1


	//   ....[140]....
        /*09b0*/ 	.word	0x00000f20
        /*09b4*/ 	.word	0x000000ff
        /*09b8*/ 	.word	0x00000230
        /*09bc*/ 	.short	0x0100
        /*09be*/ 	.byte	0x04
	.zero		1


	//   ....[141]....
        /*09c0*/ 	.word	0x00000f30
        /*09c4*/ 	.word	0x000000ff
        /*09c8*/ 	.word	0x00000470
        /*09cc*/ 	.short	0x0100
        /*09ce*/ 	.byte	0x04
	.zero		1


	//   ....[142]....
        /*09d0*/ 	.word	0x00000f40
        /*09d4*/ 	.word	0x000000ff
        /*09d8*/ 	.word	0x00000238
        /*09dc*/ 	.short	0x0100
        /*09de*/ 	.byte	0x04
	.zero		1


	//   ....[143]....
        /*09e0*/ 	.word	0x00000f50
        /*09e4*/ 	.word	0x000000ff
        /*09e8*/ 	.word	0x00000478
        /*09ec*/ 	.short	0x0100
        /*09ee*/ 	.byte	0x04
	.zero		1


	//   ....[144]....
        /*09f0*/ 	.word	0x00001080
        /*09f4*/ 	.word	0x000000ff
        /*09f8*/ 	.word	0x00000480
        /*09fc*/ 	.short	0x0100
        /*09fe*/ 	.byte	0x04
	.zero		1


	//   ....[145]....
        /*0a00*/ 	.word	0x00001090
        /*0a04*/ 	.word	0x000000ff
        /*0a08*/ 	.word	0x00000488
        /*0a0c*/ 	.short	0x0100
        /*0a0e*/ 	.byte	0x04
	.zero		1


	//   ....[146]....
        /*0a10*/ 	.word	0x00001170
        /*0a14*/ 	.word	0x000000ff
        /*0a18*/ 	.word	0x00000490
        /*0a1c*/ 	.short	0x0100
        /*0a1e*/ 	.byte	0x06
	.zero		1


	//   ....[147]....
        /*0a20*/ 	.word	0x00001180
        /*0a24*/ 	.word	0x000000ff
        /*0a28*/ 	.word	0x00000498
        /*0a2c*/ 	.short	0x0100
        /*0a2e*/ 	.byte	0x06
	.zero		1


	//   ....[148]....
        /*0a30*/ 	.word	0x000012b0
        /*0a34*/ 	.word	0x000000ff
        /*0a38*/ 	.word	0x000004a0
        /*0a3c*/ 	.short	0x0100
        /*0a3e*/ 	.byte	0x06
	.zero		1


	//   ....[149]....
        /*0a40*/ 	.word	0x000012c0
        /*0a44*/ 	.word	0x000000ff
        /*0a48*/ 	.word	0x000004b0
        /*0a4c*/ 	.short	0x0100
        /*0a4e*/ 	.byte	0x06
	.zero		1


	//   ....[150]....
        /*0a50*/ 	.word	0x000012d0
        /*0a54*/ 	.word	0x000000ff
        /*0a58*/ 	.word	0x000004a8
        /*0a5c*/ 	.short	0x0100
        /*0a5e*/ 	.byte	0x06
	.zero		1


	//   ....[151]....
        /*0a60*/ 	.word	0x000012e0
        /*0a64*/ 	.word	0x000000ff
        /*0a68*/ 	.word	0x000004b8
        /*0a6c*/ 	.short	0x0100
        /*0a6e*/ 	.byte	0x06
	.zero		1


	//   ....[152]....
        /*0a70*/ 	.word	0x00001400
        /*0a74*/ 	.word	0x000000ff
        /*0a78*/ 	.word	0x000004c0
        /*0a7c*/ 	.short	0x0100
        /*0a7e*/ 	.byte	0x04
	.zero		1


	//   ....[153]....
        /*0a80*/ 	.word	0x00001410
        /*0a84*/ 	.word	0x000000ff
        /*0a88*/ 	.word	0x000004e0
        /*0a8c*/ 	.short	0x0100
        /*0a8e*/ 	.byte	0x04
	.zero		1


	//   ....[154]....
        /*0a90*/ 	.word	0x00001420
        /*0a94*/ 	.word	0x000000ff
        /*0a98*/ 	.word	0x000004c8
        /*0a9c*/ 	.short	0x0100
        /*0a9e*/ 	.byte	0x04
	.zero		1


	//   ....[155]....
        /*0aa0*/ 	.word	0x00001430
        /*0aa4*/ 	.word	0x000000ff
        /*0aa8*/ 	.word	0x000004e8
        /*0aac*/ 	.short	0x0100
        /*0aae*/ 	.byte	0x04
	.zero		1


	//   ....[156]....
        /*0ab0*/ 	.word	0x00001440
        /*0ab4*/ 	.word	0x000000ff
        /*0ab8*/ 	.word	0x000004d0
        /*0abc*/ 	.short	0x0100
        /*0abe*/ 	.byte	0x04
	.zero		1


	//   ....[157]....
        /*0ac0*/ 	.word	0x00001450
        /*0ac4*/ 	.word	0x000000ff
        /*0ac8*/ 	.word	0x000004f0
        /*0acc*/ 	.short	0x0100
        /*0ace*/ 	.byte	0x04
	.zero		1


	//   ....[158]....
        /*0ad0*/ 	.word	0x00001460
        /*0ad4*/ 	.word	0x000000ff
        /*0ad8*/ 	.word	0x000004d8
        /*0adc*/ 	.short	0x0100
        /*0ade*/ 	.byte	0x04
	.zero		1


	//   ....[159]....
        /*0ae0*/ 	.word	0x00001470
        /*0ae4*/ 	.word	0x000000ff
        /*0ae8*/ 	.word	0x000004f8
        /*0aec*/ 	.short	0x0100
        /*0aee*/ 	.byte	0x04
	.zero		1


	//   ....[160]....
        /*0af0*/ 	.word	0x00001560
        /*0af4*/ 	.word	0x000000ff
        /*0af8*/ 	.word	0x00000500
        /*0afc*/ 	.short	0x0100
        /*0afe*/ 	.byte	0x04
	.zero		1


	//   ....[161]....
        /*0b00*/ 	.word	0x00001570
        /*0b04*/ 	.word	0x000000ff
        /*0b08*/ 	.word	0x00000510
        /*0b0c*/ 	.short	0x0100
        /*0b0e*/ 	.byte	0x04
	.zero		1


	//   ....[162]....
        /*0b10*/ 	.word	0x00001580
        /*0b14*/ 	.word	0x000000ff
        /*0b18*/ 	.word	0x00000508
        /*0b1c*/ 	.short	0x0100
        /*0b1e*/ 	.byte	0x04
	.zero		1


	//   ....[163]....
        /*0b20*/ 	.word	0x00001590
        /*0b24*/ 	.word	0x000000ff
        /*0b28*/ 	.word	0x00000518
        /*0b2c*/ 	.short	0x0100
        /*0b2e*/ 	.byte	0x04
	.zero		1


	//   ....[164]....
        /*0b30*/ 	.word	0x00001690
        /*0b34*/ 	.word	0x000000ff
        /*0b38*/ 	.word	0x00000520
        /*0b3c*/ 	.short	0x0100
        /*0b3e*/ 	.byte	0x06
	.zero		1


	//   ....[165]....
        /*0b40*/ 	.word	0x00002250
        /*0b44*/ 	.word	0x00000000
        /*0b48*/ 	.word	0x00000510
        /*0b4c*/ 	.short	0x010a
        /*0b4e*/ 	.byte	0xff
	.zero		1


	//   ....[166]....
        /*0b50*/ 	.word	0x00002280
        /*0b54*/ 	.word	0x00000000
        /*0b58*/ 	.word	0x00000500
        /*0b5c*/ 	.short	0x0101
        /*0b5e*/ 	.byte	0xff
	.zero		1


	//   ....[167]....
        /*0b60*/ 	.word	0x00002340
        /*0b64*/ 	.word	0x000000ff
        /*0b68*/ 	.word	0x00000240
        /*0b6c*/ 	.short	0x010a
        /*0b6e*/ 	.byte	0x04
	.zero		1


	//   ....[168]....
        /*0b70*/ 	.word	0x00002410
        /*0b74*/ 	.word	0x000000ff
        /*0b78*/ 	.word	0x00000240
        /*0b7c*/ 	.short	0x010a
        /*0b7e*/ 	.byte	0x21
	.zero		1


	//   ....[169]....
        /*0b80*/ 	.word	0x000025d0
        /*0b84*/ 	.word	0x000000ff
        /*0b88*/ 	.word	0x00000240
        /*0b8c*/ 	.short	0x010a
        /*0b8e*/ 	.byte	0x07
	.zero		1


	//   ....[170]....
        /*0b90*/ 	.word	0x000026d0
        /*0b94*/ 	.word	0x000000ff
        /*0b98*/ 	.word	0x00000498
        /*0b9c*/ 	.short	0x0101
        /*0b9e*/ 	.byte	0x06
	.zero		1


	//   ....[171]....
        /*0ba0*/ 	.word	0x000026f0
        /*0ba4*/ 	.word	0x000000ff
        /*0ba8*/ 	.word	0x00000240
        /*0bac*/ 	.short	0x010a
        /*0bae*/ 	.byte	0x04
	.zero		1


	//   ....[172]....
        /*0bb0*/ 	.word	0x00002770
        /*0bb4*/ 	.word	0x000000ff
        /*0bb8*/ 	.word	0x00000240
        /*0bbc*/ 	.short	0x010a
        /*0bbe*/ 	.byte	0x11
	.zero		1


	//   ....[173]....
        /*0bc0*/ 	.word	0x00002900
        /*0bc4*/ 	.word	0x000000ff
        /*0bc8*/ 	.word	0x00000240
        /*0bcc*/ 	.short	0x010a
        /*0bce*/ 	.byte	0x08
	.zero		1


	//   ....[174]....
        /*0bd0*/ 	.word	0x00002a60
        /*0bd4*/ 	.word	0x00000003
        /*0bd8*/ 	.word	0x000004a0
        /*0bdc*/ 	.short	0x010a
        /*0bde*/ 	.byte	0xff
	.zero		1


	//   ....[175]....
        /*0be0*/ 	.word	0x00002bb0
        /*0be4*/ 	.word	0x00000000
        /*0be8*/ 	.word	0x00000000
        /*0bec*/ 	.short	0x0101
        /*0bee*/ 	.byte	0xff
	.zero		1


	//   ....[176]....
        /*0bf0*/ 	.word	0x00003150
        /*0bf4*/ 	.word	0x000000ff
        /*0bf8*/ 	.word	0x00000000
        /*0bfc*/ 	.short	0x010a
        /*0bfe*/ 	.byte	0x04
	.zero		1


	//   ....[177]....
        /*0c00*/ 	.word	0x000031e0
        /*0c04*/ 	.word	0x000000ff
        /*0c08*/ 	.word	0x00000000
        /*0c0c*/ 	.short	0x010a
        /*0c0e*/ 	.byte	0x05
	.zero		1


	//   ....[178]....
        /*0c10*/ 	.word	0x00003270
        /*0c14*/ 	.word	0x000000ff
        /*0c18*/ 	.word	0x00000000
        /*0c1c*/ 	.short	0x010a
        /*0c1e*/ 	.byte	0x05
	.zero		1


	//   ....[179]....
        /*0c20*/ 	.word	0x00003300
        /*0c24*/ 	.word	0x000000ff
        /*0c28*/ 	.word	0x00000000
        /*0c2c*/ 	.short	0x010a
        /*0c2e*/ 	.byte	0x05
	.zero		1


	//   ....[180]....
        /*0c30*/ 	.word	0x00003390
        /*0c34*/ 	.word	0x000000ff
        /*0c38*/ 	.word	0x00000000
        /*0c3c*/ 	.short	0x010a
        /*0c3e*/ 	.byte	0x05
	.zero		1


	//   ....[181]....
        /*0c40*/ 	.word	0x00003420
        /*0c44*/ 	.word	0x000000ff
        /*0c48*/ 	.word	0x00000000
        /*0c4c*/ 	.short	0x010a
        /*0c4e*/ 	.byte	0x05
	.zero		1


	//   ....[182]....
        /*0c50*/ 	.word	0x000034b0
        /*0c54*/ 	.word	0x000000ff
        /*0c58*/ 	.word	0x00000000
        /*0c5c*/ 	.short	0x010a
        /*0c5e*/ 	.byte	0x05
	.zero		1


	//   ....[183]....
        /*0c60*/ 	.word	0x00003540
        /*0c64*/ 	.word	0x000000ff
        /*0c68*/ 	.word	0x00000000
        /*0c6c*/ 	.short	0x010a
        /*0c6e*/ 	.byte	0x05
	.zero		1


	//   ....[184]....
        /*0c70*/ 	.word	0x000035d0
        /*0c74*/ 	.word	0x000000ff
        /*0c78*/ 	.word	0x00000000
        /*0c7c*/ 	.short	0x010a
        /*0c7e*/ 	.byte	0x05
	.zero		1


	//   ....[185]....
        /*0c80*/ 	.word	0x00003660
        /*0c84*/ 	.word	0x000000ff
        /*0c88*/ 	.word	0x00000000
        /*0c8c*/ 	.short	0x010a
        /*0c8e*/ 	.byte	0x05
	.zero		1


	//   ....[186]....
        /*0c90*/ 	.word	0x000036f0
        /*0c94*/ 	.word	0x000000ff
        /*0c98*/ 	.word	0x00000000
        /*0c9c*/ 	.short	0x010a
        /*0c9e*/ 	.byte	0x05
	.zero		1


	//   ....[187]....
        /*0ca0*/ 	.word	0x00003780
        /*0ca4*/ 	.word	0x000000ff
        /*0ca8*/ 	.word	0x00000000
        /*0cac*/ 	.short	0x010a
        /*0cae*/ 	.byte	0x05
	.zero		1


	//   ....[188]....
        /*0cb0*/ 	.word	0x00003810
        /*0cb4*/ 	.word	0x000000ff
        /*0cb8*/ 	.word	0x00000000
        /*0cbc*/ 	.short	0x010a
        /*0cbe*/ 	.byte	0x05
	.zero		1


	//   ....[189]....
        /*0cc0*/ 	.word	0x000038a0
        /*0cc4*/ 	.word	0x000000ff
        /*0cc8*/ 	.word	0x00000000
        /*0ccc*/ 	.short	0x010a
        /*0cce*/ 	.byte	0x05
	.zero		1


	//   ....[190]....
        /*0cd0*/ 	.word	0x00003930
        /*0cd4*/ 	.word	0x000000ff
        /*0cd8*/ 	.word	0x00000000
        /*0cdc*/ 	.short	0x010a
        /*0cde*/ 	.byte	0x05
	.zero		1


	//   ....[191]....
        /*0ce0*/ 	.word	0x000039c0
        /*0ce4*/ 	.word	0x000000ff
        /*0ce8*/ 	.word	0x00000000
        /*0cec*/ 	.short	0x010a
        /*0cee*/ 	.byte	0x05
	.zero		1


	//   ....[192]....
        /*0cf0*/ 	.word	0x00003a50
        /*0cf4*/ 	.word	0x000000ff
        /*0cf8*/ 	.word	0x00000000
        /*0cfc*/ 	.short	0x010a
        /*0cfe*/ 	.byte	0x05
	.zero		1


	//   ....[193]....
        /*0d00*/ 	.word	0x00003ae0
        /*0d04*/ 	.word	0x000000ff
        /*0d08*/ 	.word	0x00000000
        /*0d0c*/ 	.short	0x010a
        /*0d0e*/ 	.byte	0x05
	.zero		1


	//   ....[194]....
        /*0d10*/ 	.word	0x00003b70
        /*0d14*/ 	.word	0x000000ff
        /*0d18*/ 	.word	0x00000000
        /*0d1c*/ 	.short	0x010a
        /*0d1e*/ 	.byte	0x05
	.zero		1


	//   ....[195]....
        /*0d20*/ 	.word	0x00003c00
        /*0d24*/ 	.word	0x000000ff
        /*0d28*/ 	.word	0x00000000
        /*0d2c*/ 	.short	0x010a
        /*0d2e*/ 	.byte	0x05
	.zero		1


	//   ....[196]....
        /*0d30*/ 	.word	0x00003c90
        /*0d34*/ 	.word	0x000000ff
        /*0d38*/ 	.word	0x00000000
        /*0d3c*/ 	.short	0x010a
        /*0d3e*/ 	.byte	0x05
	.zero		1


	//   ....[197]....
        /*0d40*/ 	.word	0x00003d20
        /*0d44*/ 	.word	0x000000ff
        /*0d48*/ 	.word	0x00000000
        /*0d4c*/ 	.short	0x010a
        /*0d4e*/ 	.byte	0x05
	.zero		1


	//   ....[198]....
        /*0d50*/ 	.word	0x00003db0
        /*0d54*/ 	.word	0x000000ff
        /*0d58*/ 	.word	0x00000000
        /*0d5c*/ 	.short	0x010a
        /*0d5e*/ 	.byte	0x05
	.zero		1


	//   ....[199]....
        /*0d60*/ 	.word	0x00003e40
        /*0d64*/ 	.word	0x000000ff
        /*0d68*/ 	.word	0x00000000
        /*0d6c*/ 	.short	0x010a
        /*0d6e*/ 	.byte	0x05
	.zero		1


	//   ....[200]....
        /*0d70*/ 	.word	0x00003ed0
        /*0d74*/ 	.word	0x000000ff
        /*0d78*/ 	.word	0x00000000
        /*0d7c*/ 	.short	0x010a
        /*0d7e*/ 	.byte	0x05
	.zero		1


	//   ....[201]....
        /*0d80*/ 	.word	0x00003f60
        /*0d84*/ 	.word	0x000000ff
        /*0d88*/ 	.word	0x00000000
        /*0d8c*/ 	.short	0x010a
        /*0d8e*/ 	.byte	0x05
	.zero		1


	//   ....[202]....
        /*0d90*/ 	.word	0x00003ff0
        /*0d94*/ 	.word	0x000000ff
        /*0d98*/ 	.word	0x00000000
        /*0d9c*/ 	.short	0x010a
        /*0d9e*/ 	.byte	0x05
	.zero		1


	//   ....[203]....
        /*0da0*/ 	.word	0x00004080
        /*0da4*/ 	.word	0x000000ff
        /*0da8*/ 	.word	0x00000000
        /*0dac*/ 	.short	0x010a
        /*0dae*/ 	.byte	0x05
	.zero		1


	//   ....[204]....
        /*0db0*/ 	.word	0x00004110
        /*0db4*/ 	.word	0x000000ff
        /*0db8*/ 	.word	0x00000000
        /*0dbc*/ 	.short	0x010a
        /*0dbe*/ 	.byte	0x05
	.zero		1


	//   ....[205]....
        /*0dc0*/ 	.word	0x000041a0
        /*0dc4*/ 	.word	0x000000ff
        /*0dc8*/ 	.word	0x00000000
        /*0dcc*/ 	.short	0x010a
        /*0dce*/ 	.byte	0x05
	.zero		1


	//   ....[206]....
        /*0dd0*/ 	.word	0x00004230
        /*0dd4*/ 	.word	0x000000ff
        /*0dd8*/ 	.word	0x00000000
        /*0ddc*/ 	.short	0x010a
        /*0dde*/ 	.byte	0x05
	.zero		1


	//   ....[207]....
        /*0de0*/ 	.word	0x000042c0
        /*0de4*/ 	.word	0x000000ff
        /*0de8*/ 	.word	0x00000000
        /*0dec*/ 	.short	0x010a
        /*0dee*/ 	.byte	0x05
	.zero		1


	//   ....[208]....
        /*0df0*/ 	.word	0x00004350
        /*0df4*/ 	.word	0x000000ff
        /*0df8*/ 	.word	0x00000000
        /*0dfc*/ 	.short	0x010a
        /*0dfe*/ 	.byte	0x05
	.zero		1


	//   ....[209]....
        /*0e00*/ 	.word	0x000043e0
        /*0e04*/ 	.word	0x000000ff
        /*0e08*/ 	.word	0x00000000
        /*0e0c*/ 	.short	0x010a
        /*0e0e*/ 	.byte	0x05
	.zero		1


	//   ....[210]....
        /*0e10*/ 	.word	0x00004470
        /*0e14*/ 	.word	0x000000ff
        /*0e18*/ 	.word	0x00000000
        /*0e1c*/ 	.short	0x010a
        /*0e1e*/ 	.byte	0x05
	.zero		1


	//   ....[211]....
        /*0e20*/ 	.word	0x00004500
        /*0e24*/ 	.word	0x000000ff
        /*0e28*/ 	.word	0x00000000
        /*0e2c*/ 	.short	0x010a
        /*0e2e*/ 	.byte	0x05
	.zero		1


	//   ....[212]....
        /*0e30*/ 	.word	0x00004590
        /*0e34*/ 	.word	0x000000ff
        /*0e38*/ 	.word	0x00000000
        /*0e3c*/ 	.short	0x010a
        /*0e3e*/ 	.byte	0x05
	.zero		1


	//   ....[213]....
        /*0e40*/ 	.word	0x00004620
        /*0e44*/ 	.word	0x000000ff
        /*0e48*/ 	.word	0x00000000
        /*0e4c*/ 	.short	0x010a
        /*0e4e*/ 	.byte	0x05
	.zero		1


	//   ....[214]....
        /*0e50*/ 	.word	0x000046b0
        /*0e54*/ 	.word	0x000000ff
        /*0e58*/ 	.word	0x00000000
        /*0e5c*/ 	.short	0x010a
        /*0e5e*/ 	.byte	0x05
	.zero		1


	//   ....[215]....
        /*0e60*/ 	.word	0x00004740
        /*0e64*/ 	.word	0x000000ff
        /*0e68*/ 	.word	0x00000000
        /*0e6c*/ 	.short	0x010a
        /*0e6e*/ 	.byte	0x05
	.zero		1


	//   ....[216]....
        /*0e70*/ 	.word	0x000047d0
        /*0e74*/ 	.word	0x000000ff
        /*0e78*/ 	.word	0x00000000
        /*0e7c*/ 	.short	0x010a
        /*0e7e*/ 	.byte	0x05
	.zero		1


	//   ....[217]....
        /*0e80*/ 	.word	0x00004860
        /*0e84*/ 	.word	0x000000ff
        /*0e88*/ 	.word	0x00000000
        /*0e8c*/ 	.short	0x010a
        /*0e8e*/ 	.byte	0x05
	.zero		1


	//   ....[218]....
        /*0e90*/ 	.word	0x000048f0
        /*0e94*/ 	.word	0x000000ff
        /*0e98*/ 	.word	0x00000000
        /*0e9c*/ 	.short	0x010a
        /*0e9e*/ 	.byte	0x05
	.zero		1


	//   ....[219]....
        /*0ea0*/ 	.word	0x00004980
        /*0ea4*/ 	.word	0x000000ff
        /*0ea8*/ 	.word	0x00000000
        /*0eac*/ 	.short	0x010a
        /*0eae*/ 	.byte	0x05
	.zero		1


	//   ....[220]....
        /*0eb0*/ 	.word	0x00004a10
        /*0eb4*/ 	.word	0x000000ff
        /*0eb8*/ 	.word	0x00000000
        /*0ebc*/ 	.short	0x010a
        /*0ebe*/ 	.byte	0x05
	.zero		1


	//   ....[221]....
        /*0ec0*/ 	.word	0x00004aa0
        /*0ec4*/ 	.word	0x000000ff
        /*0ec8*/ 	.word	0x00000000
        /*0ecc*/ 	.short	0x010a
        /*0ece*/ 	.byte	0x05
	.zero		1


	//   ....[222]....
        /*0ed0*/ 	.word	0x00004b30
        /*0ed4*/ 	.word	0x000000ff
        /*0ed8*/ 	.word	0x00000000
        /*0edc*/ 	.short	0x010a
        /*0ede*/ 	.byte	0x05
	.zero		1


	//   ....[223]....
        /*0ee0*/ 	.word	0x00004bc0
        /*0ee4*/ 	.word	0x000000ff
        /*0ee8*/ 	.word	0x00000000
        /*0eec*/ 	.short	0x010a
        /*0eee*/ 	.byte	0x05
	.zero		1


	//   ....[224]....
        /*0ef0*/ 	.word	0x00004c50
        /*0ef4*/ 	.word	0x000000ff
        /*0ef8*/ 	.word	0x00000000
        /*0efc*/ 	.short	0x010a
        /*0efe*/ 	.byte	0x05
	.zero		1


	//   ....[225]....
        /*0f00*/ 	.word	0x00004ce0
        /*0f04*/ 	.word	0x000000ff
        /*0f08*/ 	.word	0x00000000
        /*0f0c*/ 	.short	0x010a
        /*0f0e*/ 	.byte	0x05
	.zero		1


	//   ....[226]....
        /*0f10*/ 	.word	0x00004d70
        /*0f14*/ 	.word	0x000000ff
        /*0f18*/ 	.word	0x00000000
        /*0f1c*/ 	.short	0x010a
        /*0f1e*/ 	.byte	0x05
	.zero		1


	//   ....[227]....
        /*0f20*/ 	.word	0x00004e00
        /*0f24*/ 	.word	0x000000ff
        /*0f28*/ 	.word	0x00000000
        /*0f2c*/ 	.short	0x010a
        /*0f2e*/ 	.byte	0x05
	.zero		1


	//   ....[228]....
        /*0f30*/ 	.word	0x00004e90
        /*0f34*/ 	.word	0x000000ff
        /*0f38*/ 	.word	0x00000000
        /*0f3c*/ 	.short	0x010a
        /*0f3e*/ 	.byte	0x05
	.zero		1


	//   ....[229]....
        /*0f40*/ 	.word	0x00004f20
        /*0f44*/ 	.word	0x000000ff
        /*0f48*/ 	.word	0x00000000
        /*0f4c*/ 	.short	0x010a
        /*0f4e*/ 	.byte	0x05
	.zero		1


	//   ....[230]....
        /*0f50*/ 	.word	0x00004fb0
        /*0f54*/ 	.word	0x000000ff
        /*0f58*/ 	.word	0x00000000
        /*0f5c*/ 	.short	0x010a
        /*0f5e*/ 	.byte	0x05
	.zero		1


	//   ....[231]....
        /*0f60*/ 	.word	0x00005040
        /*0f64*/ 	.word	0x000000ff
        /*0f68*/ 	.word	0x00000000
        /*0f6c*/ 	.short	0x010a
        /*0f6e*/ 	.byte	0x05
	.zero		1


	//   ....[232]....
        /*0f70*/ 	.word	0x000050d0
        /*0f74*/ 	.word	0x000000ff
        /*0f78*/ 	.word	0x00000000
        /*0f7c*/ 	.short	0x010a
        /*0f7e*/ 	.byte	0x05
	.zero		1


	//   ....[233]....
        /*0f80*/ 	.word	0x00005160
        /*0f84*/ 	.word	0x000000ff
        /*0f88*/ 	.word	0x00000000
        /*0f8c*/ 	.short	0x010a
        /*0f8e*/ 	.byte	0x05
	.zero		1


	//   ....[234]....
        /*0f90*/ 	.word	0x000051f0
        /*0f94*/ 	.word	0x000000ff
        /*0f98*/ 	.word	0x00000000
        /*0f9c*/ 	.short	0x010a
        /*0f9e*/ 	.byte	0x05
	.zero		1


	//   ....[235]....
        /*0fa0*/ 	.word	0x00005280
        /*0fa4*/ 	.word	0x000000ff
        /*0fa8*/ 	.word	0x00000000
        /*0fac*/ 	.short	0x010a
        /*0fae*/ 	.byte	0x05
	.zero		1


	//   ....[236]....
        /*0fb0*/ 	.word	0x00005310
        /*0fb4*/ 	.word	0x000000ff
        /*0fb8*/ 	.word	0x00000000
        /*0fbc*/ 	.short	0x010a
        /*0fbe*/ 	.byte	0x05
	.zero		1


	//   ....[237]....
        /*0fc0*/ 	.word	0x000053a0
        /*0fc4*/ 	.word	0x000000ff
        /*0fc8*/ 	.word	0x00000000
        /*0fcc*/ 	.short	0x010a
        /*0fce*/ 	.byte	0x05
	.zero		1


	//   ....[238]....
        /*0fd0*/ 	.word	0x00005430
        /*0fd4*/ 	.word	0x000000ff
        /*0fd8*/ 	.word	0x00000000
        /*0fdc*/ 	.short	0x010a
        /*0fde*/ 	.byte	0x05
	.zero		1


	//   ....[239]....
        /*0fe0*/ 	.word	0x000054c0
        /*0fe4*/ 	.word	0x000000ff
        /*0fe8*/ 	.word	0x00000000
        /*0fec*/ 	.short	0x010a
        /*0fee*/ 	.byte	0x05
	.zero		1


	//   ....[240]....
        /*0ff0*/ 	.word	0x00005550
        /*0ff4*/ 	.word	0x000000ff
        /*0ff8*/ 	.word	0x00000000
        /*0ffc*/ 	.short	0x010a
        /*0ffe*/ 	.byte	0x05
	.zero		1


	//   ....[241]....
        /*1000*/ 	.word	0x000055e0
        /*1004*/ 	.word	0x000000ff
        /*1008*/ 	.word	0x00000000
        /*100c*/ 	.short	0x010a
        /*100e*/ 	.byte	0x05
	.zero		1


	//   ....[242]....
        /*1010*/ 	.word	0x00005670
        /*1014*/ 	.word	0x000000ff
        /*1018*/ 	.word	0x00000000
        /*101c*/ 	.short	0x010a
        /*101e*/ 	.byte	0x05
	.zero		1


	//   ....[243]....
        /*1020*/ 	.word	0x00005700
        /*1024*/ 	.word	0x000000ff
        /*1028*/ 	.word	0x00000000
        /*102c*/ 	.short	0x010a
        /*102e*/ 	.byte	0x05
	.zero		1


	//   ....[244]....
        /*1030*/ 	.word	0x00005790
        /*1034*/ 	.word	0x000000ff
        /*1038*/ 	.word	0x00000000
        /*103c*/ 	.short	0x010a
        /*103e*/ 	.byte	0x05
	.zero		1


	//   ....[245]....
        /*1040*/ 	.word	0x00005820
        /*1044*/ 	.word	0x000000ff
        /*1048*/ 	.word	0x00000000
        /*104c*/ 	.short	0x010a
        /*104e*/ 	.byte	0x05
	.zero		1


	//   ....[246]....
        /*1050*/ 	.word	0x000058b0
        /*1054*/ 	.word	0x000000ff
        /*1058*/ 	.word	0x00000000
        /*105c*/ 	.short	0x010a
        /*105e*/ 	.byte	0x05
	.zero		1


	//   ....[247]....
        /*1060*/ 	.word	0x00005950
        /*1064*/ 	.word	0x00000000
        /*1068*/ 	.word	0x00000000
        /*106c*/ 	.short	0x010a
        /*106e*/ 	.byte	0xff
	.zero		1


	//   ....[248]....
        /*1070*/ 	.word	0x00005a70
        /*1074*/ 	.word	0x00000002
        /*1078*/ 	.word	0x00000500
        /*107c*/ 	.short	0x010a
        /*107e*/ 	.byte	0xff
	.zero		1


	//   ....[249]....
        /*1080*/ 	.word	0x00005ae0
        /*1084*/ 	.word	0x00000002
        /*1088*/ 	.word	0x00000000
        /*108c*/ 	.short	0x0101
        /*108e*/ 	.byte	0xff
	.zero		1


	//   ....[250]....
        /*1090*/ 	.word	0x00005b00
        /*1094*/ 	.word	0x000000ff
        /*1098*/ 	.word	0x000004b0
        /*109c*/ 	.short	0x010a
        /*109e*/ 	.byte	0x04
	.zero		1


	//   ....[251]....
        /*10a0*/ 	.word	0x00005c20
        /*10a4*/ 	.word	0x00000002
        /*10a8*/ 	.word	0x000004a0
        /*10ac*/ 	.short	0x010a
        /*10ae*/ 	.byte	0xff
	.zero		1


	//   ....[252]....
        /*10b0*/ 	.word	0x00005d20
        /*10b4*/ 	.word	0x00000002
        /*10b8*/ 	.word	0x00000000
        /*10bc*/ 	.short	0x0101
        /*10be*/ 	.byte	0xff
	.zero		1


	//   ....[253]....
        /*10c0*/ 	.word	0x00005db0
        /*10c4*/ 	.word	0x000000ff
        /*10c8*/ 	.word	0x000004b0
        /*10cc*/ 	.short	0x0106
        /*10ce*/ 	.byte	0x04
	.zero		1


	//   ....[254]....
        /*10d0*/ 	.word	0x00005dd0
        /*10d4*/ 	.word	0x000000ff
        /*10d8*/ 	.word	0x000004b0
        /*10dc*/ 	.short	0x010a
        /*10de*/ 	.byte	0x04
	.zero		1


	//   ....[255]....
        /*10e0*/ 	.word	0x00005e60
        /*10e4*/ 	.word	0x000000ff
        /*10e8*/ 	.word	0x000004b0
        /*10ec*/ 	.short	0x0106
        /*10ee*/ 	.byte	0x07
	.zero		1


	//   ....[0]....
        /*10f0*/ 	.word	0x00005ea0
        /*10f4*/ 	.word	0x00000000
        /*10f8*/ 	.word	0x000004b0
        /*10fc*/ 	.short	0x010a
        /*10fe*/ 	.byte	0xff
	.zero		1


	//   ....[1]....
        /*1100*/ 	.word	0x000060e0
        /*1104*/ 	.word	0x000000ff
        /*1108*/ 	.word	0x00000008
        /*110c*/ 	.short	0x010a
        /*110e*/ 	.byte	0x05
	.zero		1


	//   ....[2]....
        /*1110*/ 	.word	0x00006100
        /*1114*/ 	.word	0x000000ff
        /*1118*/ 	.word	0x00000008
        /*111c*/ 	.short	0x010a
        /*111e*/ 	.byte	0x05
	.zero		1


	//   ....[3]....
        /*1120*/ 	.word	0x00006290
        /*1124*/ 	.word	0x000000ff
        /*1128*/ 	.word	0x00000008
        /*112c*/ 	.short	0x010a
        /*112e*/ 	.byte	0x05
	.zero		1


	//   ....[4]....
        /*1130*/ 	.word	0x000062b0
        /*1134*/ 	.word	0x000000ff
        /*1138*/ 	.word	0x00000008
        /*113c*/ 	.short	0x010a
        /*113e*/ 	.byte	0x05
	.zero		1


	//   ....[5]....
        /*1140*/ 	.word	0x00006370
        /*1144*/ 	.word	0x000000ff
        /*1148*/ 	.word	0x00000000
        /*114c*/ 	.short	0x0101
        /*114e*/ 	.byte	0x04
	.zero		1


	//   ....[6]....
        /*1150*/ 	.word	0x00006650
        /*1154*/ 	.word	0x00000000
        /*1158*/ 	.word	0x000004a0
        /*115c*/ 	.short	0x010a
        /*115e*/ 	.byte	0xff
	.zero		1


	//   ....[7]....
        /*1160*/ 	.word	0x00006710
        /*1164*/ 	.word	0x00000000
        /*1168*/ 	.word	0x00000000
        /*116c*/ 	.short	0x0101
        /*116e*/ 	.byte	0xff
	.zero		1


	//   ....[8]....
        /*1170*/ 	.word	0x000067c0
        /*1174*/ 	.word	0x000000ff
        /*1178*/ 	.word	0x00000000
        /*117c*/ 	.short	0x010a
        /*117e*/ 	.byte	0x04
	.zero		1


	//   ....[9]....
        /*1180*/ 	.word	0x000067d0
        /*1184*/ 	.word	0x000000ff
        /*1188*/ 	.word	0x000004e0
        /*118c*/ 	.short	0x010a
        /*118e*/ 	.byte	0x13
	.zero		1


	//   ....[10]....
        /*1190*/ 	.word	0x00006890
        /*1194*/ 	.word	0x000000ff
        /*1198*/ 	.word	0x00000000
        /*119c*/ 	.short	0x010a
        /*119e*/ 	.byte	0x06
	.zero		1


	//   ....[11]....
        /*11a0*/ 	.word	0x000069b0
        /*11a4*/ 	.word	0x000000ff
        /*11a8*/ 	.word	0x00000000
        /*11ac*/ 	.short	0x010a
        /*11ae*/ 	.byte	0x04
	.zero		1


	//   ....[12]....
        /*11b0*/ 	.word	0x00006bd0
        /*11b4*/ 	.word	0x000000ff
        /*11b8*/ 	.word	0x00000000
        /*11bc*/ 	.short	0x010a
        /*11be*/ 	.byte	0x04
	.zero		1


	//   ....[13]....
        /*11c0*/ 	.word	0x00006c60
        /*11c4*/ 	.word	0x000000ff
        /*11c8*/ 	.word	0x00000000
        /*11cc*/ 	.short	0x010a
        /*11ce*/ 	.byte	0x05
	.zero		1


	//   ....[14]....
        /*11d0*/ 	.word	0x00006cf0
        /*11d4*/ 	.word	0x000000ff
        /*11d8*/ 	.word	0x00000000
        /*11dc*/ 	.short	0x010a
        /*11de*/ 	.byte	0x05
	.zero		1


	//   ....[15]....
        /*11e0*/ 	.word	0x00006d90
        /*11e4*/ 	.word	0x00000000
        /*11e8*/ 	.word	0x00000000
        /*11ec*/ 	.short	0x010a
        /*11ee*/ 	.byte	0xff
	.zero		1


	//   ....[16]....
        /*11f0*/ 	.word	0x00006dd0
        /*11f4*/ 	.word	0x00000000
        /*11f8*/ 	.word	0x00000000
        /*11fc*/ 	.short	0x010a
        /*11fe*/ 	.byte	0xff
	.zero		1


	//   ....[17]....
        /*1200*/ 	.word	0x00006e40
        /*1204*/ 	.word	0x000000ff
        /*1208*/ 	.word	0x00000000
        /*120c*/ 	.short	0x0101
        /*120e*/ 	.byte	0x04
	.zero		1


	//   ....[18]....
        /*1210*/ 	.word	0x00006e80
        /*1214*/ 	.word	0x000000ff
        /*1218*/ 	.word	0x00000520
        /*121c*/ 	.short	0x010a
        /*121e*/ 	.byte	0x0d
	.zero		1


	//   ....[19]....
        /*1220*/ 	.word	0x00006ed0
        /*1224*/ 	.word	0x000000ff
        /*1228*/ 	.word	0x00000000
        /*122c*/ 	.short	0x0101
        /*122e*/ 	.byte	0x04
	.zero		1


	//   ....[20]....
        /*1230*/ 	.word	0x00007340
        /*1234*/ 	.word	0x00000007
        /*1238*/ 	.word	0x000004a0
        /*123c*/ 	.short	0x010a
        /*123e*/ 	.byte	0xff
	.zero		1


	//   ....[21]....
        /*1240*/ 	.word	0x000074b0
        /*1244*/ 	.word	0x00000000
        /*1248*/ 	.word	0x00000000
        /*124c*/ 	.short	0x0101
        /*124e*/ 	.byte	0xff
	.zero		1


	//   ....[22]....
        /*1250*/ 	.word	0x00007920
        /*1254*/ 	.word	0x000000ff
        /*1258*/ 	.word	0x00000498
        /*125c*/ 	.short	0x010a
        /*125e*/ 	.byte	0x11
	.zero		1


	//   ....[23]....
        /*1260*/ 	.word	0x00007aa0
        /*1264*/ 	.word	0x000000ff
        /*1268*/ 	.word	0x00000488
        /*126c*/ 	.short	0x010a
        /*126e*/ 	.byte	0x11
	.zero		1


	//   ....[24]....
        /*1270*/ 	.word	0x00007cb0
        /*1274*/ 	.word	0x000000ff
        /*1278*/ 	.word	0x00000480
        /*127c*/ 	.short	0x010b
        /*127e*/ 	.byte	0x11
	.zero		1


	//   ....[25]....
        /*1280*/ 	.word	0x00007cc0
        /*1284*/ 	.word	0x000000ff
        /*1288*/ 	.word	0x00000000
        /*128c*/ 	.short	0x0101
        /*128e*/ 	.byte	0x37
	.zero		1


	//   ....[26]....
        /*1290*/ 	.word	0x00007d00
        /*1294*/ 	.word	0x00000000
        /*1298*/ 	.word	0x00000488
        /*129c*/ 	.short	0x010a
        /*129e*/ 	.byte	0xff
	.zero		1


	//   ....[27]....
        /*12a0*/ 	.word	0x00008040
        /*12a4*/ 	.word	0x00000003
        /*12a8*/ 	.word	0x000004a0
        /*12ac*/ 	.short	0x010a
        /*12ae*/ 	.byte	0xff
	.zero		1


	//   ....[28]....
        /*12b0*/ 	.word	0x000081c0
        /*12b4*/ 	.word	0x00000000
        /*12b8*/ 	.word	0x00000000
        /*12bc*/ 	.short	0x0101
        /*12be*/ 	.byte	0xff
	.zero		1


	//   ....[29]....
        /*12c0*/ 	.word	0x00008c30
        /*12c4*/ 	.word	0x000000ff
        /*12c8*/ 	.word	0x00000480
        /*12cc*/ 	.short	0x010a
        /*12ce*/ 	.byte	0x2c
	.zero		1


	//   ....[30]....
        /*12d0*/ 	.word	0x00008c40
        /*12d4*/ 	.word	0x00000053
        /*12d8*/ 	.word	0x000004c0
        /*12dc*/ 	.short	0x010a
        /*12de*/ 	.byte	0xff
	.zero		1


	//   ....[31]....
        /*12e0*/ 	.word	0x00008d90
        /*12e4*/ 	.word	0x000000ff
        /*12e8*/ 	.word	0x00000480
        /*12ec*/ 	.short	0x010a
        /*12ee*/ 	.byte	0x2c
	.zero		1


	//   ....[32]....
        /*12f0*/ 	.word	0x00008e70
        /*12f4*/ 	.word	0x000000ff
        /*12f8*/ 	.word	0x00000000
        /*12fc*/ 	.short	0x0101
        /*12fe*/ 	.byte	0x04
	.zero		1


	//   ....[33]....
        /*1300*/ 	.word	0x00008ed0
        /*1304*/ 	.word	0x00000053
        /*1308*/ 	.word	0x000004c0
        /*130c*/ 	.short	0x010a
        /*130e*/ 	.byte	0xff
	.zero		1


	//   ....[34]....
        /*1310*/ 	.word	0x00009130
        /*1314*/ 	.word	0x00000053
        /*1318*/ 	.word	0x00000000
        /*131c*/ 	.short	0x0101
        /*131e*/ 	.byte	0xff
	.zero		1


	//   ....[35]....
        /*1320*/ 	.word	0x00009b70
        /*1324*/ 	.word	0x00000000
        /*1328*/ 	.word	0x00000510
        /*132c*/ 	.short	0x010a
        /*132e*/ 	.byte	0xff
	.zero		1


	//   ....[36]....
        /*1330*/ 	.word	0x00009bd0
        /*1334*/ 	.word	0x00000000
        /*1338*/ 	.word	0x00000240
        /*133c*/ 	.short	0x010a
        /*133e*/ 	.byte	0xff
	.zero		1


	//   ....[37]....
        /*1340*/ 	.word	0x00009c30
        /*1344*/ 	.word	0x00000000
        /*1348*/ 	.word	0x00000240
        /*134c*/ 	.short	0x010a
        /*134e*/ 	.byte	0xff
	.zero		1


	//   ....[38]....
        /*1350*/ 	.word	0x00009c80
        /*1354*/ 	.word	0x00000003
        /*1358*/ 	.word	0x000004a0
        /*135c*/ 	.short	0x010a
        /*135e*/ 	.byte	0xff
	.zero		1


	//   ....[39]....
        /*1360*/ 	.word	0x00009ce0
        /*1364*/ 	.word	0x00000000
        /*1368*/ 	.word	0x00000000
        /*136c*/ 	.short	0x010a
        /*136e*/ 	.byte	0xff
	.zero		1


	//   ....[40]....
        /*1370*/ 	.word	0x00009d40
        /*1374*/ 	.word	0x00000000
        /*1378*/ 	.word	0x00000000
        /*137c*/ 	.short	0x010a
        /*137e*/ 	.byte	0xff
	.zero		1


	//   ....[41]....
        /*1380*/ 	.word	0x00009da0
        /*1384*/ 	.word	0x00000000
        /*1388*/ 	.word	0x00000000
        /*138c*/ 	.short	0x010a
        /*138e*/ 	.byte	0xff
	.zero		1


	//   ....[42]....
        /*1390*/ 	.word	0x00009e00
        /*1394*/ 	.word	0x00000000
        /*1398*/ 	.word	0x00000000
        /*139c*/ 	.short	0x010a
        /*139e*/ 	.byte	0xff
	.zero		1


	//   ....[43]....
        /*13a0*/ 	.word	0x00009e60
        /*13a4*/ 	.word	0x00000000
        /*13a8*/ 	.word	0x00000000
        /*13ac*/ 	.short	0x010a
        /*13ae*/ 	.byte	0xff
	.zero		1


	//   ....[44]....
        /*13b0*/ 	.word	0x00009ec0
        /*13b4*/ 	.word	0x00000000
        /*13b8*/ 	.word	0x00000000
        /*13bc*/ 	.short	0x010a
        /*13be*/ 	.byte	0xff
	.zero		1


	//   ....[45]....
        /*13c0*/ 	.word	0x00009f20
        /*13c4*/ 	.word	0x00000000
        /*13c8*/ 	.word	0x00000000
        /*13cc*/ 	.short	0x010a
        /*13ce*/ 	.byte	0xff
	.zero		1


	//   ....[46]....
        /*13d0*/ 	.word	0x00009f80
        /*13d4*/ 	.word	0x00000000
        /*13d8*/ 	.word	0x00000000
        /*13dc*/ 	.short	0x010a
        /*13de*/ 	.byte	0xff
	.zero		1


	//   ....[47]....
        /*13e0*/ 	.word	0x00009fe0
        /*13e4*/ 	.word	0x00000000
        /*13e8*/ 	.word	0x00000000
        /*13ec*/ 	.short	0x010a
        /*13ee*/ 	.byte	0xff
	.zero		1


	//   ....[48]....
        /*13f0*/ 	.word	0x0000a040
        /*13f4*/ 	.word	0x00000000
        /*13f8*/ 	.word	0x00000000
        /*13fc*/ 	.short	0x010a
        /*13fe*/ 	.byte	0xff
	.zero		1


	//   ....[49]....
        /*1400*/ 	.word	0x0000a0a0
        /*1404*/ 	.word	0x00000000
        /*1408*/ 	.word	0x00000000
        /*140c*/ 	.short	0x010a
        /*140e*/ 	.byte	0xff
	.zero		1


	//   ....[50]....
        /*1410*/ 	.word	0x0000a100
        /*1414*/ 	.word	0x00000000
        /*1418*/ 	.word	0x00000000
        /*141c*/ 	.short	0x010a
        /*141e*/ 	.byte	0xff
	.zero		1


	//   ....[51]....
        /*1420*/ 	.word	0x0000a160
        /*1424*/ 	.word	0x00000000
        /*1428*/ 	.word	0x00000000
        /*142c*/ 	.short	0x010a
        /*142e*/ 	.byte	0xff
	.zero		1


	//   ....[52]....
        /*1430*/ 	.word	0x0000a1c0
        /*1434*/ 	.word	0x00000000
        /*1438*/ 	.word	0x00000000
        /*143c*/ 	.short	0x010a
        /*143e*/ 	.byte	0xff
	.zero		1


	//   ....[53]....
        /*1440*/ 	.word	0x0000a220
        /*1444*/ 	.word	0x00000000
        /*1448*/ 	.word	0x00000000
        /*144c*/ 	.short	0x010a
        /*144e*/ 	.byte	0xff
	.zero		1


	//   ....[54]....
        /*1450*/ 	.word	0x0000a280
        /*1454*/ 	.word	0x00000000
        /*1458*/ 	.word	0x00000000
        /*145c*/ 	.short	0x010a
        /*145e*/ 	.byte	0xff
	.zero		1


	//   ....[55]....
        /*1460*/ 	.word	0x0000a2e0
        /*1464*/ 	.word	0x00000000
        /*1468*/ 	.word	0x00000000
        /*146c*/ 	.short	0x010a
        /*146e*/ 	.byte	0xff
	.zero		1


	//   ....[56]....
        /*1470*/ 	.word	0x0000a340
        /*1474*/ 	.word	0x00000000
        /*1478*/ 	.word	0x00000000
        /*147c*/ 	.short	0x010a
        /*147e*/ 	.byte	0xff
	.zero		1


	//   ....[57]....
        /*1480*/ 	.word	0x0000a3a0
        /*1484*/ 	.word	0x00000000
        /*1488*/ 	.word	0x00000000
        /*148c*/ 	.short	0x010a
        /*148e*/ 	.byte	0xff
	.zero		1


	//   ....[58]....
        /*1490*/ 	.word	0x0000a400
        /*1494*/ 	.word	0x00000000
        /*1498*/ 	.word	0x00000000
        /*149c*/ 	.short	0x010a
        /*149e*/ 	.byte	0xff
	.zero		1


	//   ....[59]....
        /*14a0*/ 	.word	0x0000a460
        /*14a4*/ 	.word	0x00000000
        /*14a8*/ 	.word	0x00000000
        /*14ac*/ 	.short	0x010a
        /*14ae*/ 	.byte	0xff
	.zero		1


	//   ....[60]....
        /*14b0*/ 	.word	0x0000a4c0
        /*14b4*/ 	.word	0x00000000
        /*14b8*/ 	.word	0x00000000
        /*14bc*/ 	.short	0x010a
        /*14be*/ 	.byte	0xff
	.zero		1


	//   ....[61]....
        /*14c0*/ 	.word	0x0000a520
        /*14c4*/ 	.word	0x00000000
        /*14c8*/ 	.word	0x00000000
        /*14cc*/ 	.short	0x010a
        /*14ce*/ 	.byte	0xff
	.zero		1


	//   ....[62]....
        /*14d0*/ 	.word	0x0000a580
        /*14d4*/ 	.word	0x00000000
        /*14d8*/ 	.word	0x00000000
        /*14dc*/ 	.short	0x010a
        /*14de*/ 	.byte	0xff
	.zero		1


	//   ....[63]....
        /*14e0*/ 	.word	0x0000a5e0
        /*14e4*/ 	.word	0x00000000
        /*14e8*/ 	.word	0x00000000
        /*14ec*/ 	.short	0x010a
        /*14ee*/ 	.byte	0xff
	.zero		1


	//   ....[64]....
        /*14f0*/ 	.word	0x0000a640
        /*14f4*/ 	.word	0x00000000
        /*14f8*/ 	.word	0x00000000
        /*14fc*/ 	.short	0x010a
        /*14fe*/ 	.byte	0xff
	.zero		1


	//   ....[65]....
        /*1500*/ 	.word	0x0000a6a0
        /*1504*/ 	.word	0x00000000
        /*1508*/ 	.word	0x00000000
        /*150c*/ 	.short	0x010a
        /*150e*/ 	.byte	0xff
	.zero		1


	//   ....[66]....
        /*1510*/ 	.word	0x0000a700
        /*1514*/ 	.word	0x00000000
        /*1518*/ 	.word	0x00000000
        /*151c*/ 	.short	0x010a
        /*151e*/ 	.byte	0xff
	.zero		1


	//   ....[67]....
        /*1520*/ 	.word	0x0000a760
        /*1524*/ 	.word	0x00000000
        /*1528*/ 	.word	0x00000000
        /*152c*/ 	.short	0x010a
        /*152e*/ 	.byte	0xff
	.zero		1


	//   ....[68]....
        /*1530*/ 	.word	0x0000a7c0
        /*1534*/ 	.word	0x00000000
        /*1538*/ 	.word	0x00000000
        /*153c*/ 	.short	0x010a
        /*153e*/ 	.byte	0xff
	.zero		1


	//   ....[69]....
        /*1540*/ 	.word	0x0000a820
        /*1544*/ 	.word	0x00000000
        /*1548*/ 	.word	0x00000000
        /*154c*/ 	.short	0x010a
        /*154e*/ 	.byte	0xff
	.zero		1


	//   ....[70]....
        /*1550*/ 	.word	0x0000a880
        /*1554*/ 	.word	0x00000000
        /*1558*/ 	.word	0x00000000
        /*155c*/ 	.short	0x010a
        /*155e*/ 	.byte	0xff
	.zero		1


	//   ....[71]....
        /*1560*/ 	.word	0x0000a8e0
        /*1564*/ 	.word	0x00000000
        /*1568*/ 	.word	0x00000000
        /*156c*/ 	.short	0x010a
        /*156e*/ 	.byte	0xff
	.zero		1


	//   ....[72]....
        /*1570*/ 	.word	0x0000a940
        /*1574*/ 	.word	0x00000000
        /*1578*/ 	.word	0x00000000
        /*157c*/ 	.short	0x010a
        /*157e*/ 	.byte	0xff
	.zero		1


	//   ....[73]....
        /*1580*/ 	.word	0x0000a9a0
        /*1584*/ 	.word	0x00000000
        /*1588*/ 	.word	0x00000000
        /*158c*/ 	.short	0x010a
        /*158e*/ 	.byte	0xff
	.zero		1


	//   ....[74]....
        /*1590*/ 	.word	0x0000aa00
        /*1594*/ 	.word	0x00000000
        /*1598*/ 	.word	0x00000000
        /*159c*/ 	.short	0x010a
        /*159e*/ 	.byte	0xff
	.zero		1


	//   ....[75]....
        /*15a0*/ 	.word	0x0000aa60
        /*15a4*/ 	.word	0x00000000
        /*15a8*/ 	.word	0x00000000
        /*15ac*/ 	.short	0x010a
        /*15ae*/ 	.byte	0xff
	.zero		1


	//   ....[76]....
        /*15b0*/ 	.word	0x0000aac0
        /*15b4*/ 	.word	0x00000000
        /*15b8*/ 	.word	0x00000000
        /*15bc*/ 	.short	0x010a
        /*15be*/ 	.byte	0xff
	.zero		1


	//   ....[77]....
        /*15c0*/ 	.word	0x0000ab20
        /*15c4*/ 	.word	0x00000000
        /*15c8*/ 	.word	0x00000000
        /*15cc*/ 	.short	0x010a
        /*15ce*/ 	.byte	0xff
	.zero		1


	//   ....[78]....
        /*15d0*/ 	.word	0x0000ab80
        /*15d4*/ 	.word	0x00000000
        /*15d8*/ 	.word	0x00000000
        /*15dc*/ 	.short	0x010a
        /*15de*/ 	.byte	0xff
	.zero		1


	//   ....[79]....
        /*15e0*/ 	.word	0x0000abe0
        /*15e4*/ 	.word	0x00000000
        /*15e8*/ 	.word	0x00000000
        /*15ec*/ 	.short	0x010a
        /*15ee*/ 	.byte	0xff
	.zero		1


	//   ....[80]....
        /*15f0*/ 	.word	0x0000ac40
        /*15f4*/ 	.word	0x00000000
        /*15f8*/ 	.word	0x00000000
        /*15fc*/ 	.short	0x010a
        /*15fe*/ 	.byte	0xff
	.zero		1


	//   ....[81]....
        /*1600*/ 	.word	0x0000aca0
        /*1604*/ 	.word	0x00000000
        /*1608*/ 	.word	0x00000000
        /*160c*/ 	.short	0x010a
        /*160e*/ 	.byte	0xff
	.zero		1


	//   ....[82]....
        /*1610*/ 	.word	0x0000ad00
        /*1614*/ 	.word	0x00000000
        /*1618*/ 	.word	0x00000000
        /*161c*/ 	.short	0x010a
        /*161e*/ 	.byte	0xff
	.zero		1


	//   ....[83]....
        /*1620*/ 	.word	0x0000ad60
        /*1624*/ 	.word	0x00000000
        /*1628*/ 	.word	0x00000000
        /*162c*/ 	.short	0x010a
        /*162e*/ 	.byte	0xff
	.zero		1


	//   ....[84]....
        /*1630*/ 	.word	0x0000adc0
        /*1634*/ 	.word	0x00000000
        /*1638*/ 	.word	0x00000000
        /*163c*/ 	.short	0x010a
        /*163e*/ 	.byte	0xff
	.zero		1


	//   ....[85]....
        /*1640*/ 	.word	0x0000ae20
        /*1644*/ 	.word	0x00000000
        /*1648*/ 	.word	0x00000000
        /*164c*/ 	.short	0x010a
        /*164e*/ 	.byte	0xff
	.zero		1


	//   ....[86]....
        /*1650*/ 	.word	0x0000ae80
        /*1654*/ 	.word	0x00000000
        /*1658*/ 	.word	0x00000000
        /*165c*/ 	.short	0x010a
        /*165e*/ 	.byte	0xff
	.zero		1


	//   ....[87]....
        /*1660*/ 	.word	0x0000aee0
        /*1664*/ 	.word	0x00000000
        /*1668*/ 	.word	0x00000000
        /*166c*/ 	.short	0x010a
        /*166e*/ 	.byte	0xff
	.zero		1


	//   ....[88]....
        /*1670*/ 	.word	0x0000af40
        /*1674*/ 	.word	0x00000000
        /*1678*/ 	.word	0x00000000
        /*167c*/ 	.short	0x010a
        /*167e*/ 	.byte	0xff
	.zero		1


	//   ....[89]....
        /*1680*/ 	.word	0x0000afa0
        /*1684*/ 	.word	0x00000000
        /*1688*/ 	.word	0x00000000
        /*168c*/ 	.short	0x010a
        /*168e*/ 	.byte	0xff
	.zero		1


	//   ....[90]....
        /*1690*/ 	.word	0x0000b000
        /*1694*/ 	.word	0x00000000
        /*1698*/ 	.word	0x00000000
        /*169c*/ 	.short	0x010a
        /*169e*/ 	.byte	0xff
	.zero		1


	//   ....[91]....
        /*16a0*/ 	.word	0x0000b060
        /*16a4*/ 	.word	0x00000000
        /*16a8*/ 	.word	0x00000000
        /*16ac*/ 	.short	0x010a
        /*16ae*/ 	.byte	0xff
	.zero		1


	//   ....[92]....
        /*16b0*/ 	.word	0x0000b0c0
        /*16b4*/ 	.word	0x00000000
        /*16b8*/ 	.word	0x00000000
        /*16bc*/ 	.short	0x010a
        /*16be*/ 	.byte	0xff
	.zero		1


	//   ....[93]....
        /*16c0*/ 	.word	0x0000b120
        /*16c4*/ 	.word	0x00000000
        /*16c8*/ 	.word	0x00000000
        /*16cc*/ 	.short	0x010a
        /*16ce*/ 	.byte	0xff
	.zero		1


	//   ....[94]....
        /*16d0*/ 	.word	0x0000b180
        /*16d4*/ 	.word	0x00000000
        /*16d8*/ 	.word	0x00000000
        /*16dc*/ 	.short	0x010a
        /*16de*/ 	.byte	0xff
	.zero		1


	//   ....[95]....
        /*16e0*/ 	.word	0x0000b1e0
        /*16e4*/ 	.word	0x00000000
        /*16e8*/ 	.word	0x00000000
        /*16ec*/ 	.short	0x010a
        /*16ee*/ 	.byte	0xff
	.zero		1


	//   ....[96]....
        /*16f0*/ 	.word	0x0000b240
        /*16f4*/ 	.word	0x00000000
        /*16f8*/ 	.word	0x00000000
        /*16fc*/ 	.short	0x010a
        /*16fe*/ 	.byte	0xff
	.zero		1


	//   ....[97]....
        /*1700*/ 	.word	0x0000b2a0
        /*1704*/ 	.word	0x00000000
        /*1708*/ 	.word	0x00000000
        /*170c*/ 	.short	0x010a
        /*170e*/ 	.byte	0xff
	.zero		1


	//   ....[98]....
        /*1710*/ 	.word	0x0000b300
        /*1714*/ 	.word	0x00000000
        /*1718*/ 	.word	0x00000000
        /*171c*/ 	.short	0x010a
        /*171e*/ 	.byte	0xff
	.zero		1


	//   ....[99]....
        /*1720*/ 	.word	0x0000b360
        /*1724*/ 	.word	0x00000000
        /*1728*/ 	.word	0x00000000
        /*172c*/ 	.short	0x010a
        /*172e*/ 	.byte	0xff
	.zero		1


	//   ....[100]....
        /*1730*/ 	.word	0x0000b3c0
        /*1734*/ 	.word	0x00000000
        /*1738*/ 	.word	0x00000000
        /*173c*/ 	.short	0x010a
        /*173e*/ 	.byte	0xff
	.zero		1


	//   ....[101]....
        /*1740*/ 	.word	0x0000b420
        /*1744*/ 	.word	0x00000000
        /*1748*/ 	.word	0x00000000
        /*174c*/ 	.short	0x010a
        /*174e*/ 	.byte	0xff
	.zero		1


	//   ....[102]....
        /*1750*/ 	.word	0x0000b480
        /*1754*/ 	.word	0x00000000
        /*1758*/ 	.word	0x00000000
        /*175c*/ 	.short	0x010a
        /*175e*/ 	.byte	0xff
	.zero		1


	//   ....[103]....
        /*1760*/ 	.word	0x0000b4e0
        /*1764*/ 	.word	0x00000000
        /*1768*/ 	.word	0x00000000
        /*176c*/ 	.short	0x010a
        /*176e*/ 	.byte	0xff
	.zero		1


	//   ....[104]....
        /*1770*/ 	.word	0x0000b540
        /*1774*/ 	.word	0x00000000
        /*1778*/ 	.word	0x00000000
        /*177c*/ 	.short	0x010a
        /*177e*/ 	.byte	0xff
	.zero		1


	//   ....[105]....
        /*1780*/ 	.word	0x0000b5a0
        /*1784*/ 	.word	0x00000000
        /*1788*/ 	.word	0x00000000
        /*178c*/ 	.short	0x010a
        /*178e*/ 	.byte	0xff
	.zero		1


	//   ....[106]....
        /*1790*/ 	.word	0x0000b600
        /*1794*/ 	.word	0x00000000
        /*1798*/ 	.word	0x00000000
        /*179c*/ 	.short	0x010a
        /*179e*/ 	.byte	0xff
	.zero		1


	//   ....[107]....
        /*17a0*/ 	.word	0x0000b660
        /*17a4*/ 	.word	0x00000000
        /*17a8*/ 	.word	0x00000000
        /*17ac*/ 	.short	0x010a
        /*17ae*/ 	.byte	0xff
	.zero		1


	//   ....[108]....
        /*17b0*/ 	.word	0x0000b6c0
        /*17b4*/ 	.word	0x00000000
        /*17b8*/ 	.word	0x00000000
        /*17bc*/ 	.short	0x010a
        /*17be*/ 	.byte	0xff
	.zero		1


	//   ....[109]....
        /*17c0*/ 	.word	0x0000b720
        /*17c4*/ 	.word	0x00000000
        /*17c8*/ 	.word	0x00000000
        /*17cc*/ 	.short	0x010a
        /*17ce*/ 	.byte	0xff
	.zero		1


	//   ....[110]....
        /*17d0*/ 	.word	0x0000b770
        /*17d4*/ 	.word	0x00000002
        /*17d8*/ 	.word	0x00000500
        /*17dc*/ 	.short	0x010a
        /*17de*/ 	.byte	0xff
	.zero		1


	//   ....[111]....
        /*17e0*/ 	.word	0x0000b7d0
        /*17e4*/ 	.word	0x00000002
        /*17e8*/ 	.word	0x000004b0
        /*17ec*/ 	.short	0x010a
        /*17ee*/ 	.byte	0xff
	.zero		1


	//   ....[112]....
        /*17f0*/ 	.word	0x0000b820
        /*17f4*/ 	.word	0x00000002
        /*17f8*/ 	.word	0x000004a0
        /*17fc*/ 	.short	0x010a
        /*17fe*/ 	.byte	0xff
	.zero		1


	//   ....[113]....
        /*1800*/ 	.word	0x0000b880
        /*1804*/ 	.word	0x00000000
        /*1808*/ 	.word	0x000004b0
        /*180c*/ 	.short	0x010a
        /*180e*/ 	.byte	0xff
	.zero		1


	//   ....[114]....
        /*1810*/ 	.word	0x0000b8e0
        /*1814*/ 	.word	0x00000005
        /*1818*/ 	.word	0x00000008
        /*181c*/ 	.short	0x010a
        /*181e*/ 	.byte	0xff
	.zero		1


	//   ....[115]....
        /*1820*/ 	.word	0x0000b9d0
        /*1824*/ 	.word	0x00000000
        /*1828*/ 	.word	0x00000008
        /*182c*/ 	.short	0x010a
        /*182e*/ 	.byte	0xff
	.zero		1


	//   ....[116]....
        /*1830*/ 	.word	0x0000ba20
        /*1834*/ 	.word	0x00000000
        /*1838*/ 	.word	0x000004a0
        /*183c*/ 	.short	0x010a
        /*183e*/ 	.byte	0xff
	.zero		1


	//   ....[117]....
        /*1840*/ 	.word	0x0000ba80
        /*1844*/ 	.word	0x00000000
        /*1848*/ 	.word	0x000004e0
        /*184c*/ 	.short	0x010a
        /*184e*/ 	.byte	0xff
	.zero		1


	//   ....[118]....
        /*1850*/ 	.word	0x0000bae0
        /*1854*/ 	.word	0x00000000
        /*1858*/ 	.word	0x00000000
        /*185c*/ 	.short	0x010a
        /*185e*/ 	.byte	0xff
	.zero		1


	//   ....[119]....
        /*1860*/ 	.word	0x0000bb40
        /*1864*/ 	.word	0x00000000
        /*1868*/ 	.word	0x00000000
        /*186c*/ 	.short	0x010a
        /*186e*/ 	.byte	0xff
	.zero		1


	//   ....[120]....
        /*1870*/ 	.word	0x0000bba0
        /*1874*/ 	.word	0x00000000
        /*1878*/ 	.word	0x00000000
        /*187c*/ 	.short	0x010a
        /*187e*/ 	.byte	0xff
	.zero		1


	//   ....[121]....
        /*1880*/ 	.word	0x0000bc00
        /*1884*/ 	.word	0x00000000
        /*1888*/ 	.word	0x00000000
        /*188c*/ 	.short	0x010a
        /*188e*/ 	.byte	0xff
	.zero		1


	//   ....[122]....
        /*1890*/ 	.word	0x0000bc60
        /*1894*/ 	.word	0x00000000
        /*1898*/ 	.word	0x00000520
        /*189c*/ 	.short	0x010a
        /*189e*/ 	.byte	0xff
	.zero		1


	//   ....[123]....
        /*18a0*/ 	.word	0x0000bcb0
        /*18a4*/ 	.word	0x00000007
        /*18a8*/ 	.word	0x000004a0
        /*18ac*/ 	.short	0x010a
        /*18ae*/ 	.byte	0xff
	.zero		1


	//   ....[124]....
        /*18b0*/ 	.word	0x0000bd10
        /*18b4*/ 	.word	0x00000000
        /*18b8*/ 	.word	0x00000498
        /*18bc*/ 	.short	0x010a
        /*18be*/ 	.byte	0xff
	.zero		1


	//   ....[125]....
        /*18c0*/ 	.word	0x0000bd70
        /*18c4*/ 	.word	0x00000000
        /*18c8*/ 	.word	0x00000488
        /*18cc*/ 	.short	0x010a
        /*18ce*/ 	.byte	0xff
	.zero		1


	//   ....[126]....
        /*18d0*/ 	.word	0x0000bdc0
        /*18d4*/ 	.word	0x00000003
        /*18d8*/ 	.word	0x000004a0
        /*18dc*/ 	.short	0x010a
        /*18de*/ 	.byte	0xff
	.zero		1


	//   ....[127]....
        /*18e0*/ 	.word	0x0000be20
        /*18e4*/ 	.word	0x00000000
        /*18e8*/ 	.word	0x00000480
        /*18ec*/ 	.short	0x010a
        /*18ee*/ 	.byte	0xff
	.zero		1


	//   ....[128]....
        /*18f0*/ 	.word	0x0000be70
        /*18f4*/ 	.word	0x00000053
        /*18f8*/ 	.word	0x000004c0
        /*18fc*/ 	.short	0x010a
        /*18fe*/ 	.byte	0xff
	.zero		1


	//----- nvinfo : EIATTR_NUM_MBARRIERS
	.align		4
.L_47:
        /*1900*/ 	.byte	0x03, 0x38
        /*1902*/ 	.short	0x00a5


	//----- nvinfo : EIATTR_EXIT_INSTR_OFFSETS
	.align		4
        /*1904*/ 	.byte	0x04, 0x1c
        /*1906*/ 	.short	(.L_49 - .L_48)


	//   ....[0]....
.L_48:
        /*1908*/ 	.word	0x00005980


	//   ....[1]....
        /*190c*/ 	.word	0x00005e70


	//   ....[2]....
        /*1910*/ 	.word	0x00005ed0


	//   ....[3]....
        /*1914*/ 	.word	0x00007100


	//   ....[4]....
        /*1918*/ 	.word	0x00007d30


	//   ....[5]....
        /*191c*/ 	.word	0x00007d70


	//   ....[6]....
        /*1920*/ 	.word	0x00009b60


	//----- nvinfo : EIATTR_MAX_THREADS
	.align		4
.L_49:
        /*1924*/ 	.byte	0x04, 0x05
        /*1926*/ 	.short	(.L_51 - .L_50)
.L_50:
        /*1928*/ 	.word	0x00000100
        /*192c*/ 	.word	0x00000001
        /*1930*/ 	.word	0x00000001


	//----- nvinfo : EIATTR_CRS_STACK_SIZE
	.align		4
.L_51:
        /*1934*/ 	.byte	0x04, 0x1e
        /*1936*/ 	.short	(.L_53 - .L_52)
.L_52:
        /*1938*/ 	.word	0x00000000


	//----- nvinfo : EIATTR_CBANK_PARAM_SIZE
	.align		4
.L_53:
        /*193c*/ 	.byte	0x03, 0x19
        /*193e*/ 	.short	0x0800


	//----- nvinfo : EIATTR_PARAM_CBANK
	.align		4
        /*1940*/ 	.byte	0x04, 0x0a
        /*1942*/ 	.short	(.L_55 - .L_54)
	.align		4
.L_54:
        /*1944*/ 	.word	index@(.nv.constant0._ZN7cutlass13device_kernelINS_4gemm6kernel13GemmUniversalIN4cute5tupleIJiiiiEEENS1_10collective13CollectiveMmaINS1_35MainloopSm100TmaUmmaWarpSpecializedILi72ELi2ELi4ENS5_IJNS4_1CILi2EEESB_NSA_ILi1EEEEEEEENS5_IJNSA_ILi128EEENSA_ILi64EEENSA_ILi32EEEEEEaNS5_IJlSC_lEEEaSJ_NS4_8TiledMMAINS4_8MMA_AtomIJNS4_21SM100_MMA_S8_2x1SM_SSIaaiLi128ELi64ELNS4_4UMMA5MajorE0ELSO_0ELNSN_8SaturateE0EEEEEENS4_6LayoutINS5_IJSC_SC_SC_EEENS5_IJNSA_ILi0EEESU_SU_EEEEENS5_IJNS4_10UnderscoreESX_SX_EEEEENS4_28SM100_TMA_2SM_LOAD_MULTICASTENS4_14ComposedLayoutINS4_7SwizzleILi1ELi4ELi3EEENS4_18smem_ptr_flag_bitsILi8EEENSS_INS5_IJNSA_ILi8EEESH_EEENS5_IJSH_SC_EEEEEEEvNS4_8identityENS4_18SM100_TMA_2SM_LOADES1A_vS1B_EENS_8epilogue10collective18CollectiveEpilogueINS1E_23Sm100TmaWarpSpecializedILi1ELi1ELi32ELb0ELb0EEEJNS5_IJSG_SG_SH_EEENS5_IJNSS_ISG_SC_EES1K_EEEaSJ_aSJ_NS1E_6fusion15FusionCallbacksIS1I_NS1M_17LinearCombinationIaiaiLNS_15FloatRoundStyleE2EEES1J_S1L_JEEENS4_5SM1004TMEM4LOAD26SM100_TMEM_LOAD_32dp32b32xENS4_13SM90_TMA_LOADENS11_INS12_ILi2ELi4ELi3EEES15_NSS_INS5_IJS16_SG_EEENS5_IJSG_SC_EEEEEEENS4_39AutoVectorizingCopyWithAssumedAlignmentILi128EEENS4_14SM90_TMA_STOREES21_S23_S23_EEEvvEEEEvNT_6ParamsE)
        /*1948*/ 	.short	0x0380
        /*194a*/ 	.short	0x0800


	//----- nvinfo : EIATTR_SW_WAR
	.align		4
.L_55:
        /*194c*/ 	.byte	0x04, 0x36
        /*194e*/ 	.short	(.L_57 - .L_56)
.L_56:
        /*1950*/ 	.word	0x00000008
.L_57:


//--------------------- .nv.callgraph             --------------------------
	.section	.nv.callgraph,"",@"SHT_CUDA_CALLGRAPH"
	.align	4
	.sectionentsize	8
	.align		4
        /*0000*/ 	.word	0x00000000
	.align		4
        /*0004*/ 	.word	0xffffffff
	.align		4
        /*0008*/ 	.word	index@(_ZN7cutlass13device_kernelINS_4gemm6kernel13GemmUniversalIN4cute5tupleIJiiiiEEENS1_10collective13CollectiveMmaINS1_35MainloopSm100TmaUmmaWarpSpecializedILi72ELi2ELi4ENS5_IJNS4_1CILi2EEESB_NSA_ILi1EEEEEEEENS5_IJNSA_ILi128EEENSA_ILi64EEENSA_ILi32EEEEEEaNS5_IJlSC_lEEEaSJ_NS4_8TiledMMAINS4_8MMA_AtomIJNS4_21SM100_MMA_S8_2x1SM_SSIaaiLi128ELi64ELNS4_4UMMA5MajorE0ELSO_0ELNSN_8SaturateE0EEEEEENS4_6LayoutINS5_IJSC_SC_SC_EEENS5_IJNSA_ILi0EEESU_SU_EEEEENS5_IJNS4_10UnderscoreESX_SX_EEEEENS4_28SM100_TMA_2SM_LOAD_MULTICASTENS4_14ComposedLayoutINS4_7SwizzleILi1ELi4ELi3EEENS4_18smem_ptr_flag_bitsILi8EEENSS_INS5_IJNSA_ILi8EEESH_EEENS5_IJSH_SC_EEEEEEEvNS4_8identityENS4_18SM100_TMA_2SM_LOADES1A_vS1B_EENS_8epilogue10collective18CollectiveEpilogueINS1E_23Sm100TmaWarpSpecializedILi1ELi1ELi32ELb0ELb0EEEJNS5_IJSG_SG_SH_EEENS5_IJNSS_ISG_SC_EES1K_EEEaSJ_aSJ_NS1E_6fusion15FusionCallbacksIS1I_NS1M_17LinearCombinationIaiaiLNS_15FloatRoundStyleE2EEES1J_S1L_JEEENS4_5SM1004TMEM4LOAD26SM100_TMEM_LOAD_32dp32b32xENS4_13SM90_TMA_LOADENS11_INS12_ILi2ELi4ELi3EEES15_NSS_INS5_IJS16_SG_EEENS5_IJSG_SC_EEEEEEENS4_39AutoVectorizingCopyWithAssumedAlignmentILi128EEENS4_14SM90_TMA_STOREES21_S23_S23_EEEvvEEEEvNT_6ParamsE)
	.align		4
        /*000c*/ 	.word	index@(__assertfail)
	.align		4
        /*0010*/ 	.word	0x00000000
	.align		4
        /*0014*/ 	.word	0xfffffffe
	.align		4
        /*0018*/ 	.word	0x00000000
	.align		4
        /*001c*/ 	.word	0xfffffffd
	.align		4
        /*0020*/ 	.word	0x00000000
	.align		4
        /*0024*/ 	.word	0xfffffffc


//--------------------- .nv.constant4             --------------------------
	.section	.nv.constant4,"a",@progbits
	.align	8
	.align		8
.nv.constant4:
        /*0000*/ 	.dword	__assertfail
	.align		8
        /*0008*/ 	.dword	__unnamed_1
	.align		8
        /*0010*/ 	.dword	__unnamed_2
	.align		8
        /*0018*/ 	.dword	_ZN40_INTERNAL_51c3ba16_4_k_cu_00a65031_102464cuda3std3__45__cpo5beginE
	.align		8
        /*0020*/ 	.dword	_ZN40_INTERNAL_51c3ba16_4_k_cu_00a65031_102464cuda3std3__45__cpo3endE
	.align		8
        /*0028*/ 	.dword	_ZN40_INTERNAL_51c3ba16_4_k_cu_00a65031_102464cuda3std3__45__cpo6cbeginE
	.align		8
        /*0030*/ 	.dword	_ZN40_INTERNAL_51c3ba16_4_k_cu_00a65031_102464cuda3std3__45__cpo4cendE
	.align		8
        /*0038*/ 	.dword	_ZN40_INTERNAL_51c3ba16_4_k_cu_00a65031_102464cuda3std3__442_GLOBAL__N__51c3ba16_4_k_cu_00a65031_102466ignoreE
	.align		8
        /*0040*/ 	.dword	_ZN40_INTERNAL_51c3ba16_4_k_cu_00a65031_102464cuda3std3__419piecewise_constructE
	.align		8
        /*0048*/ 	.dword	_ZN40_INTERNAL_51c3ba16_4_k_cu_00a65031_102464cuda3std3__48in_placeE
	.align		8
        /*0050*/ 	.dword	_ZN40_INTERNAL_51c3ba16_4_k_cu_00a65031_102464cuda3std6ranges3__45__cpo4swapE
	.align		8
        /*0058*/ 	.dword	_ZN40_INTERNAL_51c3ba16_4_k_cu_00a65031_102464cuda3std6ranges3__45__cpo9iter_moveE
	.align		8
        /*0060*/ 	.dword	_ZN40_INTERNAL_51c3ba16_4_k_cu_00a65031_102464cute7productE
	.align		8
        /*0068*/ 	.dword	_ZN40_INTERNAL_51c3ba16_4_k_cu_00a65031_102464cute1_E
	.align		8
        /*0070*/ 	.dword	$str$25
	.align		8
        /*0078*/ 	.dword	$str$26
	.align		8
        /*0080*/ 	.dword	$str$27
	.align		8
        /*0088*/ 	.dword	$str$28


//--------------------- .text._ZN7cutlass13device_kernelINS_4gemm6kernel13GemmUniversalIN4cute5tupleIJiiiiEEENS1_10collective13CollectiveMmaINS1_35MainloopSm100TmaUmmaWarpSpecializedILi72ELi2ELi4ENS5_IJNS4_1CILi2EEESB_NSA_ILi1EEEEEEEENS5_IJNSA_ILi128EEENSA_ILi64EEENSA_ILi32EEEEEEaNS5_IJlSC_lEEEaSJ_NS4_8TiledMMAINS4_8MMA_AtomIJNS4_21SM100_MMA_S8_2x1SM_SSIaaiLi128ELi64ELNS4_4UMMA5MajorE0ELSO_0ELNSN_8SaturateE0EEEEEENS4_6LayoutINS5_IJSC_SC_SC_EEENS5_IJNSA_ILi0EEESU_SU_EEEEENS5_IJNS4_10UnderscoreESX_SX_EEEEENS4_28SM100_TMA_2SM_LOAD_MULTICASTENS4_14ComposedLayoutINS4_7SwizzleILi1ELi4ELi3EEENS4_18smem_ptr_flag_bitsILi8EEENSS_INS5_IJNSA_ILi8EEESH_EEENS5_IJSH_SC_EEEEEEEvNS4_8identityENS4_18SM100_TMA_2SM_LOADES1A_vS1B_EENS_8epilogue10collective18CollectiveEpilogueINS1E_23Sm100TmaWarpSpecializedILi1ELi1ELi32ELb0ELb0EEEJNS5_IJSG_SG_SH_EEENS5_IJNSS_ISG_SC_EES1K_EEEaSJ_aSJ_NS1E_6fusion15FusionCallbacksIS1I_NS1M_17LinearCombinationIaiaiLNS_15FloatRoundStyleE2EEES1J_S1L_JEEENS4_5SM1004TMEM4LOAD26SM100_TMEM_LOAD_32dp32b32xENS4_13SM90_TMA_LOADENS11_INS12_ILi2ELi4ELi3EEES15_NSS_INS5_IJS16_SG_EEENS5_IJSG_SC_EEEEEEENS4_39AutoVectorizingCopyWithAssumedAlignmentILi128EEENS4_14SM90_TMA_STOREES21_S23_S23_EEEvvEEEEvNT_6ParamsE --------------------------
	.section	.text._ZN7cutlass13device_kernelINS_4gemm6kernel13GemmUniversalIN4cute5tupleIJiiiiEEENS1_10collective13CollectiveMmaINS1_35MainloopSm100TmaUmmaWarpSpecializedILi72ELi2ELi4ENS5_IJNS4_1CILi2EEESB_NSA_ILi1EEEEEEEENS5_IJNSA_ILi128EEENSA_ILi64EEENSA_ILi32EEEEEEaNS5_IJlSC_lEEEaSJ_NS4_8TiledMMAINS4_8MMA_AtomIJNS4_21SM100_MMA_S8_2x1SM_SSIaaiLi128ELi64ELNS4_4UMMA5MajorE0ELSO_0ELNSN_8SaturateE0EEEEEENS4_6LayoutINS5_IJSC_SC_SC_EEENS5_IJNSA_ILi0EEESU_SU_EEEEENS5_IJNS4_10UnderscoreESX_SX_EEEEENS4_28SM100_TMA_2SM_LOAD_MULTICASTENS4_14ComposedLayoutINS4_7SwizzleILi1ELi4ELi3EEENS4_18smem_ptr_flag_bitsILi8EEENSS_INS5_IJNSA_ILi8EEESH_EEENS5_IJSH_SC_EEEEEEEvNS4_8identityENS4_18SM100_TMA_2SM_LOADES1A_vS1B_EENS_8epilogue10collective18CollectiveEpilogueINS1E_23Sm100TmaWarpSpecializedILi1ELi1ELi32ELb0ELb0EEEJNS5_IJSG_SG_SH_EEENS5_IJNSS_ISG_SC_EES1K_EEEaSJ_aSJ_NS1E_6fusion15FusionCallbacksIS1I_NS1M_17LinearCombinationIaiaiLNS_15FloatRoundStyleE2EEES1J_S1L_JEEENS4_5SM1004TMEM4LOAD26SM100_TMEM_LOAD_32dp32b32xENS4_13SM90_TMA_LOADENS11_INS12_ILi2ELi4ELi3EEES15_NSS_INS5_IJS16_SG_EEENS5_IJSG_SC_EEEEEEENS4_39AutoVectorizingCopyWithAssumedAlignmentILi128EEENS4_14SM90_TMA_STOREES21_S23_S23_EEEvvEEEEvNT_6ParamsE,"ax",@progbits
	.align	128
.text._ZN7cutlass13device_kernelINS_4gemm6kernel13GemmUniversalIN4cute5tupleIJiiiiEEENS1_10collective13CollectiveMmaINS1_35MainloopSm100TmaUmmaWarpSpecializedILi72ELi2ELi4ENS5_IJNS4_1CILi2EEESB_NSA_ILi1EEEEEEEENS5_IJNSA_ILi128EEENSA_ILi64EEENSA_ILi32EEEEEEaNS5_IJlSC_lEEEaSJ_NS4_8TiledMMAINS4_8MMA_AtomIJNS4_21SM100_MMA_S8_2x1SM_SSIaaiLi128ELi64ELNS4_4UMMA5MajorE0ELSO_0ELNSN_8SaturateE0EEEEEENS4_6LayoutINS5_IJSC_SC_SC_EEENS5_IJNSA_ILi0EEESU_SU_EEEEENS5_IJNS4_10UnderscoreESX_SX_EEEEENS4_28SM100_TMA_2SM_LOAD_MULTICASTENS4_14ComposedLayoutINS4_7SwizzleILi1ELi4ELi3EEENS4_18smem_ptr_flag_bitsILi8EEENSS_INS5_IJNSA_ILi8EEESH_EEENS5_IJSH_SC_EEEEEEEvNS4_8identityENS4_18SM100_TMA_2SM_LOADES1A_vS1B_EENS_8epilogue10collective18CollectiveEpilogueINS1E_23Sm100TmaWarpSpecializedILi1ELi1ELi32ELb0ELb0EEEJNS5_IJSG_SG_SH_EEENS5_IJNSS_ISG_SC_EES1K_EEEaSJ_aSJ_NS1E_6fusion15FusionCallbacksIS1I_NS1M_17LinearCombinationIaiaiLNS_15FloatRoundStyleE2EEES1J_S1L_JEEENS4_5SM1004TMEM4LOAD26SM100_TMEM_LOAD_32dp32b32xENS4_13SM90_TMA_LOADENS11_INS12_ILi2ELi4ELi3EEES15_NSS_INS5_IJS16_SG_EEENS5_IJSG_SC_EEEEEEENS4_39AutoVectorizingCopyWithAssumedAlignmentILi128EEENS4_14SM90_TMA_STOREES21_S23_S23_EEEvvEEEEvNT_6ParamsE:
        .type           _ZN7cutlass13device_kernelINS_4gemm6kernel13GemmUniversalIN4cute5tupleIJiiiiEEENS1_10collective13CollectiveMmaINS1_35MainloopSm100TmaUmmaWarpSpecializedILi72ELi2ELi4ENS5_IJNS4_1CILi2EEESB_NSA_ILi1EEEEEEEENS5_IJNSA_ILi128EEENSA_ILi64EEENSA_ILi32EEEEEEaNS5_IJlSC_lEEEaSJ_NS4_8TiledMMAINS4_8MMA_AtomIJNS4_21SM100_MMA_S8_2x1SM_SSIaaiLi128ELi64ELNS4_4UMMA5MajorE0ELSO_0ELNSN_8SaturateE0EEEEEENS4_6LayoutINS5_IJSC_SC_SC_EEENS5_IJNSA_ILi0EEESU_SU_EEEEENS5_IJNS4_10UnderscoreESX_SX_EEEEENS4_28SM100_TMA_2SM_LOAD_MULTICASTENS4_14ComposedLayoutINS4_7SwizzleILi1ELi4ELi3EEENS4_18smem_ptr_flag_bitsILi8EEENSS_INS5_IJNSA_ILi8EEESH_EEENS5_IJSH_SC_EEEEEEEvNS4_8identityENS4_18SM100_TMA_2SM_LOADES1A_vS1B_EENS_8epilogue10collective18CollectiveEpilogueINS1E_23Sm100TmaWarpSpecializedILi1ELi1ELi32ELb0ELb0EEEJNS5_IJSG_SG_SH_EEENS5_IJNSS_ISG_SC_EES1K_EEEaSJ_aSJ_NS1E_6fusion15FusionCallbacksIS1I_NS1M_17LinearCombinationIaiaiLNS_15FloatRoundStyleE2EEES1J_S1L_JEEENS4_5SM1004TMEM4LOAD26SM100_TMEM_LOAD_32dp32b32xENS4_13SM90_TMA_LOADENS11_INS12_ILi2ELi4ELi3EEES15_NSS_INS5_IJS16_SG_EEENS5_IJSG_SC_EEEEEEENS4_39AutoVectorizingCopyWithAssumedAlignmentILi128EEENS4_14SM90_TMA_STOREES21_S23_S23_EEEvvEEEEvNT_6ParamsE,@function
        .size           _ZN7cutlass13device_kernelINS_4gemm6kernel13GemmUniversalIN4cute5tupleIJiiiiEEENS1_10collective13CollectiveMmaINS1_35MainloopSm100TmaUmmaWarpSpecializedILi72ELi2ELi4ENS5_IJNS4_1CILi2EEESB_NSA_ILi1EEEEEEEENS5_IJNSA_ILi128EEENSA_ILi64EEENSA_ILi32EEEEEEaNS5_IJlSC_lEEEaSJ_NS4_8TiledMMAINS4_8MMA_AtomIJNS4_21SM100_MMA_S8_2x1SM_SSIaaiLi128ELi64ELNS4_4UMMA5MajorE0ELSO_0ELNSN_8SaturateE0EEEEEENS4_6LayoutINS5_IJSC_SC_SC_EEENS5_IJNSA_ILi0EEESU_SU_EEEEENS5_IJNS4_10UnderscoreESX_SX_EEEEENS4_28SM100_TMA_2SM_LOAD_MULTICASTENS4_14ComposedLayoutINS4_7SwizzleILi1ELi4ELi3EEENS4_18smem_ptr_flag_bitsILi8EEENSS_INS5_IJNSA_ILi8EEESH_EEENS5_IJSH_SC_EEEEEEEvNS4_8identityENS4_18SM100_TMA_2SM_LOADES1A_vS1B_EENS_8epilogue10collective18CollectiveEpilogueINS1E_23Sm100TmaWarpSpecializedILi1ELi1ELi32ELb0ELb0EEEJNS5_IJSG_SG_SH_EEENS5_IJNSS_ISG_SC_EES1K_EEEaSJ_aSJ_NS1E_6fusion15FusionCallbacksIS1I_NS1M_17LinearCombinationIaiaiLNS_15FloatRoundStyleE2EEES1J_S1L_JEEENS4_5SM1004TMEM4LOAD26SM100_TMEM_LOAD_32dp32b32xENS4_13SM90_TMA_LOADENS11_INS12_ILi2ELi4ELi3EEES15_NSS_INS5_IJS16_SG_EEENS5_IJSG_SC_EEEEEEENS4_39AutoVectorizingCopyWithAssumedAlignmentILi128EEENS4_14SM90_TMA_STOREES21_S23_S23_EEEvvEEEEvNT_6ParamsE,(.L_x_354 - _ZN7cutlass13device_kernelINS_4gemm6kernel13GemmUniversalIN4cute5tupleIJiiiiEEENS1_10collective13CollectiveMmaINS1_35MainloopSm100TmaUmmaWarpSpecializedILi72ELi2ELi4ENS5_IJNS4_1CILi2EEESB_NSA_ILi1EEEEEEEENS5_IJNSA_ILi128EEENSA_ILi64EEENSA_ILi32EEEEEEaNS5_IJlSC_lEEEaSJ_NS4_8TiledMMAINS4_8MMA_AtomIJNS4_21SM100_MMA_S8_2x1SM_SSIaaiLi128ELi64ELNS4_4UMMA5MajorE0ELSO_0ELNSN_8SaturateE0EEEEEENS4_6LayoutINS5_IJSC_SC_SC_EEENS5_IJNSA_ILi0EEESU_SU_EEEEENS5_IJNS4_10UnderscoreESX_SX_EEEEENS4_28SM100_TMA_2SM_LOAD_MULTICASTENS4_14ComposedLayoutINS4_7SwizzleILi1ELi4ELi3EEENS4_18smem_ptr_flag_bitsILi8EEENSS_INS5_IJNSA_ILi8EEESH_EEENS5_IJSH_SC_EEEEEEEvNS4_8identityENS4_18SM100_TMA_2SM_LOADES1A_vS1B_EENS_8epilogue10collective18CollectiveEpilogueINS1E_23Sm100TmaWarpSpecializedILi1ELi1ELi32ELb0ELb0EEEJNS5_IJSG_SG_SH_EEENS5_IJNSS_ISG_SC_EES1K_EEEaSJ_aSJ_NS1E_6fusion15FusionCallbacksIS1I_NS1M_17LinearCombinationIaiaiLNS_15FloatRoundStyleE2EEES1J_S1L_JEEENS4_5SM1004TMEM4LOAD26SM100_TMEM_LOAD_32dp32b32xENS4_13SM90_TMA_LOADENS11_INS12_ILi2ELi4ELi3EEES15_NSS_INS5_IJS16_SG_EEENS5_IJSG_SC_EEEEEEENS4_39AutoVectorizingCopyWithAssumedAlignmentILi128EEENS4_14SM90_TMA_STOREES21_S23_S23_EEEvvEEEEvNT_6ParamsE)
        .other          _ZN7cutlass13device_kernelINS_4gemm6kernel13GemmUniversalIN4cute5tupleIJiiiiEEENS1_10collective13CollectiveMmaINS1_35MainloopSm100TmaUmmaWarpSpecializedILi72ELi2ELi4ENS5_IJNS4_1CILi2EEESB_NSA_ILi1EEEEEEEENS5_IJNSA_ILi128EEENSA_ILi64EEENSA_ILi32EEEEEEaNS5_IJlSC_lEEEaSJ_NS4_8TiledMMAINS4_8MMA_AtomIJNS4_21SM100_MMA_S8_2x1SM_SSIaaiLi128ELi64ELNS4_4UMMA5MajorE0ELSO_0ELNSN_8SaturateE0EEEEEENS4_6LayoutINS5_IJSC_SC_SC_EEENS5_IJNSA_ILi0EEESU_SU_EEEEENS5_IJNS4_10UnderscoreESX_SX_EEEEENS4_28SM100_TMA_2SM_LOAD_MULTICASTENS4_14ComposedLayoutINS4_7SwizzleILi1ELi4ELi3EEENS4_18smem_ptr_flag_bitsILi8EEENSS_INS5_IJNSA_ILi8EEESH_EEENS5_IJSH_SC_EEEEEEEvNS4_8identityENS4_18SM100_TMA_2SM_LOADES1A_vS1B_EENS_8epilogue10collective18CollectiveEpilogueINS1E_23Sm100TmaWarpSpecializedILi1ELi1ELi32ELb0ELb0EEEJNS5_IJSG_SG_SH_EEENS5_IJNSS_ISG_SC_EES1K_EEEaSJ_aSJ_NS1E_6fusion15FusionCallbacksIS1I_NS1M_17LinearCombinationIaiaiLNS_15FloatRoundStyleE2EEES1J_S1L_JEEENS4_5SM1004TMEM4LOAD26SM100_TMEM_LOAD_32dp32b32xENS4_13SM90_TMA_LOADENS11_INS12_ILi2ELi4ELi3EEES15_NSS_INS5_IJS16_SG_EEENS5_IJSG_SC_EEEEEEENS4_39AutoVectorizingCopyWithAssumedAlignmentILi128EEENS4_14SM90_TMA_STOREES21_S23_S23_EEEvvEEEEvNT_6ParamsE,@"STO_CUDA_ENTRY STV_DEFAULT"
_ZN7cutlass13device_kernelINS_4gemm6kernel13GemmUniversalIN4cute5tupleIJiiiiEEENS1_10collective13CollectiveMmaINS1_35MainloopSm100TmaUmmaWarpSpecializedILi72ELi2ELi4ENS5_IJNS4_1CILi2EEESB_NSA_ILi1EEEEEEEENS5_IJNSA_ILi128EEENSA_ILi64EEENSA_ILi32EEEEEEaNS5_IJlSC_lEEEaSJ_NS4_8TiledMMAINS4_8MMA_AtomIJNS4_21SM100_MMA_S8_2x1SM_SSIaaiLi128ELi64ELNS4_4UMMA5MajorE0ELSO_0ELNSN_8SaturateE0EEEEEENS4_6LayoutINS5_IJSC_SC_SC_EEENS5_IJNSA_ILi0EEESU_SU_EEEEENS5_IJNS4_10UnderscoreESX_SX_EEEEENS4_28SM100_TMA_2SM_LOAD_MULTICASTENS4_14ComposedLayoutINS4_7SwizzleILi1ELi4ELi3EEENS4_18smem_ptr_flag_bitsILi8EEENSS_INS5_IJNSA_ILi8EEESH_EEENS5_IJSH_SC_EEEEEEEvNS4_8identityENS4_18SM100_TMA_2SM_LOADES1A_vS1B_EENS_8epilogue10collective18CollectiveEpilogueINS1E_23Sm100TmaWarpSpecializedILi1ELi1ELi32ELb0ELb0EEEJNS5_IJSG_SG_SH_EEENS5_IJNSS_ISG_SC_EES1K_EEEaSJ_aSJ_NS1E_6fusion15FusionCallbacksIS1I_NS1M_17LinearCombinationIaiaiLNS_15FloatRoundStyleE2EEES1J_S1L_JEEENS4_5SM1004TMEM4LOAD26SM100_TMEM_LOAD_32dp32b32xENS4_13SM90_TMA_LOADENS11_INS12_ILi2ELi4ELi3EEES15_NSS_INS5_IJS16_SG_EEENS5_IJSG_SC_EEEEEEENS4_39AutoVectorizingCopyWithAssumedAlignmentILi128EEENS4_14SM90_TMA_STOREES21_S23_S23_EEEvvEEEEvNT_6ParamsE:
[----:B------:R-:W1:Y:S01]  /*0000*/  LDC R1, c[0x0][0x37c] ;  /* 0x0000df00ff017b82 */ /* 0x000e620000000800 */
[----:B------:R-:W2:Y:S01]  /*0010*/  S2R R78, SR_TID.X ;  /* 0x00000000004e7919 */ /* 0x000ea20000002100 */
[----:B------:R-:W3:Y:S06]  /*0020*/  LDCU.64 UR8, c[0x0][0x890] ;  /* 0x00011200ff0877ac */ /* 0x000eec0008000a00 */
[----:B------:R-:W4:Y:S01]  /*0030*/  S2UR UR55, SR_CgaCtaId ;  /* 0x00000000003779c3 */ /* 0x000f220000008800 */
[----:B------:R-:W-:Y:S02]  /*0040*/  PRMT R81, RZ, 0x7610, R81 ;  /* 0x00007610ff517816 */ /* 0x000fe40000000051 */
[----:B------:R-:W-:Y:S01]  /*0050*/  ELECT P1, URZ, PT ;  /* 0x0000000000ff782f */ /* 0x000fe20003820000 */
[----:B---3--:R-:W-:-:S04]  /*0060*/  UISETP.NE.U32.AND UP0, UPT, UR8, URZ, UPT ;  /* 0x000000ff0800728c */ /* 0x008fc8000bf05070 */
[----:B------:R-:W-:Y:S02]  /*0070*/  UISETP.NE.AND.EX UP0, UPT, UR9, URZ, UPT, UP0 ;  /* 0x000000ff0900728c */ /* 0x000fe4000bf05300 */
[----:B----4-:R-:W-:Y:S02]  /*0080*/  ULOP3.LUT UR27, UR55, 0x1, URZ, 0xc0, !UPT ;  /* 0x00000001371b7892 */ /* 0x010fe4000f8ec0ff */
[----:B------:R-:W-:Y:S01]  /*0090*/  ULOP3.LUT UR28, UR55, 0x1, URZ, 0x3c, !UPT ;  /* 0x00000001371c7892 */ /* 0x000fe2000f8e3cff */
[----:B--2---:R-:W-:-:S05]  /*00a0*/  SHF.R.U32.HI R82, RZ, 0x5, R78 ;  /* 0x00000005ff527819 */ /* 0x004fca000001164e */
[----:B------:R-:W2:Y:S02]  /*00b0*/  SHFL.IDX PT, R0, R82, RZ, 0x1f ;  /* 0x00001fff52007589 */ /* 0x000ea400000e0000 */
[----:B--2---:R-:W-:Y:S01]  /*00c0*/  R2UR UR18, R0 ;  /* 0x00000000001272ca */ /* 0x004fe200000e0000 */
[----:B-1----:R-:W-:-:S14]  /*00d0*/  BRA.U UP0, `(.L_x_0) ;  /* 0x0000000100307547 */ /* 0x002fdc000b800000 */
[----:B------:R-:W1:Y:S02]  /*00e0*/  LDCU.64 UR4, c[0x0][0x888] ;  /* 0x00011100ff0477ac */ /* 0x000e640008000a00 */
[----:B-1----:R-:W-:-:S04]  /*00f0*/  UISETP.NE.U32.AND UP0, UPT, UR4, URZ, UPT ;  /* 0x000000ff0400728c */ /* 0x002fc8000bf05070 */
[----:B------:R-:W-:-:S09]  /*0100*/  UISETP.NE.AND.EX UP0, UPT, UR5, URZ, UPT, UP0 ;  /* 0x000000ff0500728c */ /* 0x000fd2000bf05300 */
[----:B------:R-:W-:Y:S05]  /*0110*/  BRA.U !UP0, `(.L_x_1) ;  /* 0x0000000108147547 */ /* 0x000fea000b800000 */
[----:B------:R-:W1:Y:S01]  /*0120*/  LDC.64 R40, c[0x0][0x888] ;  /* 0x00022200ff287b82 */ /* 0x000e620000000a00 */
[----:B------:R-:W1:Y:S02]  /*0130*/  LDCU.64 UR4, c[0x0][0x358] ;  /* 0x00006b00ff0477ac */ /* 0x000e640008000a00 */
[----:B-1----:R1:W5:Y:S01]  /*0140*/  LDG.E R40, desc[UR4][R40.64] ;  /* 0x0000000428287981 */ /* 0x002362000c1e1900 */
[----:B------:R-:W-:Y:S01]  /*0150*/  HFMA2 R81, -RZ, RZ, 0, 5.9604644775390625e-08 ;  /* 0x00000001ff517431 */ /* 0x000fe200000001ff */
[----:B------:R-:W-:Y:S05]  /*0160*/  BRA `(.L_x_0) ;  /* 0x00000000000c7947 */ /* 0x000fea0003800000 */
.L_x_1:
[----:B------:R-:W1:Y:S01]  /*0170*/  LDCU UR4, c[0x0][0x880] ;  /* 0x00011000ff0477ac */ /* 0x000e620008000800 */
[----:B------:R-:W-:Y:S01]  /*0180*/  HFMA2 R81, -RZ, RZ, 0, 5.9604644775390625e-08 ;  /* 0x00000001ff517431 */ /* 0x000fe200000001ff */
[----:B-1----:R-:W-:-:S07]  /*0190*/  MOV R40, UR4 ;  /* 0x0000000400287c02 */ /* 0x002fce0008000f00 */
.L_x_0:
[----:B------:R-:W2:Y:S02]  /*01a0*/  LDCU.64 UR4, c[0x0][0x8b0] ;  /* 0x00011600ff0477ac */ /* 0x000ea40008000a00 */
[----:B--2---:R-:W-:-:S04]  /*01b0*/  UISETP.NE.U32.AND UP0, UPT, UR4, URZ, UPT ;  /* 0x000000ff0400728c */ /* 0x004fc8000bf05070 */
[----:B------:R-:W-:-:S09]  /*01c0*/  UISETP.NE.AND.EX UP0, UPT, UR5, URZ, UPT, UP0 ;  /* 0x000000ff0500728c */ /* 0x000fd2000bf05300 */
[----:B------:R-:W-:Y:S05]  /*01d0*/  BRA.U UP0, `(.L_x_2) ;  /* 0x0000000100287547 */ /* 0x000fea000b800000 */
[----:B------:R-:W2:Y:S02]  /*01e0*/  LDCU.64 UR4, c[0x0][0x8a8] ;  /* 0x00011500ff0477ac */ /* 0x000ea40008000a00 */
[----:B--2---:R-:W-:-:S04]  /*01f0*/  UISETP.NE.U32.AND UP0, UPT, UR4, URZ, UPT ;  /* 0x000000ff0400728c */ /* 0x004fc8000bf05070 */
[----:B------:R-:W-:-:S09]  /*0200*/  UISETP.NE.AND.EX UP0, UPT, UR5, URZ, UPT, UP0 ;  /* 0x000000ff0500728c */ /* 0x000fd2000bf05300 */
[----:B------:R-:W-:Y:S05]  /*0210*/  BRA.U !UP0, `(.L_x_3) ;  /* 0x0000000108107547 */ /* 0x000fea000b800000 */
[----:B------:R-:W2:Y:S01]  /*0220*/  LDC.64 R38, c[0x0][0x8a8] ;  /* 0x00022a00ff267b82 */ /* 0x000ea20000000a00 */
[----:B------:R-:W2:Y:S02]  /*0230*/  LDCU.64 UR4, c[0x0][0x358] ;  /* 0x00006b00ff0477ac */ /* 0x000ea40008000a00 */
[----:B--2---:R2:W5:Y:S01]  /*0240*/  LDG.E R38, desc[UR4][R38.64] ;  /* 0x0000000426267981 */ /* 0x004562000c1e1900 */
[----:B------:R-:W-:Y:S05]  /*0250*/  BRA `(.L_x_2) ;  /* 0x0000000000087947 */ /* 0x000fea0003800000 */
.L_x_3:
[----:B------:R-:W2:Y:S02]  /*0260*/  LDCU UR4, c[0x0][0x8a0] ;  /* 0x00011400ff0477ac */ /* 0x000ea40008000800 */
[----:B--2---:R-:W-:Y:S02]  /*0270*/  MOV R38, UR4 ;  /* 0x0000000400267c02 */ /* 0x004fe40008000f00 */
.L_x_2:
[----:B------:R-:W-:Y:S01]  /*0280*/  IMAD.U32 R0, RZ, RZ, UR18 ;  /* 0x00000012ff007e24 */ /* 0x000fe2000f8e00ff */
[----:B------:R-:W-:Y:S04]  /*0290*/  BSSY.RECONVERGENT B0, `(.L_x_4) ;  /* 0x000000c000007945 */ /* 0x000fe80003800200 */
[C---:B------:R-:W-:Y:S02]  /*02a0*/  ISETP.NE.OR P2, PT, R0.reuse, 0x1, !P1 ;  /* 0x000000010000780c */ /* 0x040fe40004f45670 */
[----:B------:R-:W-:-:S11]  /*02b0*/  ISETP.NE.OR P0, PT, R0, 0x3, !P1 ;  /* 0x000000030000780c */ /* 0x000fd60004f05670 */
[----:B------:R-:W-:Y:S05]  /*02c0*/  @P2 BRA `(.L_x_5) ;  /* 0x0000000000202947 */ /* 0x000fea0003800000 */
[----:B------:R-:W3:Y:S02]  /*02d0*/  LDCU.64 UR4, c[0x0][0x348] ;  /* 0x00006900ff0477ac */ /* 0x000ee40008000a00 */
[----:B---3--:R-:W-:Y:S02]  /*02e0*/  UIADD3 UR6, UP1, UPT, UR4, 0x80, URZ ;  /* 0x0000008004067890 */ /* 0x008fe4000ff3e0ff */
[----:B------:R-:W-:Y:S02]  /*02f0*/  UIADD3 UR4, UP0, UPT, UR4, 0x180, URZ ;  /* 0x0000018004047890 */ /* 0x000fe4000ff1e0ff */
[----:B------:R-:W-:Y:S02]  /*0300*/  UIADD3.X UR7, UPT, UPT, URZ, UR5, URZ, UP1, !UPT ;  /* 0x00000005ff077290 */ /* 0x000fe40008ffe4ff */
[----:B------:R-:W-:-:S07]  /*0310*/  UIADD3.X UR5, UPT, UPT, URZ, UR5, URZ, UP0, !UPT ;  /* 0x00000005ff057290 */ /* 0x000fce00087fe4ff */
[----:B------:R3:W-:Y:S02]  /*0320*/  UTMACCTL.PF [UR6] ;  /* 0x00000000060079b9 */ /* 0x0007e40008040000 */
[----:B------:R3:W-:Y:S02]  /*0330*/  UTMACCTL.PF [UR4] ;  /* 0x00000000040079b9 */ /* 0x0007e40008040000 */
[----:B---3--:R-:W-:Y:S01]  /*0340*/  NOP ;  /* 0x0000000000007918 */ /* 0x008fe20000000000 */
.L_x_5:
[----:B------:R-:W-:Y:S05]  /*0350*/  BSYNC.RECONVERGENT B0 ;  /* 0x0000000000007941 */ /* 0x000fea0003800200 */
.L_x_4:
[----:B------:R-:W-:Y:S04]  /*0360*/  BSSY.RECONVERGENT B0, `(.L_x_6) ;  /* 0x000000a000007945 */ /* 0x000fe80003800200 */
        /* <DEDUP_REMOVED lines=9> */
.L_x_7:
[----:B------:R-:W-:Y:S05]  /*0400*/  BSYNC.RECONVERGENT B0 ;  /* 0x0000000000007941 */ /* 0x000fea0003800200 */
.L_x_6:
[----:B------:R-:W3:Y:S01]  /*0410*/  LDCU.64 UR4, c[0x0][0x888] ;  /* 0x00011100ff0477ac */ /* 0x000ee20008000a00 */
[----:B------:R-:W-:Y:S02]  /*0420*/  UISETP.EQ.U32.AND UP1, UPT, UR8, URZ, UPT ;  /* 0x000000ff0800728c */ /* 0x000fe4000bf22070 */
[----:B------:R-:W-:Y:S02]  /*0430*/  UPLOP3.LUT UP3, UPT, UPT, UPT, UPT, 0x80, 0x8 ;  /* 0x000000000008789c */ /* 0x000fe40003f6f070 */
[----:B---3--:R-:W-:-:S04]  /*0440*/  UISETP.NE.U32.AND UP0, UPT, UR4, URZ, UPT ;  /* 0x000000ff0400728c */ /* 0x008fc8000bf05070 */
[----:B------:R-:W-:-:S04]  /*0450*/  UISETP.NE.AND.EX UP0, UPT, UR5, URZ, UPT, UP0 ;  /* 0x000000ff0500728c */ /* 0x000fc8000bf05300 */
[----:B------:R-:W-:-:S04]  /*0460*/  UISETP.EQ.OR.EX UP2, UPT, UR9, URZ, !UP0, UP1 ;  /* 0x000000ff0900728c */ /* 0x000fc8000c742710 */
[----:B------:R-:W-:-:S05]  /*0470*/  UP2UR UR61, UPR, URZ, 0x4 ;  /* 0x00000004ff3d7883 */ /* 0x000fca0008000000 */
[----:B------:R-:W-:Y:S07]  /*0480*/  BRA.U !UP2, `(.L_x_8) ;  /* 0x000000010a207547 */ /* 0x000fee000b800000 */
[----:B-----5:R-:W-:Y:S01]  /*0490*/  R2UR UR5, R40 ;  /* 0x00000000280572ca */ /* 0x020fe200000e0000 */
[----:B------:R-:W-:Y:S02]  /*04a0*/  UISETP.NE.U32.AND UP1, UPT, UR8, URZ, UPT ;  /* 0x000000ff0800728c */ /* 0x000fe4000bf25070 */
[----:B------:R-:W-:Y:S02]  /*04b0*/  USEL UR4, URZ, 0xffffffff, UP0 ;  /* 0xffffffffff047887 */ /* 0x000fe40008000000 */
[----:B------:R-:W-:-:S08]  /*04c0*/  UISETP.NE.AND.EX UP1, UPT, UR9, URZ, UPT, UP1 ;  /* 0x000000ff0900728c */ /* 0x000fd0000bf25310 */
[----:B------:R-:W-:-:S04]  /*04d0*/  UISETP.NE.AND UP0, UPT, UR5, URZ, UPT ;  /* 0x000000ff0500728c */ /* 0x000fc8000bf05270 */
[----:B------:R-:W-:-:S04]  /*04e0*/  @!UP1 USEL UR4, URZ, 0xffffffff, UP0 ;  /* 0xffffffffff049887 */ /* 0x000fc80008000000 */
[----:B------:R-:W-:-:S04]  /*04f0*/  ULOP3.LUT UR4, UR4, 0x1, URZ, 0xc0, !UPT ;  /* 0x0000000104047892 */ /* 0x000fc8000f8ec0ff */
[----:B------:R-:W-:-:S11]  /*0500*/  UISETP.NE.U32.AND UP3, UPT, UR4, 0x1, UPT ;  /* 0x000000010400788c */ /* 0x000fd6000bf65070 */
.L_x_8:
[----:B------:R-:W3:Y:S01]  /*0510*/  SHFL.IDX PT, R0, R82, RZ, 0x1f ;  /* 0x00001fff52007589 */ /* 0x000ee200000e0000 */
[----:B------:R-:W-:-:S04]  /*0520*/  UISETP.NE.AND UP0, UPT, UR18, 0x2, UPT ;  /* 0x000000021200788c */ /* 0x000fc8000bf05270 */
[----:B------:R-:W-:Y:S02]  /*0530*/  UISETP.EQ.AND UP1, UPT, UR27, URZ, !UP0 ;  /* 0x000000ff1b00728c */ /* 0x000fe4000c722270 */
[----:B------:R-:W-:-:S04]  /*0540*/  USEL UR34, URZ, 0x1, UP0 ;  /* 0x00000001ff227887 */ /* 0x000fc80008000000 */
[----:B------:R-:W-:Y:S02]  /*0550*/  PLOP3.LUT P3, PT, P1, PT, UP1, 0x80, 0x8 ;  /* 0x000000000008781c */ /* 0x000fe40000f6f018 */
[----:B---3--:R-:W-:-:S13]  /*0560*/  ISETP.NE.AND P0, PT, R0, RZ, PT ;  /* 0x000000ff0000720c */ /* 0x008fda0003f05270 */
[----:B------:R-:W-:Y:S05]  /*0570*/  @P0 BRA `(.L_x_9) ;  /* 0x0000000800800947 */ /* 0x000fea0003800000 */
[----:B------:R-:W-:Y:S01]  /*0580*/  ELECT P0, URZ, PT ;  /* 0x0000000000ff782f */ /* 0x000fe20003800000 */
[----:B------:R-:W-:-:S12]  /*0590*/  BSSY.RECONVERGENT B0, `(.L_x_9) ;  /* 0x000009e000007945 */ /* 0x000fd80003800200 */
[----:B------:R-:W-:Y:S05]  /*05a0*/  @!P0 BRA `(.L_x_10) ;  /* 0x0000000800708947 */ /* 0x000fea0003800000 */
[----:B------:R-:W-:Y:S01]  /*05b0*/  UMOV UR4, 0x400 ;  /* 0x0000040000047882 */ /* 0x000fe20000000000 */
[----:B------:R-:W-:Y:S01]  /*05c0*/  UMOV UR8, 0x1 ;  /* 0x0000000100087882 */ /* 0x000fe20000000000 */
[----:B------:R-:W-:Y:S01]  /*05d0*/  UMOV UR6, 0x2 ;  /* 0x0000000200067882 */ /* 0x000fe20000000000 */
[----:B------:R-:W-:Y:S02]  /*05e0*/  ULEA UR4, UR55, UR4, 0x18 ;  /* 0x0000000437047291 */ /* 0x000fe4000f8ec0ff */
[----:B------:R-:W-:-:S04]  /*05f0*/  UIADD3 UR8, UPT, UPT, -UR8, 0x100000, URZ ;  /* 0x0010000008087890 */ /* 0x000fc8000fffe1ff */
[----:B------:R-:W-:Y:S02]  /*0600*/  USHF.L.U32 UR9, UR8, 0xb, URZ ;  /* 0x0000000b08097899 */ /* 0x000fe400080006ff */
[----:B------:R-:W-:Y:S02]  /*0610*/  USHF.L.U32 UR8, UR8, 0x1, URZ ;  /* 0x0000000108087899 */ /* 0x000fe400080006ff */
[----:B------:R-:W-:-:S04]  /*0620*/  UIADD3 UR6, UPT, UPT, -UR6, 0x100000, URZ ;  /* 0x0010000006067890 */ /* 0x000fc8000fffe1ff */
[----:B------:R-:W-:Y:S02]  /*0630*/  USHF.L.U32 UR7, UR6, 0xb, URZ ;  /* 0x0000000b06077899 */ /* 0x000fe400080006ff */
[----:B------:R-:W-:Y:S01]  /*0640*/  USHF.L.U32 UR6, UR6, 0x1, URZ ;  /* 0x0000000106067899 */ /* 0x000fe200080006ff */
[----:B------:R-:W3:Y:S03]  /*0650*/  FENCE.VIEW.ASYNC.S ;  /* 0x00000000000073c6 */ /* 0x000ee60000000000 */
[----:B---3--:R3:W4:Y:S08]  /*0660*/  SYNCS.EXCH.64 URZ, [UR4], UR8 ;  /* 0x0000000804ff75b2 */ /* 0x0087300008000100 */
[----:B------:R3:W1:Y:S01]  /*0670*/  SYNCS.EXCH.64 URZ, [UR4+0x240], UR6 ;  /* 0x0002400604ff75b2 */ /* 0x0006620008000100 */
        /* <DEDUP_REMOVED lines=141> */
[----:B------:R3:W1:Y:S02]  /*0f50*/  SYNCS.EXCH.64 URZ, [UR4+0x478], UR6 ;  /* 0x0004780604ff75b2 */ /* 0x0006640008000100 */
[----:B---34-:R-:W-:Y:S01]  /*0f60*/  NOP ;  /* 0x0000000000007918 */ /* 0x018fe20000000000 */
.L_x_10:
[----:B------:R-:W-:Y:S05]  /*0f70*/  BSYNC.RECONVERGENT B0 ;  /* 0x0000000000007941 */ /* 0x000fea0003800200 */
.L_x_9:
[----:B------:R-:W3:Y:S01]  /*0f80*/  SHFL.IDX PT, R0, R82, RZ, 0x1f ;  /* 0x00001fff52007589 */ /* 0x000ee200000e0000 */
[----:B------:R-:W-:Y:S01]  /*0f90*/  NOP ;  /* 0x0000000000007918 */ /* 0x000fe20000000000 */
[----:B---3--:R-:W-:-:S13]  /*0fa0*/  ISETP.NE.AND P0, PT, R0, 0x1, PT ;  /* 0x000000010000780c */ /* 0x008fda0003f05270 */
[----:B------:R-:W-:Y:S05]  /*0fb0*/  @P0 BRA `(.L_x_11) ;  /* 0x00000000003c0947 */ /* 0x000fea0003800000 */
        /* <DEDUP_REMOVED lines=10> */
[----:B------:R-:W-:Y:S01]  /*1060*/  ELECT P0, URZ, PT ;  /* 0x0000000000ff782f */ /* 0x000fe20003800000 */
[----:B------:R-:W3:Y:S02]  /*1070*/  FENCE.VIEW.ASYNC.S ;  /* 0x00000000000073c6 */ /* 0x000ee40000000000 */
[----:B---3--:R3:W4:Y:S08]  /*1080*/  SYNCS.EXCH.64 URZ, [UR4+0x480], UR8 ;  /* 0x0004800804ff75b2 */ /* 0x0087300008000100 */
[----:B------:R3:W1:Y:S01]  /*1090*/  SYNCS.EXCH.64 URZ, [UR4+0x488], UR6 ;  /* 0x0004880604ff75b2 */ /* 0x0006620008000100 */
[----:B------:R-:W-:Y:S01]  /*10a0*/  NOP ;  /* 0x0000000000007918 */ /* 0x000fe20000000000 */
.L_x_11:
[----:B------:R-:W2:Y:S01]  /*10b0*/  SHFL.IDX PT, R0, R82, RZ, 0x1f ;  /* 0x00001fff52007589 */ /* 0x000ea200000e0000 */
[----:B------:R-:W-:Y:S01]  /*10c0*/  NOP ;  /* 0x0000000000007918 */ /* 0x000fe20000000000 */
[----:B--2---:R-:W-:-:S13]  /*10d0*/  ISETP.NE.AND P0, PT, R0, 0x3, PT ;  /* 0x000000030000780c */ /* 0x004fda0003f05270 */
[----:B------:R-:W-:Y:S05]  /*10e0*/  @P0 BRA `(.L_x_12) ;  /* 0x00000000002c0947 */ /* 0x000fea0003800000 */
[----:B---3--:R-:W-:Y:S01]  /*10f0*/  UMOV UR6, 0x400 ;  /* 0x0000040000067882 */ /* 0x008fe20000000000 */
[----:B------:R-:W-:Y:S01]  /*1100*/  UMOV UR4, 0x20 ;  /* 0x0000002000047882 */ /* 0x000fe20000000000 */
[----:B------:R-:W-:Y:S02]  /*1110*/  ULEA UR6, UR55, UR6, 0x18 ;  /* 0x0000000637067291 */ /* 0x000fe4000f8ec0ff */
[----:B------:R-:W-:-:S04]  /*1120*/  UIADD3 UR4, UPT, UPT, -UR4, 0x100000, URZ ;  /* 0x0010000004047890 */ /* 0x000fc8000fffe1ff */
[----:B------:R-:W-:Y:S02]  /*1130*/  USHF.L.U32 UR5, UR4, 0xb, URZ ;  /* 0x0000000b04057899 */ /* 0x000fe400080006ff */
[----:B------:R-:W-:Y:S01]  /*1140*/  USHF.L.U32 UR4, UR4, 0x1, URZ ;  /* 0x0000000104047899 */ /* 0x000fe200080006ff */
[----:B------:R-:W-:Y:S01]  /*1150*/  ELECT P0, URZ, PT ;  /* 0x0000000000ff782f */ /* 0x000fe20003800000 */
[----:B------:R-:W2:Y:S10]  /*1160*/  FENCE.VIEW.ASYNC.S ;  /* 0x00000000000073c6 */ /* 0x000eb40000000000 */
[----:B--2---:R2:W3:Y:S01]  /*1170*/  SYNCS.EXCH.64 URZ, [UR6+0x490], UR4 ;  /* 0x0004900406ff75b2 */ /* 0x0044e20008000100 */
[----:B------:R2:W1:Y:S01]  /*1180*/  SYNCS.EXCH.64 URZ, [UR6+0x498], UR4 ;  /* 0x0004980406ff75b2 */ /* 0x0004620008000100 */
[----:B------:R-:W-:Y:S01]  /*1190*/  NOP ;  /* 0x0000000000007918 */ /* 0x000fe20000000000 */
.L_x_12:
[----:B------:R-:W4:Y:S01]  /*11a0*/  SHFL.IDX PT, R0, R82, RZ, 0x1f ;  /* 0x00001fff52007589 */ /* 0x000f2200000e0000 */
[----:B------:R-:W-:Y:S01]  /*11b0*/  NOP ;  /* 0x0000000000007918 */ /* 0x000fe20000000000 */
[----:B----4-:R-:W-:-:S13]  /*11c0*/  ISETP.NE.AND P0, PT, R0, 0x4, PT ;  /* 0x000000040000780c */ /* 0x010fda0003f05270 */
[----:B------:R-:W-:Y:S05]  /*11d0*/  @P0 BRA `(.L_x_13) ;  /* 0x0000000000480947 */ /* 0x000fea0003800000 */
[----:B--23--:R-:W-:Y:S01]  /*11e0*/  UMOV UR4, 0x3a0 ;  /* 0x000003a000047882 */ /* 0x00cfe20000000000 */
[----:B------:R-:W-:Y:S01]  /*11f0*/  UMOV UR6, 0x400 ;  /* 0x0000040000067882 */ /* 0x000fe20000000000 */
[----:B------:R-:W-:Y:S01]  /*1200*/  USEL UR4, UR4, 0x320, UP3 ;  /* 0x0000032004047887 */ /* 0x000fe20009800000 */
        /* <DEDUP_REMOVED lines=9> */
[----:B------:R-:W2:Y:S02]  /*12a0*/  FENCE.VIEW.ASYNC.S ;  /* 0x00000000000073c6 */ /* 0x000ea40000000000 */
[----:B--2---:R4:W2:Y:S08]  /*12b0*/  SYNCS.EXCH.64 URZ, [UR6+0x4a0], UR8 ;  /* 0x0004a00806ff75b2 */ /* 0x0048b00008000100 */
[----:B------:R4:W3:Y:S01]  /*12c0*/  SYNCS.EXCH.64 URZ, [UR6+0x4b0], UR4 ;  /* 0x0004b00406ff75b2 */ /* 0x0008e20008000100 */
[----:B------:R4:W1:Y:S01]  /*12d0*/  SYNCS.EXCH.64 URZ, [UR6+0x4a8], UR8 ;  /* 0x0004a80806ff75b2 */ /* 0x0008620008000100 */
[----:B------:R4:W1:Y:S02]  /*12e0*/  SYNCS.EXCH.64 URZ, [UR6+0x4b8], UR4 ;  /* 0x0004b80406ff75b2 */ /* 0x0008640008000100 */
[----:B----4-:R-:W-:Y:S01]  /*12f0*/  NOP ;  /* 0x0000000000007918 */ /* 0x010fe20000000000 */
.L_x_13:
[----:B------:R-:W4:Y:S01]  /*1300*/  SHFL.IDX PT, R0, R82, RZ, 0x1f ;  /* 0x00001fff52007589 */ /* 0x000f2200000e0000 */
[----:B------:R-:W-:Y:S01]  /*1310*/  NOP ;  /* 0x0000000000007918 */ /* 0x000fe20000000000 */
[----:B----4-:R-:W-:-:S13]  /*1320*/  ISETP.NE.AND P0, PT, R0, 0x5, PT ;  /* 0x000000050000780c */ /* 0x010fda0003f05270 */
[----:B------:R-:W-:Y:S05]  /*1330*/  @P0 BRA `(.L_x_14) ;  /* 0x0000000000540947 */ /* 0x000fea0003800000 */
[----:B--23--:R-:W-:Y:S01]  /*1340*/  UMOV UR4, 0x400 ;  /* 0x0000040000047882 */ /* 0x00cfe20000000000 */
        /* <DEDUP_REMOVED lines=14> */
[----:B------:R4:W1:Y:S01]  /*1430*/  SYNCS.EXCH.64 URZ, [UR4+0x4e8], UR8 ;  /* 0x0004e80804ff75b2 */ /* 0x0008620008000100 */
[----:B------:R4:W1:Y:S01]  /*1440*/  SYNCS.EXCH.64 URZ, [UR4+0x4d0], UR6 ;  /* 0x0004d00604ff75b2 */ /* 0x0008620008000100 */
[----:B------:R4:W1:Y:S01]  /*1450*/  SYNCS.EXCH.64 URZ, [UR4+0x4f0], UR8 ;  /* 0x0004f00804ff75b2 */ /* 0x0008620008000100 */
[----:B------:R4:W1:Y:S01]  /*1460*/  SYNCS.EXCH.64 URZ, [UR4+0x4d8], UR6 ;  /* 0x0004d80604ff75b2 */ /* 0x0008620008000100 */
[----:B------:R4:W1:Y:S02]  /*1470*/  SYNCS.EXCH.64 URZ, [UR4+0x4f8], UR8 ;  /* 0x0004f80804ff75b2 */ /* 0x0008640008000100 */
[----:B----4-:R-:W-:Y:S01]  /*1480*/  NOP ;  /* 0x0000000000007918 */ /* 0x010fe20000000000 */
.L_x_14:
[----:B------:R-:W4:Y:S01]  /*1490*/  SHFL.IDX PT, R0, R82, RZ, 0x1f ;  /* 0x00001fff52007589 */ /* 0x000f2200000e0000 */
[----:B------:R-:W-:Y:S01]  /*14a0*/  ISETP.NE.OR P1, PT, RZ, UR18, !P1 ;  /* 0x00000012ff007c0c */ /* 0x000fe2000cf25670 */
[----:B------:R-:W-:Y:S01]  /*14b0*/  NOP ;  /* 0x0000000000007918 */ /* 0x000fe20000000000 */
[----:B----4-:R-:W-:-:S13]  /*14c0*/  ISETP.NE.AND P0, PT, R0, 0x3, PT ;  /* 0x000000030000780c */ /* 0x010fda0003f05270 */
[----:B------:R-:W-:Y:S05]  /*14d0*/  @P0 BRA `(.L_x_15) ;  /* 0x0000000000340947 */ /* 0x000fea0003800000 */
[----:B--23--:R-:W-:Y:S01]  /*14e0*/  UMOV UR4, 0x400 ;  /* 0x0000040000047882 */ /* 0x00cfe20000000000 */
[----:B------:R-:W-:Y:S01]  /*14f0*/  UMOV UR6, 0x20 ;  /* 0x0000002000067882 */ /* 0x000fe20000000000 */
[----:B------:R-:W-:Y:S02]  /*1500*/  ULEA UR4, UR55, UR4, 0x18 ;  /* 0x0000000437047291 */ /* 0x000fe4000f8ec0ff */
[----:B------:R-:W-:-:S04]  /*1510*/  UIADD3 UR6, UPT, UPT, -UR6, 0x100000, URZ ;  /* 0x0010000006067890 */ /* 0x000fc8000fffe1ff */
[----:B------:R-:W-:Y:S02]  /*1520*/  USHF.L.U32 UR7, UR6, 0xb, URZ ;  /* 0x0000000b06077899 */ /* 0x000fe400080006ff */
[----:B------:R-:W-:Y:S01]  /*1530*/  USHF.L.U32 UR6, UR6, 0x1, URZ ;  /* 0x0000000106067899 */ /* 0x000fe200080006ff */
[----:B------:R-:W-:Y:S01]  /*1540*/  ELECT P0, URZ, PT ;  /* 0x0000000000ff782f */ /* 0x000fe20003800000 */
[----:B------:R-:W2:Y:S10]  /*1550*/  FENCE.VIEW.ASYNC.S ;  /* 0x00000000000073c6 */ /* 0x000eb40000000000 */
[----:B--2---:R4:W2:Y:S01]  /*1560*/  SYNCS.EXCH.64 URZ, [UR4+0x500], UR6 ;  /* 0x0005000604ff75b2 */ /* 0x0048a20008000100 */
[----:B------:R4:W3:Y:S01]  /*1570*/  SYNCS.EXCH.64 URZ, [UR4+0x510], UR6 ;  /* 0x0005100604ff75b2 */ /* 0x0008e20008000100 */
[----:B------:R4:W1:Y:S01]  /*1580*/  SYNCS.EXCH.64 URZ, [UR4+0x508], UR6 ;  /* 0x0005080604ff75b2 */ /* 0x0008620008000100 */
[----:B------:R4:W1:Y:S02]  /*1590*/  SYNCS.EXCH.64 URZ, [UR4+0x518], UR6 ;  /* 0x0005180604ff75b2 */ /* 0x0008640008000100 */
[----:B----4-:R-:W-:Y:S01]  /*15a0*/  NOP ;  /* 0x0000000000007918 */ /* 0x010fe20000000000 */
.L_x_15:
[----:B------:R-:W-:Y:S01]  /*15b0*/  VOTEU.ALL UP0, P1 ;  /* 0x0000000000ff7886 */ /* 0x000fe20000800000 */
[----:B--23--:R-:W-:Y:S01]  /*15c0*/  UMOV UR4, 0x20 ;  /* 0x0000002000047882 */ /* 0x00cfe20000000000 */
[----:B------:R-:W2:Y:S01]  /*15d0*/  LDCU UR7, c[0x0][0x36c] ;  /* 0x00006d80ff0777ac */ /* 0x000ea20008000800 */
[----:B------:R-:W-:Y:S01]  /*15e0*/  NOP ;  /* 0x0000000000007918 */ /* 0x000fe20000000000 */
[----:B------:R-:W-:Y:S01]  /*15f0*/  LOP3.LUT R0, R78, 0x1f, RZ, 0xc0, !PT ;  /* 0x0000001f4e007812 */ /* 0x000fe200078ec0ff */
[----:B------:R-:W-:Y:S01]  /*1600*/  @!UP0 UMOV UR6, 0x400 ;  /* 0x0000040000068882 */ /* 0x000fe20000000000 */
[----:B------:R-:W-:-:S04]  /*1610*/  @!UP0 UIADD3 UR4, UPT, UPT, -UR4, 0x100000, URZ ;  /* 0x0010000004048890 */ /* 0x000fc8000fffe1ff */
[----:B------:R-:W-:Y:S02]  /*1620*/  @!UP0 USHF.L.U32 UR5, UR4, 0xb, URZ ;  /* 0x0000000b04058899 */ /* 0x000fe400080006ff */
[----:B------:R-:W-:Y:S02]  /*1630*/  @!UP0 USHF.L.U32 UR4, UR4, 0x1, URZ ;  /* 0x0000000104048899 */ /* 0x000fe400080006ff */
[----:B------:R-:W-:Y:S01]  /*1640*/  @!UP0 ULEA UR6, UR55, UR6, 0x18 ;  /* 0x0000000637068291 */ /* 0x000fe2000f8ec0ff */
[----:B------:R-:W-:Y:S01]  /*1650*/  VOTEU.ALL UP0, P1 ;  /* 0x0000000000ff7886 */ /* 0x000fe20000800000 */
[----:B------:R-:W-:Y:S02]  /*1660*/  UISETP.NE.AND UP4, UPT, UR18, URZ, UPT ;  /* 0x000000ff1200728c */ /* 0x000fe4000bf85270 */
[----:B--2---:R-:W-:Y:S01]  /*1670*/  UISETP.EQ.U32.AND UP5, UPT, UR7, 0x1, UPT ;  /* 0x000000010700788c */ /* 0x004fe2000bfa2070 */
[----:B------:R-:W2:Y:S07]  /*1680*/  FENCE.VIEW.ASYNC.S ;  /* 0x00000000000073c6 */ /* 0x000eae0000000000 */
[----:B--2---:R2:W3:Y:S01]  /*1690*/  @!UP0 SYNCS.EXCH.64 URZ, [UR6+0x520], UR4 ;  /* 0x0005200406ff85b2 */ /* 0x0044e20008000100 */
[----:B------:R-:W-:Y:S05]  /*16a0*/  BRA.U !UP5, `(.L_x_16) ;  /* 0x000000010d087547 */ /* 0x000fea000b800000 */
[----:B-1-3--:R-:W-:Y:S01]  /*16b0*/  UCGABAR_ARV ;  /* 0x00000000000079c7 */ /* 0x00afe20008000000 */
[----:B------:R-:W-:Y:S05]  /*16c0*/  BRA `(.L_x_17) ;  /* 0x0000000000047947 */ /* 0x000fea0003800000 */
.L_x_16:
[----:B-1-3--:R-:W-:Y:S01]  /*16d0*/  NOP ;  /* 0x0000000000007918 */ /* 0x00afe20000000000 */
.L_x_17:
[----:B------:R-:W1:Y:S01]  /*16e0*/  S2UR UR29, SR_CTAID.X ;  /* 0x00000000001d79c3 */ /* 0x000e620000002500 */
[----:B------:R-:W-:-:S05]  /*16f0*/  CS2R.32 R3, SR_CgaSize ;  /* 0x0000000000037805 */ /* 0x000fca0000008a00 */
[----:B------:R-:W-:-:S05]  /*1700*/  IMAD R3, R3, -0xa0, RZ ;  /* 0xffffff6003037824 */ /* 0x000fca00078e02ff */
[----:B--2---:R-:W-:-:S14]  /*1710*/  R2UR UR5, R3 ;  /* 0x00000000030572ca */ /* 0x004fdc00000e0000 */
[----:B------:R-:W2:Y:S01]  /*1720*/  LDCU UR5, c[0x0][UR5+0x2b0] ;  /* 0x00005600050577ac */ /* 0x000ea20008000800 */
[----:B------:R-:W-:-:S05]  /*1730*/  CS2R.32 R3, SR_CgaSize ;  /* 0x0000000000037805 */ /* 0x000fca0000008a00 */
[----:B------:R-:W-:-:S05]  /*1740*/  IMAD R3, R3, -0xa0, RZ ;  /* 0xffffff6003037824 */ /* 0x000fca00078e02ff */
[----:B------:R-:W-:-:S14]  /*1750*/  R2UR UR4, R3 ;  /* 0x00000000030472ca */ /* 0x000fdc00000e0000 */
[----:B------:R-:W3:Y:S01]  /*1760*/  LDCU UR4, c[0x0][UR4+0x2b4] ;  /* 0x00005680040477ac */ /* 0x000ee20008000800 */
[----:B------:R-:W4:Y:S01]  /*1770*/  S2UR UR7, SR_CTAID.Y ;  /* 0x00000000000779c3 */ /* 0x000f220000002600 */
[----:B------:R-:W3:Y:S01]  /*1780*/  LDCU UR19, c[0x0][0xb24] ;  /* 0x00016480ff1377ac */ /* 0x000ee20008000800 */
[----:B------:R-:W-:-:S05]  /*1790*/  CS2R.32 R3, SR_CgaSize ;  /* 0x0000000000037805 */ /* 0x000fca0000008a00 */
[----:B------:R-:W-:-:S05]  /*17a0*/  IMAD R3, R3, -0xa0, RZ ;  /* 0xffffff6003037824 */ /* 0x000fca00078e02ff */
[----:B------:R-:W-:-:S14]  /*17b0*/  R2UR UR60, R3 ;  /* 0x00000000033c72ca */ /* 0x000fdc00000e0000 */
[----:B------:R-:W3:Y:S01]  /*17c0*/  LDCU UR60, c[0x0][UR60+0x2a0] ;  /* 0x000054003c3c77ac */ /* 0x000ee20008000800 */
[----:B------:R-:W1:Y:S01]  /*17d0*/  S2UR UR36, SR_CTAID.Z ;  /* 0x00000000002479c3 */ /* 0x000e620000002700 */
[----:B------:R-:W-:-:S05]  /*17e0*/  CS2R.32 R3, SR_CgaSize ;  /* 0x0000000000037805 */ /* 0x000fca0000008a00 */
[----:B------:R-:W-:-:S05]  /*17f0*/  IMAD R3, R3, -0xa0, RZ ;  /* 0xffffff6003037824 */ /* 0x000fca00078e02ff */
[----:B------:R-:W-:-:S14]  /*1800*/  R2UR UR57, R3 ;  /* 0x00000000033972ca */ /* 0x000fdc00000e0000 */
[----:B------:R-:W3:Y:S01]  /*1810*/  LDCU UR57, c[0x0][UR57+0x2a4] ;  /* 0x00005480393977ac */ /* 0x000ee20008000800 */
[----:B------:R-:W-:Y:S02]  /*1820*/  UISETP.GT.U32.AND UP0, UPT, UR27, 0xffff, UPT ;  /* 0x0000ffff1b00788c */ /* 0x000fe4000bf04070 */
[----:B------:R-:W-:Y:S01]  /*1830*/  USHF.L.U32 UR24, UR55, 0x9, URZ ;  /* 0x0000000937187899 */ /* 0x000fe200080006ff */
[----:B-1----:R-:W-:Y:S01]  /*1840*/  I2FP.F32.U32 R3, UR29 ;  /* 0x0000001d00037c45 */ /* 0x002fe20008201000 */
[----:B------:R-:W-:Y:S01]  /*1850*/  UMOV UR31, 0x5 ;  /* 0x00000005001f7882 */ /* 0x000fe20000000000 */
[----:B------:R-:W1:Y:S03]  /*1860*/  LDCU UR40, c[0x0][0xb24] ;  /* 0x00016480ff2877ac */ /* 0x000e660008000800 */
[----:B--2---:R-:W-:Y:S01]  /*1870*/  FMUL R3, R3, UR5 ;  /* 0x0000000503037c20 */ /* 0x004fe20008400000 */
[----:B------:R-:W-:Y:S01]  /*1880*/  USEL UR5, UR27, 0xffff, !UP0 ;  /* 0x0000ffff1b057887 */ /* 0x000fe2000c000000 */
[----:B----4-:R-:W-:Y:S01]  /*1890*/  I2FP.F32.U32 R2, UR7 ;  /* 0x0000000700027c45 */ /* 0x010fe20008201000 */
[----:B------:R-:W2:Y:S03]  /*18a0*/  LDCU UR30, c[0x0][0xb30] ;  /* 0x00016600ff1e77ac */ /* 0x000ea60008000800 */
[----:B------:R-:W4:Y:S01]  /*18b0*/  F2I.U32.TRUNC.NTZ R3, R3 ;  /* 0x0000000300037305 */ /* 0x000f22000020f000 */
[----:B---3--:R-:W-:Y:S01]  /*18c0*/  FMUL R2, R2, UR4 ;  /* 0x0000000402027c20 */ /* 0x008fe20008400000 */
[----:B------:R-:W-:-:S02]  /*18d0*/  ULOP3.LUT UR25, UR5, 0xffff, URZ, 0xc0, !UPT ;  /* 0x0000ffff05197892 */ /* 0x000fc4000f8ec0ff */
[----:B------:R-:W-:Y:S01]  /*18e0*/  UISETP.GE.AND UP2, UPT, UR19, 0x1, UPT ;  /* 0x000000011300788c */ /* 0x000fe2000bf46270 */
[----:B------:R-:W-:-:S03]  /*18f0*/  UMOV UR46, UR7 ;  /* 0x00000007002e7c82 */ /* 0x000fc60008000000 */
[----:B------:R-:W3:Y:S01]  /*1900*/  F2I.U32.TRUNC.NTZ R2, R2 ;  /* 0x0000000200027305 */ /* 0x000ee2000020f000 */
[----:B------:R-:W-:Y:S01]  /*1910*/  UMOV UR45, UR29 ;  /* 0x0000001d002d7c82 */ /* 0x000fe20008000000 */
[----:B----4-:R-:W-:Y:S02]  /*1920*/  R2UR UR4, R3 ;  /* 0x00000000030472ca */ /* 0x010fe400000e0000 */
[----:B------:R-:W-:Y:S02]  /*1930*/  PRMT R3, RZ, 0x7610, R3 ;  /* 0x00007610ff037816 */ /* 0x000fe40000000003 */
[----:B---3--:R-:W-:Y:S02]  /*1940*/  R2UR UR6, R2 ;  /* 0x00000000020672ca */ /* 0x008fe400000e0000 */
[----:B------:R-:W-:-:S07]  /*1950*/  PRMT R2, RZ, 0x7610, R2 ;  /* 0x00007610ff027816 */ /* 0x000fce0000000002 */
[----:B------:R-:W-:-:S04]  /*1960*/  UIADD3 UR5, UPT, UPT, -UR4, URZ, URZ ;  /* 0x000000ff04057290 */ /* 0x000fc8000fffe1ff */
[----:B------:R-:W-:Y:S02]  /*1970*/  UIMAD UR60, UR60, UR5, UR29 ;  /* 0x000000053c3c72a4 */ /* 0x000fe4000f8e021d */
[----:B------:R-:W-:-:S04]  /*1980*/  UIADD3 UR4, UPT, UPT, -UR6, URZ, URZ ;  /* 0x000000ff06047290 */ /* 0x000fc8000fffe1ff */
[----:B------:R-:W-:Y:S01]  /*1990*/  UIMAD UR57, UR57, UR4, UR7 ;  /* 0x00000004393972a4 */ /* 0x000fe2000f8e0207 */
[----:B-12---:R-:W-:Y:S11]  /*19a0*/  BRA.U UP4, `(.L_x_18) ;  /* 0x00000001043c7547 */ /* 0x006ff6000b800000 */
[----:B------:R-:W-:Y:S02]  /*19b0*/  UISETP.GT.U32.AND UP0, UPT, UR60, 0x1, UPT ;  /* 0x000000013c00788c */ /* 0x000fe4000bf04070 */
[----:B------:R-:W-:Y:S02]  /*19c0*/  ULOP3.LUT UR4, UR60, 0xfffffffe, URZ, 0xc0, !UPT ;  /* 0xfffffffe3c047892 */ /* 0x000fe4000f8ec0ff */
[----:B------:R-:W-:Y:S02]  /*19d0*/  UISETP.NE.AND UP1, UPT, UR57, URZ, UP0 ;  /* 0x000000ff3900728c */ /* 0x000fe40008725270 */
[----:B------:R-:W-:Y:S02]  /*19e0*/  UISETP.NE.AND UP0, UPT, UR57, 0x1, UP0 ;  /* 0x000000013900788c */ /* 0x000fe40008705270 */
[----:B------:R-:W-:Y:S02]  /*19f0*/  USEL UR7, URZ, 0x1, UP1 ;  /* 0x00000001ff077887 */ /* 0x000fe40008800000 */
[----:B------:R-:W-:-:S02]  /*1a00*/  USEL UR6, URZ, 0x4, UP0 ;  /* 0x00000004ff067887 */ /* 0x000fc40008000000 */
[----:B------:R-:W-:Y:S02]  /*1a10*/  USEL UR5, URZ, 0x2, UP1 ;  /* 0x00000002ff057887 */ /* 0x000fe40008800000 */
[----:B------:R-:W-:Y:S02]  /*1a20*/  ULEA UR4, UR57, UR4, 0x1 ;  /* 0x0000000439047291 */ /* 0x000fe4000f8e08ff */
[----:B------:R-:W-:Y:S02]  /*1a30*/  USEL UR8, URZ, 0x8, UP0 ;  /* 0x00000008ff087887 */ /* 0x000fe40008000000 */
[----:B------:R-:W-:-:S03]  /*1a40*/  UIADD3 UR5, UPT, UPT, UR5, UR6, UR7 ;  /* 0x0000000605057290 */ /* 0x000fc6000fffe007 */
[----:B------:R-:W-:Y:S01]  /*1a50*/  UMOV UR6, 0x3 ;  /* 0x0000000300067882 */ /* 0x000fe20000000000 */
[----:B------:R-:W-:Y:S02]  /*1a60*/  UIADD3 UR5, UPT, UPT, UR5, UR8, URZ ;  /* 0x0000000805057290 */ /* 0x000fe4000fffe0ff */
[----:B------:R-:W-:-:S04]  /*1a70*/  USHF.L.U32 UR4, UR6, UR4, URZ ;  /* 0x0000000406047299 */ /* 0x000fc800080006ff */
[----:B------:R-:W-:Y:S02]  /*1a80*/  MOV R3, UR5 ;  /* 0x0000000500037c02 */ /* 0x000fe40008000f00 */
[----:B------:R-:W-:Y:S02]  /*1a90*/  MOV R2, UR4 ;  /* 0x0000000400027c02 */ /* 0x000fe40008000f00 */
.L_x_18:
[----:B------:R-:W-:Y:S05]  /*1aa0*/  BRA.U !UP2, `(.L_x_19) ;  /* 0x000000010ad47547 */ /* 0x000fea000b800000 */
[----:B------:R-:W1:Y:S01]  /*1ab0*/  LDCU.128 UR20, c[0x0][0xb10] ;  /* 0x00016200ff1477ac */ /* 0x000e620008000c00 */
[----:B------:R-:W2:Y:S01]  /*1ac0*/  LDCU UR6, c[0x0][0x370] ;  /* 0x00006e00ff0677ac */ /* 0x000ea20008000800 */
[----:B------:R-:W3:Y:S01]  /*1ad0*/  LDCU UR5, c[0x0][0x374] ;  /* 0x00006e80ff0577ac */ /* 0x000ee20008000800 */
[----:B------:R-:W4:Y:S01]  /*1ae0*/  LDCU UR26, c[0x0][0xb0c] ;  /* 0x00016180ff1a77ac */ /* 0x000f220008000800 */
[----:B------:R-:W4:Y:S01]  /*1af0*/  LDCU UR4, c[0x0][0xb20] ;  /* 0x00016400ff0477ac */ /* 0x000f220008000800 */
[----:B------:R-:W4:Y:S01]  /*1b00*/  LDCU.64 UR8, c[0x0][0xb28] ;  /* 0x00016500ff0877ac */ /* 0x000f220008000a00 */
[----:B-1----:R-:W-:Y:S02]  /*1b10*/  UISETP.NE.AND UP0, UPT, UR22, 0x1, UPT ;  /* 0x000000011600788c */ /* 0x002fe4000bf05270 */
[----:B---3--:R-:W-:Y:S02]  /*1b20*/  UIMAD.WIDE.U32 UR10, UR5, UR23, URZ ;  /* 0x00000017050a72a5 */ /* 0x008fe4000f8e00ff */
[----:B--2---:R-:W-:-:S02]  /*1b30*/  UIMAD.WIDE.U32 UR12, UR6, UR20, URZ ;  /* 0x00000014060c72a5 */ /* 0x004fc4000f8e00ff */
[----:B----4-:R-:W-:Y:S02]  /*1b40*/  UISETP.NE.AND UP1, UPT, UR26, 0x1, UPT ;  /* 0x000000011a00788c */ /* 0x010fe4000bf25270 */
[----:B------:R-:W-:Y:S01]  /*1b50*/  UISETP.NE.AND UP2, UPT, UR19, 0x1, UPT ;  /* 0x000000011300788c */ /* 0x000fe2000bf45270 */
[----:B------:R-:W-:Y:S02]  /*1b60*/  UMOV UR10, UR11 ;  /* 0x0000000b000a7c82 */ /* 0x000fe40008000000 */
[----:B------:R-:W-:Y:S01]  /*1b70*/  UMOV UR12, UR13 ;  /* 0x0000000d000c7c82 */ /* 0x000fe20008000000 */
[----:B------:R-:W-:Y:S02]  /*1b80*/  @UP0 USHF.R.U32.HI UR5, URZ, UR4, UR10 ;  /* 0x00000004ff050299 */ /* 0x000fe4000801160a */
[----:B------:R-:W-:Y:S02]  /*1b90*/  UIMAD.WIDE.U32 UR16, UR46, UR23, URZ ;  /* 0x000000172e1072a5 */ /* 0x000fe4000f8e00ff */
[----:B------:R-:W-:-:S02]  /*1ba0*/  UIMAD.WIDE.U32 UR10, UR5, UR8, URZ ;  /* 0x00000008050a72a5 */ /* 0x000fc4000f8e00ff */
[----:B------:R-:W-:Y:S02]  /*1bb0*/  @UP1 USHF.R.U32.HI UR6, URZ, UR21, UR12 ;  /* 0x00000015ff061299 */ /* 0x000fe4000801160c */
[----:B------:R-:W-:Y:S02]  /*1bc0*/  UIMAD.WIDE.U32 UR14, UR29, UR20, URZ ;  /* 0x000000141d0e72a5 */ /* 0x000fe4000f8e00ff */
[----:B------:R-:W-:Y:S01]  /*1bd0*/  UIMAD.WIDE.U32 UR12, UR6, UR8, URZ ;  /* 0x00000008060c72a5 */ /* 0x000fe2000f8e00ff */
[----:B------:R-:W-:Y:S01]  /*1be0*/  UMOV UR16, UR17 ;  /* 0x0000001100107c82 */ /* 0x000fe20008000000 */
[----:B------:R-:W-:Y:S01]  /*1bf0*/  UMOV UR10, UR11 ;  /* 0x0000000b000a7c82 */ /* 0x000fe20008000000 */
[----:B------:R-:W-:Y:S02]  /*1c00*/  USHF.R.U32.HI UR16, URZ, UR4, UR16 ;  /* 0x00000004ff107299 */ /* 0x000fe40008011610 */
[----:B------:R-:W-:Y:S02]  /*1c10*/  @UP2 USHF.R.U32.HI UR5, URZ, UR9, UR10 ;  /* 0x00000009ff052299 */ /* 0x000fe4000801160a */
[----:B------:R-:W-:Y:S01]  /*1c20*/  UMOV UR7, UR13 ;  /* 0x0000000d00077c82 */ /* 0x000fe20008000000 */
[----:B------:R-:W-:Y:S01]  /*1c30*/  UMOV UR14, UR15 ;  /* 0x0000000f000e7c82 */ /* 0x000fe20008000000 */
[----:B------:R-:W-:-:S02]  /*1c40*/  @UP2 USHF.R.U32.HI UR6, URZ, UR9, UR7 ;  /* 0x00000009ff062299 */ /* 0x000fc40008011607 */
[----:B------:R-:W-:Y:S02]  /*1c50*/  USHF.R.U32.HI UR14, URZ, UR21, UR14 ;  /* 0x00000015ff0e7299 */ /* 0x000fe4000801160e */
[----:B------:R-:W-:Y:S02]  /*1c60*/  USEL UR4, UR46, UR16, !UP0 ;  /* 0x000000102e047287 */ /* 0x000fe4000c000000 */
[----:B------:R-:W-:Y:S02]  /*1c70*/  UIMAD UR7, UR5, UR19, URZ ;  /* 0x00000013050772a4 */ /* 0x000fe4000f8e02ff */
[----:B------:R-:W-:Y:S02]  /*1c80*/  USEL UR5, UR29, UR14, !UP1 ;  /* 0x0000000e1d057287 */ /* 0x000fe4000c800000 */
[----:B------:R-:W-:Y:S02]  /*1c90*/  UIMAD UR12, UR6, UR19, URZ ;  /* 0x00000013060c72a4 */ /* 0x000fe4000f8e02ff */
[----:B------:R-:W-:-:S02]  /*1ca0*/  UISETP.GE.AND UP0, UPT, UR4, UR7, UPT ;  /* 0x000000070400728c */ /* 0x000fc4000bf06270 */
[----:B------:R-:W-:Y:S02]  /*1cb0*/  UIMAD.WIDE.U32 UR10, UR4, UR8, URZ ;  /* 0x00000008040a72a5 */ /* 0x000fe4000f8e00ff */
[----:B------:R-:W-:Y:S02]  /*1cc0*/  UISETP.GE.OR UP0, UPT, UR5, UR12, UP0 ;  /* 0x0000000c0500728c */ /* 0x000fe40008706670 */
[----:B------:R-:W-:Y:S02]  /*1cd0*/  UIMAD.WIDE.U32 UR12, UR5, UR8, URZ ;  /* 0x00000008050c72a5 */ /* 0x000fe4000f8e00ff */
[----:B------:R-:W-:Y:S01]  /*1ce0*/  UIADD3 UR10, UPT, UPT, -UR4, URZ, URZ ;  /* 0x000000ff040a7290 */ /* 0x000fe2000fffe1ff */
[----:B------:R-:W-:Y:S01]  /*1cf0*/  UMOV UR8, UR11 ;  /* 0x0000000b00087c82 */ /* 0x000fe20008000000 */
[----:B------:R-:W-:Y:S02]  /*1d00*/  UIADD3 UR45, UPT, UPT, -UR5, URZ, URZ ;  /* 0x000000ff052d7290 */ /* 0x000fe4000fffe1ff */
[----:B------:R-:W-:-:S03]  /*1d10*/  USHF.R.U32.HI UR8, URZ, UR9, UR8 ;  /* 0x00000009ff087299 */ /* 0x000fc60008011608 */
[----:B------:R-:W-:Y:S01]  /*1d20*/  @!UP0 UMOV UR7, UR13 ;  /* 0x0000000d00078c82 */ /* 0x000fe20008000000 */
[----:B------:R-:W-:Y:S02]  /*1d30*/  UIMAD UR46, UR22, UR10, UR46 ;  /* 0x0000000a162e72a4 */ /* 0x000fe4000f8e022e */
[----:B------:R-:W-:Y:S02]  /*1d40*/  USEL UR8, UR4, UR8, !UP2 ;  /* 0x0000000804087287 */ /* 0x000fe4000d000000 */
[----:B------:R-:W-:Y:S02]  /*1d50*/  @!UP0 USHF.R.U32.HI UR7, URZ, UR9, UR7 ;  /* 0x00000009ff078299 */ /* 0x000fe40008011607 */
[----:B------:R-:W-:Y:S02]  /*1d60*/  UIADD3 UR9, UPT, UPT, -UR8, URZ, URZ ;  /* 0x000000ff08097290 */ /* 0x000fe4000fffe1ff */
[----:B------:R-:W-:Y:S02]  /*1d70*/  @!UP0 USEL UR7, UR5, UR7, !UP2 ;  /* 0x0000000705078287 */ /* 0x000fe4000d000000 */
[----:B------:R-:W-:-:S02]  /*1d80*/  UIMAD UR9, UR19, UR9, UR4 ;  /* 0x00000009130972a4 */ /* 0x000fc4000f8e0204 */
[----:B------:R-:W-:Y:S02]  /*1d90*/  @!UP0 UIADD3 UR8, UPT, UPT, UR8, -UR7, URZ ;  /* 0x8000000708088290 */ /* 0x000fe4000fffe0ff */
[----:B------:R-:W-:Y:S02]  /*1da0*/  @!UP0 UIMAD UR6, UR9, UR6, UR7 ;  /* 0x00000006090682a4 */ /* 0x000fe4000f8e0207 */
[----:B------:R-:W-:Y:S02]  /*1db0*/  @!UP0 UIMAD UR4, UR8, UR19, UR5 ;  /* 0x00000013080482a4 */ /* 0x000fe4000f8e0205 */
[----:B------:R-:W-:Y:S02]  /*1dc0*/  UIMAD UR45, UR26, UR45, UR29 ;  /* 0x0000002d1a2d72a4 */ /* 0x000fe4000f8e021d */
[----:B------:R-:W-:Y:S01]  /*1dd0*/  UIMAD UR46, UR4, UR22, UR46 ;  /* 0x00000016042e72a4 */ /* 0x000fe2000f8e022e */
[----:B------:R-:W-:Y:S02]  /*1de0*/  @!UP0 UMOV UR5, UR6 ;  /* 0x0000000600058c82 */ /* 0x000fe40008000000 */
[----:B------:R-:W-:-:S12]  /*1df0*/  UIMAD UR45, UR5, UR26, UR45 ;  /* 0x0000001a052d72a4 */ /* 0x000fd8000f8e022d */
.L_x_19:
[----:B------:R-:W-:Y:S02]  /*1e00*/  UISETP.NE.AND UP1, UPT, UR30, 0x1, UPT ;  /* 0x000000011e00788c */ /* 0x000fe4000bf25270 */
[----:B------:R-:W-:Y:S02]  /*1e10*/  UISETP.NE.AND UP0, UPT, UR18, 0x2, UPT ;  /* 0x000000021200788c */ /* 0x000fe4000bf05270 */
[----:B------:R-:W-:Y:S02]  /*1e20*/  ULOP3.LUT UR24, UR24, 0x400, URZ, 0xc0, !UPT ;  /* 0x0000040018187892 */ /* 0x000fe4000f8ec0ff */
[----:B------:R-:W-:-:S03]  /*1e30*/  USHF.L.U32 UR21, UR31, UR25, URZ ;  /* 0x000000191f157299 */ /* 0x000fc600080006ff */
[----:B------:R-:W-:Y:S09]  /*1e40*/  BRA.U UP1, `(.L_x_20) ;  /* 0x0000000101447547 */ /* 0x000ff2000b800000 */
[----:B------:R-:W1:Y:S01]  /*1e50*/  LDCU.128 UR8, c[0x0][0xb10] ;  /* 0x00016200ff0877ac */ /* 0x000e620008000c00 */
[----:B------:R-:W2:Y:S01]  /*1e60*/  LDCU UR12, c[0x0][0xb0c] ;  /* 0x00016180ff0c77ac */ /* 0x000ea20008000800 */
[----:B------:R-:W3:Y:S01]  /*1e70*/  LDCU UR13, c[0x0][0xb20] ;  /* 0x00016400ff0d77ac */ /* 0x000ee20008000800 */
[----:B-1----:R-:W-:Y:S02]  /*1e80*/  UIMAD.WIDE.U32 UR6, UR45, UR8, URZ ;  /* 0x000000082d0672a5 */ /* 0x002fe4000f8e00ff */
[----:B------:R-:W-:Y:S02]  /*1e90*/  UIMAD.WIDE.U32 UR4, UR46, UR11, URZ ;  /* 0x0000000b2e0472a5 */ /* 0x000fe4000f8e00ff */
[----:B--2---:R-:W-:Y:S02]  /*1ea0*/  UISETP.NE.AND UP2, UPT, UR12, 0x1, UPT ;  /* 0x000000010c00788c */ /* 0x004fe4000bf45270 */
[----:B------:R-:W-:Y:S01]  /*1eb0*/  UISETP.NE.AND UP1, UPT, UR10, 0x1, UPT ;  /* 0x000000010a00788c */ /* 0x000fe2000bf25270 */
[----:B------:R-:W-:-:S02]  /*1ec0*/  UMOV UR6, UR7 ;  /* 0x0000000700067c82 */ /* 0x000fc40008000000 */
[----:B------:R-:W-:Y:S01]  /*1ed0*/  UMOV UR4, UR5 ;  /* 0x0000000500047c82 */ /* 0x000fe20008000000 */
[----:B------:R-:W-:Y:S02]  /*1ee0*/  USHF.R.U32.HI UR6, URZ, UR9, UR6 ;  /* 0x00000009ff067299 */ /* 0x000fe40008011606 */
[----:B---3--:R-:W-:Y:S02]  /*1ef0*/  USHF.R.U32.HI UR4, URZ, UR13, UR4 ;  /* 0x0000000dff047299 */ /* 0x008fe40008011604 */
[----:B------:R-:W-:Y:S02]  /*1f00*/  USEL UR5, UR45, UR6, !UP2 ;  /* 0x000000062d057287 */ /* 0x000fe4000d000000 */
[----:B------:R-:W-:-:S04]  /*1f10*/  USEL UR4, UR46, UR4, !UP1 ;  /* 0x000000042e047287 */ /* 0x000fc8000c800000 */
[----:B------:R-:W-:Y:S02]  /*1f20*/  UIADD3 UR6, UPT, UPT, -UR4, UR5, URZ ;  /* 0x0000000504067290 */ /* 0x000fe4000fffe1ff */
[----:B------:R-:W-:Y:S02]  /*1f30*/  UIADD3 UR4, UPT, UPT, UR4, -UR5, URZ ;  /* 0x8000000504047290 */ /* 0x000fe4000fffe0ff */
[----:B------:R-:W-:Y:S02]  /*1f40*/  UIMAD UR46, UR6, UR10, UR46 ;  /* 0x0000000a062e72a4 */ /* 0x000fe4000f8e022e */
[----:B------:R-:W-:-:S12]  /*1f50*/  UIMAD UR45, UR4, UR12, UR45 ;  /* 0x0000000c042d72a4 */ /* 0x000fd8000f8e022d */
.L_x_20:
[----:B------:R-:W-:Y:S05]  /*1f60*/  BRA.U !UP5, `(.L_x_21) ;  /* 0x000000010d0c7547 */ /* 0x000fea000b800000 */
[----:B------:R-:W-:Y:S01]  /*1f70*/  UCGABAR_WAIT ;  /* 0x0000000000007dc7 */ /* 0x000fe20008000000 */
[----:B------:R-:W-:Y:S01]  /*1f80*/  CCTL.IVALL ;  /* 0x00000000ff00798f */ /* 0x000fe20002000000 */
[----:B------:R-:W-:Y:S05]  /*1f90*/  BRA `(.L_x_22) ;  /* 0x0000000000047947 */ /* 0x000fea0003800000 */
.L_x_21:
[----:B------:R-:W-:Y:S06]  /*1fa0*/  BAR.SYNC.DEFER_BLOCKING 0x0 ;  /* 0x0000000000007b1d */ /* 0x000fec0000010000 */
.L_x_22:
[----:B------:R-:W-:Y:S05]  /*1fb0*/  BRA.U UP0, `(.L_x_23) ;  /* 0x0000003900787547 */ /* 0x000fea000b800000 */
[----:B------:R-:W1:Y:S01]  /*1fc0*/  LDCU UR6, c[0x0][0x38c] ;  /* 0x00007180ff0677ac */ /* 0x000e620008000800 */
[----:B------:R-:W-:Y:S01]  /*1fd0*/  PLOP3.LUT P1, PT, PT, PT, UP3, 0x80, 0x8 ;  /* 0x000000000008781c */ /* 0x000fe20003f2f038 */
[----:B------:R-:W-:Y:S01]  /*1fe0*/  IMAD.MOV.U32 R12, RZ, RZ, 0x1 ;  /* 0x00000001ff0c7424 */ /* 0x000fe200078e00ff */
[----:B------:R-:W-:Y:S01]  /*1ff0*/  ISETP.NE.AND P2, PT, R0, RZ, P3 ;  /* 0x000000ff0000720c */ /* 0x000fe20001f45270 */
[----:B------:R-:W-:Y:S01]  /*2000*/  USHF.L.U32 UR7, UR29, 0x6, URZ ;  /* 0x000000061d077899 */ /* 0x000fe200080006ff */
[----:B------:R-:W-:Y:S01]  /*2010*/  PLOP3.LUT P1, PT, P1, PT, PT, 0x8, 0x80 ;  /* 0x000000000080781c */ /* 0x000fe20000f2e170 */
[----:B------:R-:W-:Y:S01]  /*2020*/  USHF.L.U32 UR48, UR29, 0x5, URZ ;  /* 0x000000051d307899 */ /* 0x000fe200080006ff */
[----:B------:R-:W-:Y:S01]  /*2030*/  CS2R R10, SRZ ;  /* 0x00000000000a7805 */ /* 0x000fe2000001ff00 */
[----:B------:R-:W-:Y:S01]  /*2040*/  UISETP.NE.AND UP1, UPT, UR18, URZ, UPT ;  /* 0x000000ff1200728c */ /* 0x000fe2000bf25270 */
[----:B------:R-:W-:Y:S01]  /*2050*/  IMAD.MOV.U32 R9, RZ, RZ, RZ ;  /* 0x000000ffff097224 */ /* 0x000fe200078e00ff */
[----:B------:R-:W2:Y:S01]  /*2060*/  LDCU UR39, c[0x0][0x370] ;  /* 0x00006e00ff2777ac */ /* 0x000ea20008000800 */
[----:B------:R-:W-:Y:S01]  /*2070*/  IMAD.MOV.U32 R8, RZ, RZ, 0x1 ;  /* 0x00000001ff087424 */ /* 0x000fe200078e00ff */
[----:B------:R-:W3:Y:S01]  /*2080*/  LDCU.64 UR26, c[0x0][0x348] ;  /* 0x00006900ff1a77ac */ /* 0x000ee20008000a00 */
[----:B-1----:R-:W-:-:S02]  /*2090*/  UIADD3 UR5, UPT, UPT, UR6, 0x1f, URZ ;  /* 0x0000001f06057890 */ /* 0x002fc4000fffe0ff */
[----:B------:R-:W-:Y:S02]  /*20a0*/  UIADD3 UR49, UPT, UPT, UR6, 0x3e, URZ ;  /* 0x0000003e06317890 */ /* 0x000fe4000fffe0ff */
[----:B------:R-:W-:Y:S01]  /*20b0*/  USHF.R.S32.HI UR4, URZ, 0x1f, UR5 ;  /* 0x0000001fff047899 */ /* 0x000fe20008011405 */
[----:B------:R-:W1:Y:S03]  /*20c0*/  LDCU UR38, c[0x0][0x374] ;  /* 0x00006e80ff2677ac */ /* 0x000e660008000800 */
[----:B------:R-:W-:Y:S02]  /*20d0*/  ULEA.HI UR4, UR4, UR5, URZ, 0x5 ;  /* 0x0000000504047291 */ /* 0x000fe4000f8f28ff */
[----:B------:R-:W-:Y:S02]  /*20e0*/  UIADD3 UR5, UPT, UPT, UR6, -0x1, URZ ;  /* 0xffffffff06057890 */ /* 0x000fe4000fffe0ff */
[----:B------:R-:W-:-:S02]  /*20f0*/  USHF.R.S32.HI UR42, URZ, 0x5, UR4 ;  /* 0x00000005ff2a7899 */ /* 0x000fc40008011404 */
[----:B------:R-:W-:Y:S02]  /*2100*/  UISETP.GE.U32.AND UP2, UPT, UR5, -0x3f, UPT ;  /* 0xffffffc10500788c */ /* 0x000fe4000bf46070 */
[----:B------:R-:W-:Y:S02]  /*2110*/  UISETP.LT.U32.AND UP0, UPT, UR42, 0x48, UPT ;  /* 0x000000482a00788c */ /* 0x000fe4000bf01070 */
[----:B------:R-:W-:Y:S02]  /*2120*/  ULOP3.LUT UR5, UR7, 0x40, URZ, 0xc0, !UPT ;  /* 0x0000004007057892 */ /* 0x000fe4000f8ec0ff */
[----:B------:R-:W-:Y:S02]  /*2130*/  USEL UR41, UR42, 0x48, UP0 ;  /* 0x000000482a297887 */ /* 0x000fe40008000000 */
[----:B------:R-:W-:Y:S02]  /*2140*/  ULEA.HI UR44, UR24, UR5, URZ, 0x1b ;  /* 0x00000005182c7291 */ /* 0x000fe4000f8fd8ff */
[----:B------:R-:W-:-:S02]  /*2150*/  UIADD3 UR4, UPT, UPT, UR41, -0x1, URZ ;  /* 0xffffffff29047890 */ /* 0x000fc4000fffe0ff */
[----:B------:R-:W-:Y:S02]  /*2160*/  @UP2 UIADD3 UR4, UPT, UPT, UR41, URZ, URZ ;  /* 0x000000ff29042290 */ /* 0x000fe4000fffe0ff */
[----:B------:R-:W-:Y:S02]  /*2170*/  ULOP3.LUT UR48, UR48, 0x20, URZ, 0xc0, !UPT ;  /* 0x0000002030307892 */ /* 0x000fe4000f8ec0ff */
[----:B------:R-:W-:Y:S02]  /*2180*/  USEL UR25, UR34, 0x2, UP1 ;  /* 0x0000000222197887 */ /* 0x000fe40008800000 */
[----:B------:R-:W-:Y:S02]  /*2190*/  UIADD3 UR47, UPT, UPT, UR42, -UR41, URZ ;  /* 0x800000292a2f7290 */ /* 0x000fe4000fffe0ff */
[----:B------:R-:W-:Y:S02]  /*21a0*/  UIADD3 UR28, UPT, UPT, UR4, 0x1, URZ ;  /* 0x00000001041c7890 */ /* 0x000fe4000fffe0ff */
[----:B------:R-:W-:Y:S01]  /*21b0*/  UIADD3 UR43, UPT, UPT, -UR4, URZ, URZ ;  /* 0x000000ff042b7290 */ /* 0x000fe2000fffe1ff */
[----:B-123--:R-:W-:-:S11]  /*21c0*/  UMOV UR5, URZ ;  /* 0x000000ff00057c82 */ /* 0x00efd60008000000 */
.L_x_43:
[----:B------:R-:W-:Y:S01]  /*21d0*/  UISETP.NE.AND UP0, UPT, UR55, URZ, UPT ;  /* 0x000000ff3700728c */ /* 0x000fe2000bf05270 */
[----:B------:R-:W1:Y:S08]  /*21e0*/  S2UR UR55, SR_CgaCtaId ;  /* 0x00000000003779c3 */ /* 0x000e700000008800 */
[----:B------:R-:W-:Y:S05]  /*21f0*/  BRA.U UP0, `(.L_x_24) ;  /* 0x0000000100347547 */ /* 0x000fea000b800000 */
[----:B------:R-:W2:Y:S01]  /*2200*/  S2R R0, SR_CgaCtaId ;  /* 0x0000000000007919 */ /* 0x000ea20000008800 */
[----:B------:R-:W-:-:S04]  /*2210*/  MOV R2, 0x400 ;  /* 0x0000040000027802 */ /* 0x000fc80000000f00 */
[----:B--2---:R-:W-:Y:S02]  /*2220*/  LEA R0, R0, R2, 0x18 ;  /* 0x0000000200007211 */ /* 0x004fe400078ec0ff */
[----:B------:R-:W-:-:S03]  /*2230*/  SHF.L.U32 R2, R8, 0x1f, RZ ;  /* 0x0000001f08027819 */ /* 0x000fc600000006ff */
[----:B------:R-:W-:-:S04]  /*2240*/  IMAD R0, R9, 0x8, R0 ;  /* 0x0000000809007824 */ /* 0x000fc800078e0200 */
[----:B------:R-:W2:Y:S02]  /*2250*/  SYNCS.PHASECHK.TRANS64.TRYWAIT P0, [R0+URZ+0x510], R2 ;  /* 0x00051002000075a7 */ /* 0x000ea400080011ff */
[----:B--2---:R-:W-:Y:S05]  /*2260*/  @!P0 BRA `(.L_x_25) ;  /* 0x0000007800408947 */ /* 0x004fea0003800000 */
.L_x_182:
[----:B------:R-:W-:Y:S01]  /*2270*/  VIADD R9, R9, 0x1 ;  /* 0x0000000109097836 */ /* 0x000fe20000000000 */
[----:B------:R2:W-:Y:S04]  /*2280*/  SYNCS.ARRIVE.TRANS64.A1T0 RZ, [R0+URZ+0x500], RZ ;  /* 0x000500ff00ff79a7 */ /* 0x0005e800081000ff */
[----:B------:R-:W-:-:S04]  /*2290*/  ISETP.NE.AND P0, PT, R9, 0x2, PT ;  /* 0x000000020900780c */ /* 0x000fc80003f05270 */
[----:B------:R-:W-:Y:S02]  /*22a0*/  SEL R9, R9, RZ, P0 ;  /* 0x000000ff09097207 */ /* 0x000fe40000000000 */
[----:B--2---:R-:W-:-:S04]  /*22b0*/  SEL R0, RZ, 0x1, P0 ;  /* 0x00000001ff007807 */ /* 0x004fc80000000000 */
[----:B------:R-:W-:-:S07]  /*22c0*/  LOP3.LUT R8, R8, R0, RZ, 0x3c, !PT ;  /* 0x0000000008087212 */ /* 0x000fce00078e3cff */
.L_x_24:
[----:B------:R-:W-:Y:S01]  /*22d0*/  UMOV UR6, 0x400 ;  /* 0x0000040000067882 */ /* 0x000fe20000000000 */
[----:B------:R-:W-:Y:S01]  /*22e0*/  SHF.L.U32 R0, R12, 0x1f, RZ ;  /* 0x0000001f0c007819 */ /* 0x000fe200000006ff */
[----:B-1----:R-:W-:Y:S02]  /*22f0*/  ULEA UR6, UR55, UR6, 0x18 ;  /* 0x0000000637067291 */ /* 0x002fe4000f8ec0ff */
[----:B------:R-:W-:Y:S02]  /*2300*/  UISETP.GE.U32.AND UP0, UPT, UR49, 0x3f, UPT ;  /* 0x0000003f3100788c */ /* 0x000fe4000bf06070 */
[----:B------:R-:W-:Y:S02]  /*2310*/  ULEA UR4, UR5, UR6, 0x3 ;  /* 0x0000000605047291 */ /* 0x000fe4000f8e18ff */
[----:B------:R-:W-:Y:S01]  /*2320*/  ULEA UR11, UR46, UR48, 0x6 ;  /* 0x000000302e0b7291 */ /* 0x000fe2000f8e30ff */
[----:B------:R-:W-:-:S06]  /*2330*/  UMOV UR7, URZ ;  /* 0x000000ff00077c82 */ /* 0x000fcc0008000000 */
[----:B------:R1:W2:Y:S01]  /*2340*/  SYNCS.PHASECHK.TRANS64.TRYWAIT P0, [UR4+0x240], R0 ;  /* 0x00024000ff0075a7 */ /* 0x0002a20008001104 */
[----:B------:R-:W-:-:S04]  /*2350*/  ULEA.HI UR4, UR45, UR45, URZ, 0x1 ;  /* 0x0000002d2d047291 */ /* 0x000fc8000f8f08ff */
[----:B------:R-:W-:-:S04]  /*2360*/  USHF.L.U32 UR4, UR4, 0x6, URZ ;  /* 0x0000000604047899 */ /* 0x000fc800080006ff */
[----:B------:R-:W-:-:S04]  /*2370*/  ULOP3.LUT UR35, UR4, 0xffffff80, URZ, 0xc0, !UPT ;  /* 0xffffff8004237892 */ /* 0x000fc8000f8ec0ff */
[----:B------:R-:W-:Y:S01]  /*2380*/  UIADD3 UR35, UPT, UPT, UR44, UR35, URZ ;  /* 0x000000232c237290 */ /* 0x000fe2000fffe0ff */
[----:B------:R-:W-:Y:S11]  /*2390*/  BRA.U !UP0, `(.L_x_26) ;  /* 0x0000000108c47547 */ /* 0x000ff6000b800000 */
[----:B------:R-:W-:Y:S01]  /*23a0*/  UMOV UR13, UR43 ;  /* 0x0000002b000d7c82 */ /* 0x000fe20008000000 */
[----:B------:R-:W-:Y:S01]  /*23b0*/  UMOV UR4, UR5 ;  /* 0x0000000500047c82 */ /* 0x000fe20008000000 */
[----:B------:R-:W-:-:S05]  /*23c0*/  UMOV UR34, URZ ;  /* 0x000000ff00227c82 */ /* 0x000fca0008000000 */
.L_x_32:
[----:B------:R-:W-:Y:S01]  /*23d0*/  ULEA UR33, UR4, UR6, 0x3 ;  /* 0x0000000604217291 */ /* 0x000fe2000f8e18ff */
[----:B--2---:R-:W-:Y:S01]  /*23e0*/  @P3 MOV R2, 0x1800 ;  /* 0x0000180000023802 */ /* 0x004fe20000000f00 */
[----:B--234-:R-:W-:Y:S10]  /*23f0*/  @P0 BRA `(.L_x_27) ;  /* 0x00000000000c0947 */ /* 0x01cff40003800000 */
[----:B------:R-:W-:-:S04]  /*2400*/  SHF.L.U32 R3, R12, 0x1f, RZ ;  /* 0x0000001f0c037819 */ /* 0x000fc800000006ff */
[----:B------:R-:W2:Y:S02]  /*2410*/  SYNCS.PHASECHK.TRANS64.TRYWAIT P0, [UR33+0x240], R3 ;  /* 0x00024003ff0075a7 */ /* 0x000ea40008001121 */
[----:B--2---:R-:W-:Y:S05]  /*2420*/  @!P0 BRA `(.L_x_28) ;  /* 0x0000007400e48947 */ /* 0x004fea0003800000 */
.L_x_27:
[----:B------:R2:W-:Y:S01]  /*2430*/  @P3 SYNCS.ARRIVE.TRANS64 RZ, [UR33], R2 ;  /* 0x00000002ffff39a7 */ /* 0x0005e20008000021 */
[----:B------:R-:W-:Y:S02]  /*2440*/  ULOP3.LUT UR5, UR25, 0x2, URZ, 0xfc, !UPT ;  /* 0x0000000219057892 */ /* 0x000fe4000f8efcff */
[----:B------:R-:W-:Y:S02]  /*2450*/  UIADD3 UR13, UPT, UPT, UR13, 0x1, URZ ;  /* 0x000000010d0d7890 */ /* 0x000fe4000fffe0ff */
[----:B------:R-:W-:Y:S02]  /*2460*/  UISETP.NE.AND UP0, UPT, UR5, 0x2, UPT ;  /* 0x000000020500788c */ /* 0x000fe4000bf05270 */
[----:B------:R-:W-:-:S07]  /*2470*/  UISETP.NE.AND UP2, UPT, UR13, 0x1, UPT ;  /* 0x000000010d00788c */ /* 0x000fce000bf45270 */
[----:B------:R-:W-:Y:S05]  /*2480*/  BRA.U UP0, `(.L_x_29) ;  /* 0x0000000100047547 */ /* 0x000fea000b800000 */
[----:B------:R-:W-:Y:S05]  /*2490*/  BPT.TRAP 0x1 ;  /* 0x000000040000795c */ /* 0x000fea0000300000 */
.L_x_29:
[----:B------:R-:W-:Y:S04]  /*24a0*/  BSSY.RECONVERGENT B0, `(.L_x_30) ;  /* 0x0000003000007945 */ /* 0x000fe80003800200 */
[----:B------:R-:W-:Y:S05]  /*24b0*/  @!P2 BRA `(.L_x_31) ;  /* 0x000000000004a947 */ /* 0x000fea0003800000 */
[----:B------:R-:W-:Y:S05]  /*24c0*/  BPT.TRAP 0x1 ;  /* 0x000000040000795c */ /* 0x000fea0000300000 */
.L_x_31:
[----:B------:R-:W-:Y:S05]  /*24d0*/  BSYNC.RECONVERGENT B0 ;  /* 0x0000000000007941 */ /* 0x000fea0003800200 */
.L_x_30:
[----:B------:R-:W-:Y:S02]  /*24e0*/  UIADD3 UR5, UPT, UPT, UR4, 0x1, URZ ;  /* 0x0000000104057890 */ /* 0x000fe4000fffe0ff */
[----:B------:R-:W-:Y:S02]  /*24f0*/  ULEA UR32, UR4, UR24, 0xb ;  /* 0x0000001804207291 */ /* 0x000fe4000f8e58ff */
[----:B------:R-:W-:Y:S02]  /*2500*/  UISETP.NE.AND UP0, UPT, UR5, 0x48, UPT ;  /* 0x000000480500788c */ /* 0x000fe4000bf05270 */
[----:B------:R-:W-:Y:S02]  /*2510*/  UIADD3 UR16, UP1, UPT, UR26, 0x80, URZ ;  /* 0x000000801a107890 */ /* 0x000fe4000ff3e0ff */
[----:B------:R-:W-:Y:S02]  /*2520*/  USEL UR8, URZ, 0x1, UP0 ;  /* 0x00000001ff087887 */ /* 0x000fe40008000000 */
[----:B------:R-:W-:-:S02]  /*2530*/  USEL UR5, UR5, URZ, UP0 ;  /* 0x000000ff05057287 */ /* 0x000fc40008000000 */
[----:B------:R-:W-:Y:S02]  /*2540*/  UIADD3 UR14, UP0, UPT, UR26, 0x180, URZ ;  /* 0x000001801a0e7890 */ /* 0x000fe4000ff1e0ff */
[----:B------:R-:W-:Y:S01]  /*2550*/  LOP3.LUT R12, R12, UR8, RZ, 0x3c, !PT ;  /* 0x000000080c0c7c12 */ /* 0x000fe2000f8e3cff */
[----:B------:R-:W-:Y:S02]  /*2560*/  ULEA UR8, UR4, UR6, 0xa ;  /* 0x0000000604087291 */ /* 0x000fe4000f8e50ff */
[----:B------:R-:W-:Y:S01]  /*2570*/  ULEA UR7, UR5, UR6, 0x3 ;  /* 0x0000000605077291 */ /* 0x000fe2000f8e18ff */
[----:B-1----:R-:W-:Y:S01]  /*2580*/  SHF.L.U32 R0, R12, 0x1f, RZ ;  /* 0x0000001f0c007819 */ /* 0x002fe200000006ff */
[----:B------:R-:W-:Y:S02]  /*2590*/  ULOP3.LUT UR33, UR33, 0xfefffff8, URZ, 0xc0, !UPT ;  /* 0xfefffff821217892 */ /* 0x000fe4000f8ec0ff */
[----:B------:R-:W-:Y:S02]  /*25a0*/  UIADD3.X UR17, UPT, UPT, URZ, UR27, URZ, UP1, !UPT ;  /* 0x0000001bff117290 */ /* 0x000fe40008ffe4ff */
[----:B------:R-:W-:-:S02]  /*25b0*/  UIADD3 UR32, UPT, UPT, UR6, 0x2800, UR32 ;  /* 0x0000280006207890 */ /* 0x000fc4000fffe020 */
[----:B------:R-:W-:Y:S01]  /*25c0*/  UPRMT UR4, URZ, 0x5410, UR21 ;  /* 0x00005410ff047896 */ /* 0x000fe20008000015 */
[----:B------:R3:W4:Y:S01]  /*25d0*/  SYNCS.PHASECHK.TRANS64.TRYWAIT P0, [UR7+0x240], R0 ;  /* 0x00024000ff0075a7 */ /* 0x0007220008001107 */
[----:B------:R-:W-:Y:S02]  /*25e0*/  UIADD3 UR8, UPT, UPT, UR8, 0x26800, URZ ;  /* 0x0002680008087890 */ /* 0x000fe4000fffe0ff */
[----:B------:R-:W-:Y:S01]  /*25f0*/  UIADD3.X UR15, UPT, UPT, URZ, UR27, URZ, UP0, !UPT ;  /* 0x0000001bff0f7290 */ /* 0x000fe200087fe4ff */
[----:B------:R-:W-:Y:S01]  /*2600*/  UMOV UR18, 0x0 ;  /* 0x0000000000127882 */ /* 0x000fe20000000000 */
[----:B------:R-:W-:Y:S01]  /*2610*/  UMOV UR19, 0x10000000 ;  /* 0x1000000000137882 */ /* 0x000fe20000000000 */
[----:B------:R-:W-:Y:S01]  /*2620*/  UMOV UR10, UR34 ;  /* 0x00000022000a7c82 */ /* 0x000fe20008000000 */
[----:B------:R-:W-:Y:S01]  /*2630*/  UMOV UR12, UR36 ;  /* 0x00000024000c7c82 */ /* 0x000fe20008000000 */
[----:B------:R-:W-:Y:S01]  /*2640*/  UMOV UR9, UR33 ;  /* 0x0000002100097c82 */ /* 0x000fe20008000000 */
[----:B------:R1:W-:Y:S01]  /*2650*/  UTMALDG.3D.MULTICAST.2CTA [UR32], [UR16], UR4, desc[UR18] ;  /* 0x00001220100073b4 */ /* 0x0003e20008211804 */
[----:B------:R-:W-:-:S02]  /*2660*/  UMOV UR7, UR28 ;  /* 0x0000001c00077c82 */ /* 0x000fc40008000000 */
[----:B------:R3:W-:Y:S01]  /*2670*/  UTMALDG.3D.2CTA [UR8], [UR14], desc[UR18] ;  /* 0x000012080e0075b4 */ /* 0x0007e20008211000 */
[----:B-1----:R-:W-:Y:S01]  /*2680*/  UIADD3 UR34, UPT, UPT, UR34, 0x20, URZ ;  /* 0x0000002022227890 */ /* 0x002fe2000fffe0ff */
[----:B------:R-:W-:Y:S01]  /*2690*/  UMOV UR4, UR5 ;  /* 0x0000000500047c82 */ /* 0x000fe20008000000 */
[----:B------:R-:W-:Y:S10]  /*26a0*/  BRA.U UP2, `(.L_x_32) ;  /* 0xfffffffd02487547 */ /* 0x000ff4000b83ffff */
.L_x_26:
[----:B------:R-:W-:Y:S01]  /*26b0*/  ULEA UR4, UR5, UR6, 0x3 ;  /* 0x0000000605047291 */ /* 0x000fe2000f8e18ff */
[----:B-1-3--:R-:W-:Y:S01]  /*26c0*/  SHF.L.U32 R0, R12, 0x1f, RZ ;  /* 0x0000001f0c007819 */ /* 0x00afe200000006ff */
[----:B------:R-:W-:Y:S01]  /*26d0*/  @!P1 SYNCS.ARRIVE.TRANS64.A1T0 RZ, [UR6+0x498], RZ ;  /* 0x000498ffffff99a7 */ /* 0x000fe20008100006 */
[----:B------:R-:W-:-:S06]  /*26e0*/  UISETP.GT.AND UP0, UPT, UR42, UR41, UPT ;  /* 0x000000292a00728c */ /* 0x000fcc000bf04270 */
[----:B--2-4-:R1:W2:Y:S03]  /*26f0*/  SYNCS.PHASECHK.TRANS64.TRYWAIT P0, [UR4+0x240], R0 ;  /* 0x00024000ff0075a7 */ /* 0x0142a60008001104 */
[----:B------:R-:W-:Y:S05]  /*2700*/  BRA.U !UP0, `(.L_x_33) ;  /* 0x0000000108c47547 */ /* 0x000fea000b800000 */
[----:B------:R-:W-:Y:S01]  /*2710*/  UIADD3 UR13, UPT, UPT, UR47, UR7, URZ ;  /* 0x000000072f0d7290 */ /* 0x000fe2000fffe0ff */
[----:B------:R-:W-:-:S11]  /*2720*/  UMOV UR4, UR5 ;  /* 0x0000000500047c82 */ /* 0x000fd60008000000 */
.L_x_39:
[----:B------:R-:W-:Y:S01]  /*2730*/  ULEA UR17, UR4, UR6, 0x3 ;  /* 0x0000000604117291 */ /* 0x000fe2000f8e18ff */
[----:B--2---:R-:W-:Y:S01]  /*2740*/  @P3 MOV R2, 0x1800 ;  /* 0x0000180000023802 */ /* 0x004fe20000000f00 */
[----:B--2-4-:R-:W-:Y:S10]  /*2750*/  @P0 BRA `(.L_x_34) ;  /* 0x00000000000c0947 */ /* 0x014ff40003800000 */
[----:B------:R-:W-:-:S04]  /*2760*/  SHF.L.U32 R3, R12, 0x1f, RZ ;  /* 0x0000001f0c037819 */ /* 0x000fc800000006ff */
[----:B------:R-:W2:Y:S02]  /*2770*/  SYNCS.PHASECHK.TRANS64.TRYWAIT P0, [UR17+0x240], R3 ;  /* 0x00024003ff0075a7 */ /* 0x000ea40008001111 */
[----:B--2---:R-:W-:Y:S05]  /*2780*/  @!P0 BRA `(.L_x_35) ;  /* 0x0000007400248947 */ /* 0x004fea0003800000 */
.L_x_34:
[----:B------:R2:W-:Y:S01]  /*2790*/  @P3 SYNCS.ARRIVE.TRANS64 RZ, [UR17], R2 ;  /* 0x00000002ffff39a7 */ /* 0x0005e20008000011 */
[----:B------:R-:W-:-:S04]  /*27a0*/  ULOP3.LUT UR5, UR25, 0x2, URZ, 0xfc, !UPT ;  /* 0x0000000219057892 */ /* 0x000fc8000f8efcff */
[----:B------:R-:W-:-:S09]  /*27b0*/  UISETP.NE.AND UP0, UPT, UR5, 0x2, UPT ;  /* 0x000000020500788c */ /* 0x000fd2000bf05270 */
[----:B------:R-:W-:Y:S05]  /*27c0*/  BRA.U UP0, `(.L_x_36) ;  /* 0x0000000100047547 */ /* 0x000fea000b800000 */
[----:B------:R-:W-:Y:S05]  /*27d0*/  BPT.TRAP 0x1 ;  /* 0x000000040000795c */ /* 0x000fea0000300000 */
.L_x_36:
[----:B------:R-:W-:Y:S04]  /*27e0*/  BSSY.RECONVERGENT B0, `(.L_x_37) ;  /* 0x0000003000007945 */ /* 0x000fe80003800200 */
[----:B------:R-:W-:Y:S05]  /*27f0*/  @!P2 BRA `(.L_x_38) ;  /* 0x000000000004a947 */ /* 0x000fea0003800000 */
[----:B------:R-:W-:Y:S05]  /*2800*/  BPT.TRAP 0x1 ;  /* 0x000000040000795c */ /* 0x000fea0000300000 */
.L_x_38:
[----:B------:R-:W-:Y:S05]  /*2810*/  BSYNC.RECONVERGENT B0 ;  /* 0x0000000000007941 */ /* 0x000fea0003800200 */
.L_x_37:
[----:B------:R-:W-:Y:S02]  /*2820*/  UIADD3 UR5, UPT, UPT, UR4, 0x1, URZ ;  /* 0x0000000104057890 */ /* 0x000fe4000fffe0ff */
[----:B------:R-:W-:Y:S02]  /*2830*/  ULEA UR16, UR4, UR24, 0xb ;  /* 0x0000001804107291 */ /* 0x000fe4000f8e58ff */
[----:B------:R-:W-:Y:S02]  /*2840*/  UISETP.NE.AND UP0, UPT, UR5, 0x48, UPT ;  /* 0x000000480500788c */ /* 0x000fe4000bf05270 */
[----:B------:R-:W-:Y:S02]  /*2850*/  UIADD3 UR22, UP1, UPT, UR26, 0x80, URZ ;  /* 0x000000801a167890 */ /* 0x000fe4000ff3e0ff */
[----:B------:R-:W-:Y:S02]  /*2860*/  USEL UR9, URZ, 0x1, UP0 ;  /* 0x00000001ff097887 */ /* 0x000fe40008000000 */
[----:B------:R-:W-:-:S02]  /*2870*/  USEL UR5, UR5, URZ, UP0 ;  /* 0x000000ff05057287 */ /* 0x000fc40008000000 */
[----:B------:R-:W-:Y:S02]  /*2880*/  UIADD3 UR14, UP0, UPT, UR26, 0x180, URZ ;  /* 0x000001801a0e7890 */ /* 0x000fe4000ff1e0ff */
[----:B------:R-:W-:Y:S01]  /*2890*/  ULEA UR8, UR5, UR6, 0x3 ;  /* 0x0000000605087291 */ /* 0x000fe2000f8e18ff */
[----:B------:R-:W-:Y:S01]  /*28a0*/  LOP3.LUT R12, R12, UR9, RZ, 0x3c, !PT ;  /* 0x000000090c0c7c12 */ /* 0x000fe2000f8e3cff */
[----:B------:R-:W-:Y:S02]  /*28b0*/  USHF.L.U32 UR18, UR7, 0x5, URZ ;  /* 0x0000000507127899 */ /* 0x000fe400080006ff */
[----:B------:R-:W-:Y:S01]  /*28c0*/  ULOP3.LUT UR17, UR17, 0xfefffff8, URZ, 0xc0, !UPT ;  /* 0xfefffff811117892 */ /* 0x000fe2000f8ec0ff */
[----:B-1----:R-:W-:Y:S01]  /*28d0*/  SHF.L.U32 R0, R12, 0x1f, RZ ;  /* 0x0000001f0c007819 */ /* 0x002fe200000006ff */
[----:B------:R-:W-:Y:S02]  /*28e0*/  UIADD3 UR16, UPT, UPT, UR6, 0x2800, UR16 ;  /* 0x0000280006107890 */ /* 0x000fe4000fffe010 */
[----:B------:R-:W-:Y:S01]  /*28f0*/  UIADD3.X UR23, UPT, UPT, URZ, UR27, URZ, UP1, !UPT ;  /* 0x0000001bff177290 */ /* 0x000fe20008ffe4ff */
[----:B------:R3:W4:Y:S01]  /*2900*/  SYNCS.PHASECHK.TRANS64.TRYWAIT P0, [UR8+0x240], R0 ;  /* 0x00024000ff0075a7 */ /* 0x0007220008001108 */
[----:B------:R-:W-:-:S02]  /*2910*/  ULEA UR8, UR4, UR6, 0xa ;  /* 0x0000000604087291 */ /* 0x000fc4000f8e50ff */
[----:B------:R-:W-:Y:S02]  /*2920*/  UPRMT UR4, URZ, 0x5410, UR21 ;  /* 0x00005410ff047896 */ /* 0x000fe40008000015 */
[----:B------:R-:W-:Y:S02]  /*2930*/  UIADD3 UR8, UPT, UPT, UR8, 0x26800, URZ ;  /* 0x0002680008087890 */ /* 0x000fe4000fffe0ff */
[----:B------:R-:W-:Y:S01]  /*2940*/  UIADD3.X UR15, UPT, UPT, URZ, UR27, URZ, UP0, !UPT ;  /* 0x0000001bff0f7290 */ /* 0x000fe200087fe4ff */
[----:B------:R-:W-:Y:S01]  /*2950*/  UMOV UR30, 0x0 ;  /* 0x00000000001e7882 */ /* 0x000fe20000000000 */
[----:B------:R-:W-:Y:S01]  /*2960*/  UMOV UR31, 0x10000000 ;  /* 0x10000000001f7882 */ /* 0x000fe20000000000 */
[----:B------:R-:W-:Y:S01]  /*2970*/  UMOV UR19, UR35 ;  /* 0x0000002300137c82 */ /* 0x000fe20008000000 */
[----:B------:R-:W-:Y:S01]  /*2980*/  UMOV UR20, UR36 ;  /* 0x0000002400147c82 */ /* 0x000fe20008000000 */
[----:B------:R-:W-:Y:S01]  /*2990*/  UMOV UR12, UR36 ;  /* 0x00000024000c7c82 */ /* 0x000fe20008000000 */
[----:B------:R-:W-:Y:S01]  /*29a0*/  UMOV UR9, UR17 ;  /* 0x0000001100097c82 */ /* 0x000fe20008000000 */
[----:B------:R-:W-:Y:S01]  /*29b0*/  UMOV UR10, UR18 ;  /* 0x00000012000a7c82 */ /* 0x000fe20008000000 */
[----:B------:R1:W-:Y:S01]  /*29c0*/  UTMALDG.3D.MULTICAST.2CTA [UR16], [UR22], UR4, desc[UR30] ;  /* 0x00001e10160073b4 */ /* 0x0003e20008211804 */
[----:B------:R-:W-:-:S04]  /*29d0*/  UIADD3 UR7, UPT, UPT, UR7, 0x1, URZ ;  /* 0x0000000107077890 */ /* 0x000fc8000fffe0ff */
[----:B------:R-:W-:Y:S01]  /*29e0*/  UISETP.NE.AND UP0, UPT, UR7, UR13, UPT ;  /* 0x0000000d0700728c */ /* 0x000fe2000bf05270 */
[----:B------:R3:W-:Y:S01]  /*29f0*/  UTMALDG.3D.2CTA [UR8], [UR14], desc[UR30] ;  /* 0x00001e080e0075b4 */ /* 0x0007e20008211000 */
[----:B-1----:R-:W-:-:S07]  /*2a00*/  UMOV UR4, UR5 ;  /* 0x0000000500047c82 */ /* 0x002fce0008000000 */
[----:B---3--:R-:W-:Y:S05]  /*2a10*/  BRA.U UP0, `(.L_x_39) ;  /* 0xfffffffd00447547 */ /* 0x008fea000b83ffff */
.L_x_33:
[C---:B------:R-:W-:Y:S01]  /*2a20*/  LEA R3, R11.reuse, UR6, 0x3 ;  /* 0x000000060b037c11 */ /* 0x040fe2000f8e18ff */
[----:B------:R-:W-:Y:S01]  /*2a30*/  NOP ;  /* 0x0000000000007918 */ /* 0x000fe20000000000 */
[----:B-1----:R-:W-:Y:S02]  /*2a40*/  SHF.L.U32 R0, R10, 0x1f, RZ ;  /* 0x0000001f0a007819 */ /* 0x002fe400000006ff */
[----:B------:R-:W-:Y:S02]  /*2a50*/  LEA R4, R11, UR6, 0x4 ;  /* 0x000000060b047c11 */ /* 0x000fe4000f8e20ff */
[----:B--2-4-:R-:W1:Y:S02]  /*2a60*/  SYNCS.PHASECHK.TRANS64.TRYWAIT P0, [R3+URZ+0x4a0], R0 ;  /* 0x0004a000030075a7 */ /* 0x014e6400080011ff */
[----:B-1----:R-:W-:Y:S05]  /*2a70*/  @!P0 BRA `(.L_x_40) ;  /* 0x0000007000808947 */ /* 0x002fea0003800000 */
.L_x_185:
[----:B------:R-:W2:Y:S01]  /*2a80*/  LDS.128 R4, [R4+0x530] ;  /* 0x0005300004047984 */ /* 0x000ea20000000c00 */
[----:B------:R-:W-:Y:S01]  /*2a90*/  UISETP.GE.AND UP0, UPT, UR40, 0x1, UPT ;  /* 0x000000012800788c */ /* 0x000fe2000bf06270 */
[----:B------:R-:W-:Y:S01]  /*2aa0*/  @!PT LDS RZ, [RZ] ;  /* 0x00000000fffff984 */ /* 0x000fe20000000800 */
[----:B------:R-:W-:Y:S01]  /*2ab0*/  @!PT LDS RZ, [RZ] ;  /* 0x00000000fffff984 */ /* 0x000fe20000000800 */
[----:B------:R-:W-:Y:S01]  /*2ac0*/  @!PT LDS RZ, [RZ] ;  /* 0x00000000fffff984 */ /* 0x000fe20000000800 */
[----:B------:R-:W-:Y:S01]  /*2ad0*/  @!PT LDS RZ, [RZ] ;  /* 0x00000000fffff984 */ /* 0x000fe20000000800 */
[----:B------:R3:W-:Y:S06]  /*2ae0*/  MEMBAR.ALL.CTA ;  /* 0x0000000000007992 */ /* 0x0007ec0000008000 */
[----:B---3--:R-:W3:Y:S01]  /*2af0*/  FENCE.VIEW.ASYNC.S ;  /* 0x00000000000073c6 */ /* 0x008ee20000000000 */
[----:B--2---:R-:W-:-:S13]  /*2b00*/  LOP3.LUT P0, RZ, R6, 0x1, RZ, 0xc0, !PT ;  /* 0x0000000106ff7812 */ /* 0x004fda000780c0ff */
[----:B---3--:R-:W-:Y:S01]  /*2b10*/  VOTEU.ANY UP1, P0 ;  /* 0x0000000000ff7886 */ /* 0x008fe20000020100 */
[----:B------:R-:W-:-:S13]  /*2b20*/  PLOP3.LUT P0, PT, PT, PT, UP1, 0x80, 0x8 ;  /* 0x000000000008781c */ /* 0x000fda0003f0f018 */
[----:B-1----:R-:W-:Y:S02]  /*2b30*/  @P0 LOP3.LUT R0, R5, 0xffff, RZ, 0xc0, !PT ;  /* 0x0000ffff05000812 */ /* 0x002fe400078ec0ff */
[----:B------:R-:W-:Y:S02]  /*2b40*/  @P0 MOV R2, R4 ;  /* 0x0000000400020202 */ /* 0x000fe40000000f00 */
[----:B------:R-:W-:Y:S01]  /*2b50*/  @P0 R2UR UR7, R0 ;  /* 0x00000000000702ca */ /* 0x000fe200000e0000 */
[----:B------:R-:W-:Y:S01]  /*2b60*/  VIADD R0, R3, 0x4b0 ;  /* 0x000004b003007836 */ /* 0x000fe20000000000 */
[----:B------:R-:W-:Y:S02]  /*2b70*/  @P0 SHF.R.U32.HI R4, RZ, 0x10, R5 ;  /* 0x00000010ff040819 */ /* 0x000fe40000011605 */
[----:B------:R-:W-:Y:S02]  /*2b80*/  @P0 R2UR UR8, R2 ;  /* 0x00000000020802ca */ /* 0x000fe400000e0000 */
[----:B------:R-:W-:-:S02]  /*2b90*/  PRMT R0, RZ, 0x654, R0 ;  /* 0x00000654ff007816 */ /* 0x000fc40000000000 */
[----:B------:R-:W-:Y:S02]  /*2ba0*/  @P0 R2UR UR4, R4 ;  /* 0x00000000040402ca */ /* 0x000fe400000e0000 */
[----:B------:R1:W-:Y:S03]  /*2bb0*/  SYNCS.ARRIVE.TRANS64.RED.A1T0 RZ, [R0+URZ], RZ ;  /* 0x000000ff00ff79a7 */ /* 0x0003e600081004ff */
[----:B------:R-:W-:-:S04]  /*2bc0*/  @UP1 UMOV UR29, UR7 ;  /* 0x00000007001d1c82 */ /* 0x000fc80008000000 */
[----:B------:R-:W-:-:S04]  /*2bd0*/  @UP1 UMOV UR37, UR8 ;  /* 0x0000000800251c82 */ /* 0x000fc80008000000 */
[----:B------:R-:W-:Y:S01]  /*2be0*/  @UP1 UMOV UR36, UR4 ;  /* 0x0000000400241c82 */ /* 0x000fe20008000000 */
[----:B------:R-:W-:Y:S05]  /*2bf0*/  BRA.U !UP0, `(.L_x_41) ;  /* 0x0000000108d47547 */ /* 0x000fea000b800000 */
[----:B------:R-:W2:Y:S01]  /*2c00*/  LDCU.128 UR12, c[0x0][0xb10] ;  /* 0x00016200ff0c77ac */ /* 0x000ea20008000c00 */
[----:B------:R-:W3:Y:S01]  /*2c10*/  LDCU UR30, c[0x0][0xb20] ;  /* 0x00016400ff1e77ac */ /* 0x000ee20008000800 */
[----:B------:R-:W4:Y:S01]  /*2c20*/  LDCU UR20, c[0x0][0xb0c] ;  /* 0x00016180ff1477ac */ /* 0x000f220008000800 */
[----:B------:R-:W1:Y:S01]  /*2c30*/  LDCU.64 UR10, c[0x0][0xb28] ;  /* 0x00016500ff0a77ac */ /* 0x000e620008000a00 */
[----:B------:R-:W-:Y:S02]  /*2c40*/  UISETP.NE.AND UP3, UPT, UR40, 0x1, UPT ;  /* 0x000000012800788c */ /* 0x000fe4000bf65270 */
[----:B--2---:R-:W-:Y:S02]  /*2c50*/  UIMAD.WIDE.U32 UR16, UR38, UR15, URZ ;  /* 0x0000000f261072a5 */ /* 0x004fe4000f8e00ff */
[----:B------:R-:W-:Y:S02]  /*2c60*/  UIMAD.WIDE.U32 UR8, UR39, UR12, URZ ;  /* 0x0000000c270872a5 */ /* 0x000fe4000f8e00ff */
[----:B------:R-:W-:-:S02]  /*2c70*/  UISETP.NE.AND UP0, UPT, UR14, 0x1, UPT ;  /* 0x000000010e00788c */ /* 0x000fc4000bf05270 */
[----:B------:R-:W-:Y:S01]  /*2c80*/  UIMAD.WIDE.U32 UR22, UR29, UR15, URZ ;  /* 0x0000000f1d1672a5 */ /* 0x000fe2000f8e00ff */
[----:B------:R-:W-:Y:S02]  /*2c90*/  UMOV UR16, UR17 ;  /* 0x0000001100107c82 */ /* 0x000fe40008000000 */
[----:B------:R-:W-:Y:S01]  /*2ca0*/  UMOV UR8, UR9 ;  /* 0x0000000900087c82 */ /* 0x000fe20008000000 */
[----:B---3--:R-:W-:Y:S02]  /*2cb0*/  USHF.R.U32.HI UR16, URZ, UR30, UR16 ;  /* 0x0000001eff107299 */ /* 0x008fe40008011610 */
[----:B----4-:R-:W-:Y:S02]  /*2cc0*/  UISETP.NE.AND UP2, UPT, UR20, 0x1, UPT ;  /* 0x000000011400788c */ /* 0x010fe4000bf45270 */
[----:B------:R-:W-:Y:S02]  /*2cd0*/  USHF.R.U32.HI UR8, URZ, UR13, UR8 ;  /* 0x0000000dff087299 */ /* 0x000fe40008011608 */
[----:B------:R-:W-:-:S02]  /*2ce0*/  USEL UR7, UR38, UR16, !UP0 ;  /* 0x0000001026077287 */ /* 0x000fc4000c000000 */
[----:B------:R-:W-:Y:S02]  /*2cf0*/  USEL UR8, UR39, UR8, !UP2 ;  /* 0x0000000827087287 */ /* 0x000fe4000d000000 */
[----:B-1----:R-:W-:Y:S01]  /*2d00*/  UIMAD.WIDE.U32 UR16, UR7, UR10, URZ ;  /* 0x0000000a071072a5 */ /* 0x002fe2000f8e00ff */
[----:B------:R-:W-:Y:S01]  /*2d10*/  UMOV UR4, UR23 ;  /* 0x0000001700047c82 */ /* 0x000fe20008000000 */
[----:B------:R-:W-:Y:S02]  /*2d20*/  UIMAD.WIDE.U32 UR18, UR37, UR12, URZ ;  /* 0x0000000c251272a5 */ /* 0x000fe4000f8e00ff */
[----:B------:R-:W-:-:S03]  /*2d30*/  UIMAD.WIDE.U32 UR22, UR8, UR10, URZ ;  /* 0x0000000a081672a5 */ /* 0x000fc6000f8e00ff */
[----:B------:R-:W-:Y:S01]  /*2d40*/  UMOV UR16, UR17 ;  /* 0x0000001100107c82 */ /* 0x000fe20008000000 */
[----:B------:R-:W-:Y:S02]  /*2d50*/  USHF.R.U32.HI UR4, URZ, UR30, UR4 ;  /* 0x0000001eff047299 */ /* 0x000fe40008011604 */
[----:B------:R-:W-:Y:S01]  /*2d60*/  @UP3 USHF.R.U32.HI UR7, URZ, UR11, UR16 ;  /* 0x0000000bff073299 */ /* 0x000fe20008011610 */
[----:B------:R-:W-:Y:S01]  /*2d70*/  UMOV UR18, UR19 ;  /* 0x0000001300127c82 */ /* 0x000fe20008000000 */
[----:B------:R-:W-:Y:S01]  /*2d80*/  UMOV UR22, UR23 ;  /* 0x0000001700167c82 */ /* 0x000fe20008000000 */
[----:B------:R-:W-:Y:S02]  /*2d90*/  USHF.R.U32.HI UR13, URZ, UR13, UR18 ;  /* 0x0000000dff0d7299 */ /* 0x000fe40008011612 */
[----:B------:R-:W-:Y:S02]  /*2da0*/  USEL UR4, UR29, UR4, !UP0 ;  /* 0x000000041d047287 */ /* 0x000fe4000c000000 */
[----:B------:R-:W-:-:S02]  /*2db0*/  @UP3 USHF.R.U32.HI UR8, URZ, UR11, UR22 ;  /* 0x0000000bff083299 */ /* 0x000fc40008011616 */
[----:B------:R-:W-:Y:S02]  /*2dc0*/  UIMAD UR9, UR40, UR7, URZ ;  /* 0x00000007280972a4 */ /* 0x000fe4000f8e02ff */
[----:B------:R-:W-:Y:S02]  /*2dd0*/  USEL UR7, UR37, UR13, !UP2 ;  /* 0x0000000d25077287 */ /* 0x000fe4000d000000 */
[----:B------:R-:W-:Y:S02]  /*2de0*/  UIMAD UR12, UR40, UR8, URZ ;  /* 0x00000008280c72a4 */ /* 0x000fe4000f8e02ff */
[----:B------:R-:W-:Y:S02]  /*2df0*/  UISETP.GE.AND UP0, UPT, UR4, UR9, UPT ;  /* 0x000000090400728c */ /* 0x000fe4000bf06270 */
[----:B------:R-:W-:Y:S02]  /*2e00*/  UIMAD.WIDE.U32 UR16, UR4, UR10, URZ ;  /* 0x0000000a041072a5 */ /* 0x000fe4000f8e00ff */
[----:B------:R-:W-:-:S02]  /*2e10*/  UISETP.GE.OR UP0, UPT, UR7, UR12, UP0 ;  /* 0x0000000c0700728c */ /* 0x000fc40008706670 */
        /* <DEDUP_REMOVED lines=19> */
.L_x_41:
[----:B------:R-:W2:Y:S02]  /*2f50*/  LDCU UR4, c[0x0][0xb30] ;  /* 0x00016600ff0477ac */ /* 0x000ea40008000800 */
[----:B--2---:R-:W-:-:S09]  /*2f60*/  UISETP.NE.AND UP0, UPT, UR4, 0x1, UPT ;  /* 0x000000010400788c */ /* 0x004fd2000bf05270 */
[----:B------:R-:W-:Y:S05]  /*2f70*/  BRA.U UP0, `(.L_x_42) ;  /* 0x0000000100447547 */ /* 0x000fea000b800000 */
[----:B------:R-:W2:Y:S01]  /*2f80*/  LDCU.128 UR12, c[0x0][0xb10] ;  /* 0x00016200ff0c77ac */ /* 0x000ea20008000c00 */
[----:B------:R-:W3:Y:S01]  /*2f90*/  LDCU UR16, c[0x0][0xb0c] ;  /* 0x00016180ff1077ac */ /* 0x000ee20008000800 */
[----:B------:R-:W4:Y:S01]  /*2fa0*/  LDCU UR17, c[0x0][0xb20] ;  /* 0x00016400ff1177ac */ /* 0x000f220008000800 */
[----:B--2---:R-:W-:Y:S02]  /*2fb0*/  UIMAD.WIDE.U32 UR10, UR37, UR12, URZ ;  /* 0x0000000c250a72a5 */ /* 0x004fe4000f8e00ff */
[----:B------:R-:W-:Y:S02]  /*2fc0*/  UIMAD.WIDE.U32 UR8, UR29, UR15, URZ ;  /* 0x0000000f1d0872a5 */ /* 0x000fe4000f8e00ff */
[----:B---3--:R-:W-:Y:S02]  /*2fd0*/  UISETP.NE.AND UP2, UPT, UR16, 0x1, UPT ;  /* 0x000000011000788c */ /* 0x008fe4000bf45270 */
[----:B------:R-:W-:Y:S01]  /*2fe0*/  UISETP.NE.AND UP0, UPT, UR14, 0x1, UPT ;  /* 0x000000010e00788c */ /* 0x000fe2000bf05270 */
[----:B------:R-:W-:-:S02]  /*2ff0*/  UMOV UR7, UR11 ;  /* 0x0000000b00077c82 */ /* 0x000fc40008000000 */
[----:B------:R-:W-:Y:S01]  /*3000*/  UMOV UR4, UR9 ;  /* 0x0000000900047c82 */ /* 0x000fe20008000000 */
[----:B------:R-:W-:Y:S02]  /*3010*/  USHF.R.U32.HI UR7, URZ, UR13, UR7 ;  /* 0x0000000dff077299 */ /* 0x000fe40008011607 */
[----:B----4-:R-:W-:Y:S02]  /*3020*/  USHF.R.U32.HI UR4, URZ, UR17, UR4 ;  /* 0x00000011ff047299 */ /* 0x010fe40008011604 */
[----:B------:R-:W-:Y:S02]  /*3030*/  USEL UR7, UR37, UR7, !UP2 ;  /* 0x0000000725077287 */ /* 0x000fe4000d000000 */
[----:B------:R-:W-:-:S04]  /*3040*/  USEL UR4, UR29, UR4, !UP0 ;  /* 0x000000041d047287 */ /* 0x000fc8000c000000 */
[----:B------:R-:W-:Y:S02]  /*3050*/  UIADD3 UR8, UPT, UPT, UR7, -UR4, URZ ;  /* 0x8000000407087290 */ /* 0x000fe4000fffe0ff */
[----:B------:R-:W-:Y:S02]  /*3060*/  UIADD3 UR4, UPT, UPT, -UR7, UR4, URZ ;  /* 0x0000000407047290 */ /* 0x000fe4000fffe1ff */
[----:B------:R-:W-:Y:S02]  /*3070*/  UIMAD UR29, UR8, UR14, UR29 ;  /* 0x0000000e081d72a4 */ /* 0x000fe4000f8e021d */
[----:B------:R-:W-:-:S12]  /*3080*/  UIMAD UR37, UR4, UR16, UR37 ;  /* 0x00000010042572a4 */ /* 0x000fd8000f8e0225 */
.L_x_42:
[----:B------:R-:W-:Y:S01]  /*3090*/  VIADD R11, R11, 0x1 ;  /* 0x000000010b0b7836 */ /* 0x000fe20000000000 */
[----:B------:R-:W-:Y:S01]  /*30a0*/  PLOP3.LUT P1, PT, PT, PT, PT, 0x80, 0x8 ;  /* 0x000000000008781c */ /* 0x000fe20003f2f070 */
[----:B------:R-:W-:Y:S02]  /*30b0*/  UIADD3 UR45, UPT, UPT, UR37, UR60, URZ ;  /* 0x0000003c252d7290 */ /* 0x000fe4000fffe0ff */
[----:B------:R-:W-:Y:S01]  /*30c0*/  UIADD3 UR46, UPT, UPT, UR29, UR57, URZ ;  /* 0x000000391d2e7290 */ /* 0x000fe2000fffe0ff */
[----:B------:R-:W-:-:S04]  /*30d0*/  ISETP.NE.AND P0, PT, R11, 0x2, PT ;  /* 0x000000020b00780c */ /* 0x000fc80003f05270 */
[----:B-1----:R-:W-:Y:S02]  /*30e0*/  SEL R0, RZ, 0x1, P0 ;  /* 0x00000001ff007807 */ /* 0x002fe40000000000 */
[----:B------:R-:W-:Y:S02]  /*30f0*/  SEL R11, R11, RZ, P0 ;  /* 0x000000ff0b0b7207 */ /* 0x000fe40000000000 */
[----:B------:R-:W-:Y:S01]  /*3100*/  LOP3.LUT R10, R10, R0, RZ, 0x3c, !PT ;  /* 0x000000000a0a7212 */ /* 0x000fe200078e3cff */
[----:B------:R-:W-:Y:S06]  /*3110*/  BRA.U UP1, `(.L_x_43) ;  /* 0xfffffff1012c7547 */ /* 0x000fec000b83ffff */
[----:B------:R-:W-:Y:S01]  /*3120*/  UIADD3 UR7, UPT, UPT, UR6, 0x240, URZ ;  /* 0x0000024006077890 */ /* 0x000fe2000fffe0ff */
[----:B------:R-:W-:-:S03]  /*3130*/  SHF.L.U32 R2, R12, 0x1f, RZ ;  /* 0x0000001f0c027819 */ /* 0x000fc600000006ff */
[----:B------:R-:W-:-:S09]  /*3140*/  ULEA UR4, UR5, UR7, 0x3 ;  /* 0x0000000705047291 */ /* 0x000fd2000f8e18ff */
[----:B------:R-:W1:Y:S02]  /*3150*/  SYNCS.PHASECHK.TRANS64.TRYWAIT P0, [UR4], R2 ;  /* 0x00000002ff0075a7 */ /* 0x000e640008001104 */
[----:B-1----:R-:W-:Y:S05]  /*3160*/  @!P0 BRA `(.L_x_44) ;  /* 0x0000006800d88947 */ /* 0x002fea0003800000 */
.L_x_187:
[----:B------:R-:W-:-:S04]  /*3170*/  UIADD3 UR4, UPT, UPT, UR5, 0x1, URZ ;  /* 0x0000000105047890 */ /* 0x000fc8000fffe0ff */
[----:B------:R-:W-:-:S04]  /*3180*/  UISETP.NE.AND UP0, UPT, UR4, 0x48, UPT ;  /* 0x000000480400788c */ /* 0x000fc8000bf05270 */
[----:B------:R-:W-:Y:S02]  /*3190*/  USEL UR6, URZ, 0x1, UP0 ;  /* 0x00000001ff067887 */ /* 0x000fe40008000000 */
[----:B------:R-:W-:-:S04]  /*31a0*/  USEL UR4, UR4, URZ, UP0 ;  /* 0x000000ff04047287 */ /* 0x000fc80008000000 */
[----:B------:R-:W-:Y:S01]  /*31b0*/  ULEA UR5, UR4, UR7, 0x3 ;  /* 0x0000000704057291 */ /* 0x000fe2000f8e18ff */
[----:B-1----:R-:W-:-:S04]  /*31c0*/  LOP3.LUT R2, R12, UR6, RZ, 0x3c, !PT ;  /* 0x000000060c027c12 */ /* 0x002fc8000f8e3cff */
[----:B------:R-:W-:-:S04]  /*31d0*/  SHF.L.U32 R3, R2, 0x1f, RZ ;  /* 0x0000001f02037819 */ /* 0x000fc800000006ff */
[----:B------:R-:W1:Y:S02]  /*31e0*/  SYNCS.PHASECHK.TRANS64.TRYWAIT P0, [UR5], R3 ;  /* 0x00000003ff0075a7 */ /* 0x000e640008001105 */
[----:B-1----:R-:W-:Y:S05]  /*31f0*/  @!P0 BRA `(.L_x_45) ;  /* 0x0000006800cc8947 */ /* 0x002fea0003800000 */
.L_x_189:
[----:B------:R-:W-:-:S04]  /*3200*/  UIADD3 UR4, UPT, UPT, UR4, 0x1, URZ ;  /* 0x0000000104047890 */ /* 0x000fc8000fffe0ff */
[----:B------:R-:W-:-:S04]  /*3210*/  UISETP.NE.AND UP0, UPT, UR4, 0x48, UPT ;  /* 0x000000480400788c */ /* 0x000fc8000bf05270 */
[----:B------:R-:W-:Y:S02]  /*3220*/  USEL UR6, URZ, 0x1, UP0 ;  /* 0x00000001ff067887 */ /* 0x000fe40008000000 */
[----:B------:R-:W-:-:S04]  /*3230*/  USEL UR4, UR4, URZ, UP0 ;  /* 0x000000ff04047287 */ /* 0x000fc80008000000 */
[----:B------:R-:W-:Y:S01]  /*3240*/  ULEA UR5, UR4, UR7, 0x3 ;  /* 0x0000000704057291 */ /* 0x000fe2000f8e18ff */
[----:B------:R-:W-:-:S04]  /*3250*/  LOP3.LUT R2, R2, UR6, RZ, 0x3c, !PT ;  /* 0x0000000602027c12 */ /* 0x000fc8000f8e3cff */
[----:B-1----:R-:W-:-:S04]  /*3260*/  SHF.L.U32 R3, R2, 0x1f, RZ ;  /* 0x0000001f02037819 */ /* 0x002fc800000006ff */
[----:B------:R-:W1:Y:S02]  /*3270*/  SYNCS.PHASECHK.TRANS64.TRYWAIT P0, [UR5], R3 ;  /* 0x00000003ff0075a7 */ /* 0x000e640008001105 */
[----:B-1----:R-:W-:Y:S05]  /*3280*/  @!P0 BRA `(.L_x_46) ;  /* 0x0000006800c08947 */ /* 0x002fea0003800000 */
.L_x_191:
        /* <DEDUP_REMOVED lines=9> */
.L_x_193:
        /* <DEDUP_REMOVED lines=9> */
.L_x_195:
        /* <DEDUP_REMOVED lines=9> */
.L_x_197:
        /* <DEDUP_REMOVED lines=9> */
.L_x_199:
        /* <DEDUP_REMOVED lines=9> */
.L_x_201:
        /* <DEDUP_REMOVED lines=9> */
.L_x_203:
        /* <DEDUP_REMOVED lines=9> */
.L_x_205:
        /* <DEDUP_REMOVED lines=9> */
.L_x_207:
        /* <DEDUP_REMOVED lines=9> */
.L_x_209:
        /* <DEDUP_REMOVED lines=9> */
.L_x_211:
        /* <DEDUP_REMOVED lines=9> */
.L_x_213:
        /* <DEDUP_REMOVED lines=9> */
.L_x_215:
        /* <DEDUP_REMOVED lines=9> */
.L_x_217:
        /* <DEDUP_REMOVED lines=9> */
.L_x_219:
        /* <DEDUP_REMOVED lines=9> */
.L_x_221:
        /* <DEDUP_REMOVED lines=9> */
.L_x_223:
        /* <DEDUP_REMOVED lines=9> */
.L_x_225:
        /* <DEDUP_REMOVED lines=9> */
.L_x_227:
        /* <DEDUP_REMOVED lines=9> */
.L_x_229:
        /* <DEDUP_REMOVED lines=9> */
.L_x_231:
        /* <DEDUP_REMOVED lines=9> */
.L_x_233:
        /* <DEDUP_REMOVED lines=9> */
.L_x_235:
        /* <DEDUP_REMOVED lines=9> */
.L_x_237:
        /* <DEDUP_REMOVED lines=9> */
.L_x_239:
        /* <DEDUP_REMOVED lines=9> */
.L_x_241:
        /* <DEDUP_REMOVED lines=9> */
.L_x_243:
        /* <DEDUP_REMOVED lines=9> */
.L_x_245:
        /* <DEDUP_REMOVED lines=9> */
.L_x_247:
        /* <DEDUP_REMOVED lines=9> */
.L_x_249:
        /* <DEDUP_REMOVED lines=9> */
.L_x_251:
        /* <DEDUP_REMOVED lines=9> */
.L_x_253:
        /* <DEDUP_REMOVED lines=9> */
.L_x_255:
        /* <DEDUP_REMOVED lines=9> */
.L_x_257:
        /* <DEDUP_REMOVED lines=9> */
.L_x_259:
        /* <DEDUP_REMOVED lines=9> */
.L_x_261:
        /* <DEDUP_REMOVED lines=9> */
.L_x_263:
        /* <DEDUP_REMOVED lines=9> */
.L_x_265:
        /* <DEDUP_REMOVED lines=9> */
.L_x_267:
        /* <DEDUP_REMOVED lines=9> */
.L_x_269:
        /* <DEDUP_REMOVED lines=9> */
.L_x_271:
        /* <DEDUP_REMOVED lines=9> */
.L_x_273:
        /* <DEDUP_REMOVED lines=9> */
.L_x_275:
        /* <DEDUP_REMOVED lines=9> */
.L_x_277:
        /* <DEDUP_REMOVED lines=9> */
.L_x_279:
        /* <DEDUP_REMOVED lines=9> */
.L_x_281:
        /* <DEDUP_REMOVED lines=9> */
.L_x_283:
        /* <DEDUP_REMOVED lines=9> */
.L_x_285:
        /* <DEDUP_REMOVED lines=9> */
.L_x_287:
        /* <DEDUP_REMOVED lines=9> */
.L_x_289:
        /* <DEDUP_REMOVED lines=9> */
.L_x_291:
        /* <DEDUP_REMOVED lines=9> */
.L_x_293:
        /* <DEDUP_REMOVED lines=9> */
.L_x_295:
        /* <DEDUP_REMOVED lines=9> */
.L_x_297:
        /* <DEDUP_REMOVED lines=9> */
.L_x_299:
        /* <DEDUP_REMOVED lines=9> */
.L_x_301:
        /* <DEDUP_REMOVED lines=9> */
.L_x_303:
        /* <DEDUP_REMOVED lines=9> */
.L_x_305:
        /* <DEDUP_REMOVED lines=9> */
.L_x_307:
        /* <DEDUP_REMOVED lines=9> */
.L_x_309:
        /* <DEDUP_REMOVED lines=9> */
.L_x_311:
        /* <DEDUP_REMOVED lines=9> */
.L_x_313:
        /* <DEDUP_REMOVED lines=9> */
.L_x_315:
        /* <DEDUP_REMOVED lines=9> */
.L_x_317:
        /* <DEDUP_REMOVED lines=9> */
.L_x_319:
        /* <DEDUP_REMOVED lines=9> */
.L_x_321:
        /* <DEDUP_REMOVED lines=9> */
.L_x_323:
        /* <DEDUP_REMOVED lines=9> */
.L_x_325:
        /* <DEDUP_REMOVED lines=9> */
.L_x_327:
[----:B------:R-:W-:-:S04]  /*58d0*/  UIADD3 UR4, UPT, UPT, UR4, 0x1, URZ ;  /* 0x0000000104047890 */ /* 0x000fc8000fffe0ff */
[----:B------:R-:W-:-:S04]  /*58e0*/  UISETP.NE.AND UP0, UPT, UR4, 0x48, UPT ;  /* 0x000000480400788c */ /* 0x000fc8000bf05270 */
[----:B------:R-:W-:Y:S02]  /*58f0*/  USEL UR5, URZ, 0x1, UP0 ;  /* 0x00000001ff057887 */ /* 0x000fe40008000000 */
[----:B------:R-:W-:-:S04]  /*5900*/  USEL UR4, UR4, URZ, UP0 ;  /* 0x000000ff04047287 */ /* 0x000fc80008000000 */
[----:B------:R-:W-:Y:S01]  /*5910*/  ULEA UR4, UR4, UR7, 0x3 ;  /* 0x0000000704047291 */ /* 0x000fe2000f8e18ff */
[----:B------:R-:W-:-:S04]  /*5920*/  LOP3.LUT R2, R2, UR5, RZ, 0x3c, !PT ;  /* 0x0000000502027c12 */ /* 0x000fc8000f8e3cff */
[----:B------:R-:W-:Y:S01]  /*5930*/  SHF.L.U32 R2, R2, 0x1f, RZ ;  /* 0x0000001f02027819 */ /* 0x000fe200000006ff */
[----:B-1----:R-:W-:-:S07]  /*5940*/  IMAD.U32 R0, RZ, RZ, UR4 ;  /* 0x00000004ff007e24 */ /* 0x002fce000f8e00ff */
.L_x_115:
[----:B-1----:R1:W2:Y:S02]  /*5950*/  SYNCS.PHASECHK.TRANS64.TRYWAIT P0, [R0+URZ], R2 ;  /* 0x00000002000075a7 */ /* 0x0022a400080011ff */
[----:B--2---:R-:W-:Y:S05]  /*5960*/  @!P0 NANOSLEEP.SYNCS 0x989680 ;  /* 0x009896800000895d */ /* 0x004fea0003900000 */
[----:B------:R-:W2:Y:S02]  /*5970*/  @!P0 SYNCS.PHASECHK.TRANS64 P0, [R0+URZ], R2 ;  /* 0x00000002000085a7 */ /* 0x000ea400080010ff */
[----:B--2---:R-:W-:Y:S05]  /*5980*/  @P0 EXIT ;  /* 0x000000000000094d */ /* 0x004fea0003800000 */
[----:B------:R-:W-:Y:S05]  /*5990*/  BRA `(.L_x_115) ;  /* 0xfffffffc00ec7947 */ /* 0x000fea000383ffff */
.L_x_23:
[----:B------:R-:W-:-:S04]  /*59a0*/  UISETP.NE.AND UP0, UPT, UR55, URZ, UPT ;  /* 0x000000ff3700728c */ /* 0x000fc8000bf05270 */
[----:B------:R-:W-:-:S09]  /*59b0*/  UISETP.NE.OR UP0, UPT, UR18, 0x1, UP0 ;  /* 0x000000011200788c */ /* 0x000fd20008705670 */
[----:B------:R-:W-:Y:S05]  /*59c0*/  BRA.U UP0, `(.L_x_116) ;  /* 0x0000000500487547 */ /* 0x000fea000b800000 */
[----:B------:R-:W-:Y:S01]  /*59d0*/  ISETP.GE.U32.AND P2, PT, R0, 0x4, PT ;  /* 0x000000040000780c */ /* 0x000fe20003f46070 */
[----:B------:R-:W-:Y:S01]  /*59e0*/  IMAD.MOV.U32 R12, RZ, RZ, 0x1 ;  /* 0x00000001ff0c7424 */ /* 0x000fe200078e00ff */
[----:B------:R-:W-:Y:S02]  /*59f0*/  CS2R R10, SRZ ;  /* 0x00000000000a7805 */ /* 0x000fe4000001ff00 */
[----:B------:R-:W-:Y:S01]  /*5a00*/  CS2R R8, SRZ ;  /* 0x0000000000087805 */ /* 0x000fe2000001ff00 */
[----:B------:R-:W-:Y:S01]  /*5a10*/  UMOV UR6, 0x400 ;  /* 0x0000040000067882 */ /* 0x000fe20000000000 */
[----:B------:R-:W-:Y:S01]  /*5a20*/  UMOV UR5, URZ ;  /* 0x000000ff00057c82 */ /* 0x000fe20008000000 */
[----:B------:R-:W-:-:S12]  /*5a30*/  ULEA UR6, UR55, UR6, 0x18 ;  /* 0x0000000637067291 */ /* 0x000fd8000f8ec0ff */
.L_x_120:
[----:B------:R-:W-:Y:S02]  /*5a40*/  LEA R2, R8, UR6, 0x3 ;  /* 0x0000000608027c11 */ /* 0x000fe4000f8e18ff */
[----:B------:R-:W-:-:S03]  /*5a50*/  SHF.L.U32 R4, R9, 0x1f, RZ ;  /* 0x0000001f09047819 */ /* 0x000fc600000006ff */
[----:B------:R-:W-:Y:S01]  /*5a60*/  VIADD R5, R2, 0x510 ;  /* 0x0000051002057836 */ /* 0x000fe20000000000 */
[----:B------:R-:W1:Y:S02]  /*5a70*/  SYNCS.PHASECHK.TRANS64.TRYWAIT P0, [R2+URZ+0x500], R4 ;  /* 0x00050004020075a7 */ /* 0x000e6400080011ff */
[----:B-1----:R-:W-:Y:S05]  /*5a80*/  @!P0 BRA `(.L_x_117) ;  /* 0x0000005c00388947 */ /* 0x002fea0003800000 */
.L_x_328:
[----:B------:R-:W-:Y:S01]  /*5a90*/  ULEA UR4, UR5, UR6, 0x3 ;  /* 0x0000000605047291 */ /* 0x000fe2000f8e18ff */
[----:B-1----:R-:W-:Y:S01]  /*5aa0*/  PRMT R2, RZ, 0x654, R5 ;  /* 0x00000654ff027816 */ /* 0x002fe20000000005 */
[----:B------:R-:W-:Y:S01]  /*5ab0*/  @!P2 IMAD.MOV.U32 R4, RZ, RZ, 0x10 ;  /* 0x00000010ff04a424 */ /* 0x000fe200078e00ff */
[----:B------:R-:W-:Y:S01]  /*5ac0*/  SHF.L.U32 R5, R12, 0x1f, RZ ;  /* 0x0000001f0c057819 */ /* 0x000fe200000006ff */
[----:B------:R-:W-:Y:S01]  /*5ad0*/  UIADD3 UR7, UPT, UPT, UR4, 0x4a0, URZ ;  /* 0x000004a004077890 */ /* 0x000fe2000fffe0ff */
[----:B------:R1:W-:Y:S05]  /*5ae0*/  SYNCS.ARRIVE.TRANS64.RED.A1T0 RZ, [R2+URZ], RZ ;  /* 0x000000ff02ff79a7 */ /* 0x0003ea00081004ff */
[----:B------:R-:W-:Y:S01]  /*5af0*/  IMAD.U32 R6, RZ, RZ, UR7 ;  /* 0x00000007ff067e24 */ /* 0x000fe2000f8e00ff */
[----:B------:R-:W2:Y:S04]  /*5b00*/  SYNCS.PHASECHK.TRANS64.TRYWAIT P0, [UR4+0x4b0], R5 ;  /* 0x0004b005ff0075a7 */ /* 0x000ea80008001104 */
[----:B------:R-:W-:Y:S01]  /*5b10*/  PRMT R6, R0, 0x654, R6 ;  /* 0x0000065400067816 */ /* 0x000fe20000000006 */
[----:B-12---:R-:W-:Y:S06]  /*5b20*/  @!P0 BRA `(.L_x_118) ;  /* 0x0000005c00248947 */ /* 0x006fec0003800000 */
.L_x_330:
[----:B------:R-:W-:Y:S01]  /*5b30*/  ULEA UR8, UR5, UR6, 0x4 ;  /* 0x0000000605087291 */ /* 0x000fe2000f8e20ff */
[----:B------:R-:W-:Y:S01]  /*5b40*/  SEL R3, R6, R3, !P2 ;  /* 0x0000000306037207 */ /* 0x000fe20005000000 */
[----:B------:R-:W-:Y:S01]  /*5b50*/  UIADD3 UR9, UPT, UPT, UR4, 0x4a0, URZ ;  /* 0x000004a004097890 */ /* 0x000fe2000fffe0ff */
[----:B-1----:R-:W-:Y:S01]  /*5b60*/  LEA R2, R11, UR6, 0x3 ;  /* 0x000000060b027c11 */ /* 0x002fe2000f8e18ff */
[----:B------:R-:W-:Y:S01]  /*5b70*/  UIADD3 UR8, UPT, UPT, UR8, 0x530, URZ ;  /* 0x0000053008087890 */ /* 0x000fe2000fffe0ff */
[----:B------:R1:W-:Y:S01]  /*5b80*/  @!P2 SYNCS.ARRIVE.TRANS64.RED RZ, [R3+URZ], R4 ;  /* 0x0000000403ffa9a7 */ /* 0x0003e200080004ff */
[----:B------:R-:W-:Y:S01]  /*5b90*/  UIADD3 UR4, UPT, UPT, UR5, 0x1, URZ ;  /* 0x0000000105047890 */ /* 0x000fe2000fffe0ff */
[----:B------:R-:W-:-:S03]  /*5ba0*/  VIADD R8, R8, 0x1 ;  /* 0x0000000108087836 */ /* 0x000fc60000000000 */
[----:B------:R-:W-:Y:S02]  /*5bb0*/  UISETP.NE.AND UP0, UPT, UR4, 0x2, UPT ;  /* 0x000000020400788c */ /* 0x000fe4000bf05270 */
[----:B------:R-:W-:Y:S01]  /*5bc0*/  ISETP.NE.AND P0, PT, R8, 0x2, PT ;  /* 0x000000020800780c */ /* 0x000fe20003f05270 */
[----:B------:R-:W-:Y:S06]  /*5bd0*/  UGETNEXTWORKID.BROADCAST [UR8], [UR9] ;  /* 0x00000000080073ca */ /* 0x000fec0008000100 */
[----:B------:R-:W-:Y:S02]  /*5be0*/  USEL UR7, URZ, 0x1, UP0 ;  /* 0x00000001ff077887 */ /* 0x000fe40008000000 */
[----:B------:R-:W-:-:S04]  /*5bf0*/  USEL UR5, UR4, URZ, UP0 ;  /* 0x000000ff04057287 */ /* 0x000fc80008000000 */
[----:B------:R-:W-:Y:S02]  /*5c00*/  LOP3.LUT R12, R12, UR7, RZ, 0x3c, !PT ;  /* 0x000000070c0c7c12 */ /* 0x000fe4000f8e3cff */
[----:B-1----:R-:W-:-:S04]  /*5c10*/  SHF.L.U32 R4, R10, 0x1f, RZ ;  /* 0x0000001f0a047819 */ /* 0x002fc800000006ff */
[----:B------:R-:W1:Y:S02]  /*5c20*/  SYNCS.PHASECHK.TRANS64.TRYWAIT P1, [R2+URZ+0x4a0], R4 ;  /* 0x0004a004020075a7 */ /* 0x000e6400080211ff */
[----:B-1----:R-:W-:Y:S05]  /*5c30*/  @!P1 BRA `(.L_x_119) ;  /* 0x0000005800f89947 */ /* 0x002fea0003800000 */
.L_x_331:
[C---:B-1----:R-:W-:Y:S01]  /*5c40*/  LEA R4, R11.reuse, UR6, 0x4 ;  /* 0x000000060b047c11 */ /* 0x042fe2000f8e20ff */
[----:B------:R-:W-:Y:S01]  /*5c50*/  VIADD R2, R2, 0x4b0 ;  /* 0x000004b002027836 */ /* 0x000fe20000000000 */
[----:B------:R-:W-:Y:S01]  /*5c60*/  SEL R8, R8, RZ, P0 ;  /* 0x000000ff08087207 */ /* 0x000fe20000000000 */
[----:B------:R-:W-:-:S03]  /*5c70*/  VIADD R11, R11, 0x1 ;  /* 0x000000010b0b7836 */ /* 0x000fc60000000000 */
[----:B------:R-:W1:Y:S01]  /*5c80*/  LDS.128 R4, [R4+0x530] ;  /* 0x0005300004047984 */ /* 0x000e620000000c00 */
[----:B------:R-:W-:Y:S02]  /*5c90*/  PRMT R2, RZ, 0x654, R2 ;  /* 0x00000654ff027816 */ /* 0x000fe40000000002 */
[C---:B------:R-:W-:Y:S01]  /*5ca0*/  ISETP.NE.AND P1, PT, R11.reuse, 0x2, PT ;  /* 0x000000020b00780c */ /* 0x040fe20003f25270 */
[----:B------:R-:W-:Y:S01]  /*5cb0*/  @!PT LDS RZ, [RZ] ;  /* 0x00000000fffff984 */ /* 0x000fe20000000800 */
[----:B------:R-:W-:Y:S01]  /*5cc0*/  @!PT LDS RZ, [RZ] ;  /* 0x00000000fffff984 */ /* 0x000fe20000000800 */
[----:B------:R-:W-:Y:S01]  /*5cd0*/  @!PT LDS RZ, [RZ] ;  /* 0x00000000fffff984 */ /* 0x000fe20000000800 */
[----:B------:R-:W-:Y:S01]  /*5ce0*/  @!PT LDS RZ, [RZ] ;  /* 0x00000000fffff984 */ /* 0x000fe20000000800 */
[----:B------:R2:W-:Y:S06]  /*5cf0*/  MEMBAR.ALL.CTA ;  /* 0x0000000000007992 */ /* 0x0005ec0000008000 */
[----:B--2---:R-:W2:Y:S01]  /*5d00*/  FENCE.VIEW.ASYNC.S ;  /* 0x00000000000073c6 */ /* 0x004ea20000000000 */
[----:B------:R-:W-:Y:S01]  /*5d10*/  SEL R11, R11, RZ, P1 ;  /* 0x000000ff0b0b7207 */ /* 0x000fe20000800000 */
[----:B--2---:R2:W-:Y:S01]  /*5d20*/  SYNCS.ARRIVE.TRANS64.RED.A1T0 RZ, [R2+URZ], RZ ;  /* 0x000000ff02ff79a7 */ /* 0x0045e200081004ff */
[----:B-1----:R-:W-:-:S02]  /*5d30*/  LOP3.LUT P3, RZ, R6, 0x1, RZ, 0xc0, !PT ;  /* 0x0000000106ff7812 */ /* 0x002fc4000786c0ff */
[----:B------:R-:W-:-:S04]  /*5d40*/  SEL R4, RZ, 0x1, P1 ;  /* 0x00000001ff047807 */ /* 0x000fc80000800000 */
[----:B------:R-:W-:Y:S02]  /*5d50*/  LOP3.LUT R10, R10, R4, RZ, 0x3c, !PT ;  /* 0x000000040a0a7212 */ /* 0x000fe400078e3cff */
[----:B--2---:R-:W-:-:S04]  /*5d60*/  SEL R2, RZ, 0x1, P0 ;  /* 0x00000001ff027807 */ /* 0x004fc80000000000 */
[----:B------:R-:W-:Y:S01]  /*5d70*/  LOP3.LUT R9, R9, R2, RZ, 0x3c, !PT ;  /* 0x0000000209097212 */ /* 0x000fe200078e3cff */
[----:B------:R-:W-:Y:S06]  /*5d80*/  @P3 BRA `(.L_x_120) ;  /* 0xfffffffc002c3947 */ /* 0x000fec000383ffff */
[----:B------:R-:W-:Y:S01]  /*5d90*/  ULEA UR4, UR5, UR6, 0x3 ;  /* 0x0000000605047291 */ /* 0x000fe2000f8e18ff */
[----:B------:R-:W-:-:S08]  /*5da0*/  SHF.L.U32 R2, R12, 0x1f, RZ ;  /* 0x0000001f0c027819 */ /* 0x000fd000000006ff */
[----:B------:R-:W1:Y:S02]  /*5db0*/  SYNCS.PHASECHK.TRANS64 P0, [UR4+0x4b0], R2 ;  /* 0x0004b002ff0075a7 */ /* 0x000e640008001004 */
[----:B-1----:R-:W-:Y:S05]  /*5dc0*/  @P0 BRA `(.L_x_121) ;  /* 0x0000000000080947 */ /* 0x002fea0003800000 */
[----:B------:R-:W1:Y:S02]  /*5dd0*/  SYNCS.PHASECHK.TRANS64.TRYWAIT P0, [UR4+0x4b0], R2 ;  /* 0x0004b002ff0075a7 */ /* 0x000e640008001104 */
[----:B-1----:R-:W-:Y:S05]  /*5de0*/  @!P0 BRA `(.L_x_122) ;  /* 0x0000005800a08947 */ /* 0x002fea0003800000 */
.L_x_121:
[----:B------:R-:W-:-:S04]  /*5df0*/  UIADD3 UR7, UPT, UPT, UR5, 0x1, URZ ;  /* 0x0000000105077890 */ /* 0x000fc8000fffe0ff */
[----:B------:R-:W-:-:S04]  /*5e00*/  UISETP.NE.AND UP0, UPT, UR7, 0x2, UPT ;  /* 0x000000020700788c */ /* 0x000fc8000bf05270 */
[----:B------:R-:W-:Y:S02]  /*5e10*/  USEL UR8, URZ, 0x1, UP0 ;  /* 0x00000001ff087887 */ /* 0x000fe40008000000 */
[----:B------:R-:W-:-:S04]  /*5e20*/  USEL UR7, UR7, URZ, UP0 ;  /* 0x000000ff07077287 */ /* 0x000fc80008000000 */
[----:B------:R-:W-:Y:S01]  /*5e30*/  ULEA UR7, UR7, UR6, 0x3 ;  /* 0x0000000607077291 */ /* 0x000fe2000f8e18ff */
[----:B-1----:R-:W-:-:S04]  /*5e40*/  LOP3.LUT R2, R12, UR8, RZ, 0x3c, !PT ;  /* 0x000000080c027c12 */ /* 0x002fc8000f8e3cff */
[----:B------:R-:W-:-:S04]  /*5e50*/  SHF.L.U32 R0, R2, 0x1f, RZ ;  /* 0x0000001f02007819 */ /* 0x000fc800000006ff */
[----:B------:R-:W1:Y:S02]  /*5e60*/  SYNCS.PHASECHK.TRANS64 P0, [UR7+0x4b0], R0 ;  /* 0x0004b000ff0075a7 */ /* 0x000e640008001007 */
[----:B-1----:R-:W-:Y:S05]  /*5e70*/  @P0 EXIT ;  /* 0x000000000000094d */ /* 0x002fea0003800000 */
[----:B------:R-:W-:Y:S02]  /*5e80*/  SHF.L.U32 R2, R2, 0x1f, RZ ;  /* 0x0000001f02027819 */ /* 0x000fe400000006ff */
[----:B------:R-:W-:-:S07]  /*5e90*/  MOV R0, UR7 ;  /* 0x0000000700007c02 */ /* 0x000fce0008000f00 */
.L_x_123:
[----:B-1----:R1:W2:Y:S02]  /*5ea0*/  SYNCS.PHASECHK.TRANS64.TRYWAIT P0, [R0+URZ+0x4b0], R2 ;  /* 0x0004b002000075a7 */ /* 0x0022a400080011ff */
[----:B--2---:R-:W-:Y:S05]  /*5eb0*/  @!P0 NANOSLEEP.SYNCS 0x989680 ;  /* 0x009896800000895d */ /* 0x004fea0003900000 */
[----:B------:R-:W2:Y:S02]  /*5ec0*/  @!P0 SYNCS.PHASECHK.TRANS64 P0, [R0+URZ+0x4b0], R2 ;  /* 0x0004b002000085a7 */ /* 0x000ea400080010ff */
[----:B--2---:R-:W-:Y:S05]  /*5ed0*/  @P0 EXIT ;  /* 0x000000000000094d */ /* 0x004fea0003800000 */
[----:B------:R-:W-:Y:S05]  /*5ee0*/  BRA `(.L_x_123) ;  /* 0xfffffffc00ec7947 */ /* 0x000fea000383ffff */
.L_x_116:
[----:B------:R-:W-:Y:S05]  /*5ef0*/  BRA.U UP4, `(.L_x_124) ;  /* 0x0000001104847547 */ /* 0x000fea000b800000 */
[----:B------:R-:W-:Y:S01]  /*5f00*/  UMOV UR4, 0x40 ;  /* 0x0000004000047882 */ /* 0x000fe20000000000 */
[----:B------:R-:W-:Y:S01]  /*5f10*/  NOP ;  /* 0x0000000000007918 */ /* 0x000fe20000000000 */
[----:B------:R-:W-:Y:S01]  /*5f20*/  ULEA UR5, UR55, UR4, 0x18 ;  /* 0x0000000437057291 */ /* 0x000fe2000f8ec0ff */
[----:B------:R-:W-:Y:S02]  /*5f30*/  UMOV UR6, 0x400 ;  /* 0x0000040000067882 */ /* 0x000fe40000000000 */
[----:B------:R-:W-:-:S06]  /*5f40*/  ULEA UR6, UR55, UR6, 0x18 ;  /* 0x0000000637067291 */ /* 0x000fcc000f8ec0ff */
[----:B------:R-:W1:Y:S02]  /*5f50*/  LDS.U8 R0, [UR5+0x1c] ;  /* 0x00001c05ff007984 */ /* 0x000e640008000000 */
[----:B-1----:R-:W-:-:S13]  /*5f60*/  ISETP.NE.AND P0, PT, R0, RZ, PT ;  /* 0x000000ff0000720c */ /* 0x002fda0003f05270 */
[----:B------:R-:W-:Y:S05]  /*5f70*/  @P0 BRA `(.L_x_125) ;  /* 0x0000000400080947 */ /* 0x000fea0003800000 */
[----:B------:R-:W-:Y:S02]  /*5f80*/  UISETP.NE.U32.AND UP1, UPT, UR27, 0x1, UPT ;  /* 0x000000011b00788c */ /* 0x000fe4000bf25070 */
[----:B------:R-:W-:-:S07]  /*5f90*/  UIADD3 UR7, UPT, UPT, UR5, 0x8, URZ ;  /* 0x0000000805077890 */ /* 0x000fce000fffe0ff */
[----:B------:R-:W-:Y:S05]  /*5fa0*/  BRA.U !UP1, `(.L_x_126) ;  /* 0x00000001099c7547 */ /* 0x000fea000b800000 */
[----:B------:R-:W-:Y:S01]  /*5fb0*/  ELECT P0, URZ, PT ;  /* 0x0000000000ff782f */ /* 0x000fe20003800000 */
[----:B------:R-:W-:-:S12]  /*5fc0*/  BSSY B0, `(.L_x_126) ;  /* 0x0000025000007945 */ /* 0x000fd80003800000 */
[----:B------:R-:W-:Y:S05]  /*5fd0*/  @!P0 BRA `(.L_x_127) ;  /* 0x00000000008c8947 */ /* 0x000fea0003800000 */
[----:B------:R-:W-:-:S05]  /*5fe0*/  UMOV UR4, 0x10 ;  /* 0x0000001000047882 */ /* 0x000fca0000000000 */
[----:B------:R-:W-:Y:S04]  /*5ff0*/  DEPBAR.LE SB1, 0x36 ;  /* 0x00009d800000791a */ /* 0x000fe80000000000 */
[----:B------:R-:W1:Y:S02]  /*6000*/  UTCATOMSWS.2CTA.FIND_AND_SET.ALIGN UP0, UR4, UR4 ;  /* 0x00000004000475e3 */ /* 0x000e640008200800 */
[----:B-1----:R-:W-:Y:S01]  /*6010*/  MOV R10, UR4 ;  /* 0x00000004000a7c02 */ /* 0x002fe20008000f00 */
[----:B------:R-:W-:Y:S06]  /*6020*/  BRA.U UP0, `(.L_x_128) ;  /* 0x0000000100187547 */ /* 0x000fec000b800000 */
.L_x_129:
[----:B------:R-:W-:Y:S05]  /*6030*/  NANOSLEEP 0x64 ;  /* 0x000000640000795d */ /* 0x000fea0003800000 */
[----:B------:R-:W-:-:S05]  /*6040*/  UMOV UR4, 0x10 ;  /* 0x0000001000047882 */ /* 0x000fca0000000000 */
[----:B------:R-:W-:Y:S04]  /*6050*/  DEPBAR.LE SB1, 0x36 ;  /* 0x00009d800000791a */ /* 0x000fe80000000000 */
[----:B------:R-:W1:Y:S02]  /*6060*/  UTCATOMSWS.2CTA.FIND_AND_SET.ALIGN UP0, UR4, UR4 ;  /* 0x00000004000475e3 */ /* 0x000e640008200800 */
[----:B-1----:R-:W-:Y:S01]  /*6070*/  MOV R10, UR4 ;  /* 0x00000004000a7c02 */ /* 0x002fe20008000f00 */
[----:B------:R-:W-:Y:S05]  /*6080*/  BRA.U !UP0, `(.L_x_129) ;  /* 0xfffffffd08e87547 */ /* 0x000fea000b83ffff */
.L_x_128:
[----:B------:R-:W1:Y:S01]  /*6090*/  LDS R6, [UR5+0x10] ;  /* 0x00001005ff067984 */ /* 0x000e620008000800 */
[----:B------:R-:W-:Y:S01]  /*60a0*/  IMAD.U32 R0, RZ, RZ, UR6 ;  /* 0x00000006ff007e24 */ /* 0x000fe2000f8e00ff */
[----:B------:R-:W-:-:S03]  /*60b0*/  MOV R4, UR28 ;  /* 0x0000001c00047c02 */ /* 0x000fc60008000f00 */
[----:B------:R-:W-:Y:S01]  /*60c0*/  VIADD R0, R0, 0x550 ;  /* 0x0000055000007836 */ /* 0x000fe20000000000 */
[----:B-1----:R-:W-:-:S04]  /*60d0*/  SHF.L.U32 R6, R6, 0x1f, RZ ;  /* 0x0000001f06067819 */ /* 0x002fc800000006ff */
[----:B------:R-:W1:Y:S02]  /*60e0*/  SYNCS.PHASECHK.TRANS64.TRYWAIT P0, [UR5+0x8], R6 ;  /* 0x00000806ff0075a7 */ /* 0x000e640008001105 */
[----:B-1----:R-:W-:Y:S05]  /*60f0*/  @P0 BRA `(.L_x_130) ;  /* 0x0000000000080947 */ /* 0x002fea0003800000 */
[----:B------:R-:W1:Y:S02]  /*6100*/  SYNCS.PHASECHK.TRANS64.TRYWAIT P0, [UR5+0x8], R6 ;  /* 0x00000806ff0075a7 */ /* 0x000e640008001105 */
[----:B-1----:R-:W-:Y:S05]  /*6110*/  @!P0 BRA `(.L_x_131) ;  /* 0x0000005400ec8947 */ /* 0x002fea0003800000 */
.L_x_130:
[----:B------:R-:W-:Y:S01]  /*6120*/  PRMT R4, R4, 0x654, R0 ;  /* 0x0000065404047816 */ /* 0x000fe20000000000 */
[----:B------:R-:W-:Y:S01]  /*6130*/  HFMA2 R0, -RZ, RZ, 0, 5.9604644775390625e-08 ;  /* 0x00000001ff007431 */ /* 0x000fe200000001ff */
[----:B------:R-:W-:Y:S01]  /*6140*/  UPRMT UR4, UR28, 0x654, UR7 ;  /* 0x000006541c047896 */ /* 0x000fe20008000007 */
[----:B------:R-:W-:Y:S02]  /*6150*/  IMAD.MOV.U32 R8, RZ, RZ, 0xffff ;  /* 0x0000ffffff087424 */ /* 0x000fe400078e00ff */
[----:B-1----:R-:W-:Y:S02]  /*6160*/  IMAD.MOV.U32 R6, RZ, RZ, 0x4 ;  /* 0x00000004ff067424 */ /* 0x002fe400078e00ff */
[----:B------:R-:W-:Y:S01]  /*6170*/  IMAD.SHL.U32 R9, R10, 0x20, RZ ;  /* 0x000000200a097824 */ /* 0x000fe200078e00ff */
[----:B------:R-:W-:Y:S02]  /*6180*/  MOV R5, UR4 ;  /* 0x0000000400057c02 */ /* 0x000fe40008000f00 */
[-C--:B------:R-:W-:Y:S01]  /*6190*/  SHF.L.U32 R8, R8, R10.reuse, RZ ;  /* 0x0000000a08087219 */ /* 0x080fe200000006ff */
[----:B------:R1:W-:Y:S01]  /*61a0*/  SYNCS.ARRIVE.TRANS64.RED RZ, [UR4], R6 ;  /* 0x00000006ffff79a7 */ /* 0x0003e20008000404 */
[----:B------:R-:W-:Y:S01]  /*61b0*/  SHF.L.U32 R7, R0, R10, RZ ;  /* 0x0000000a00077219 */ /* 0x000fe200000006ff */
[----:B------:R1:W-:Y:S04]  /*61c0*/  STS [UR6+0x550], R9 ;  /* 0x00055009ff007988 */ /* 0x0003e80008000806 */
[----:B------:R1:W-:Y:S04]  /*61d0*/  STAS [R4.64], R10 ;  /* 0x0000000a04007dbd */ /* 0x0003e8000c0008ff */
[----:B------:R1:W-:Y:S04]  /*61e0*/  ATOMS.OR RZ, [UR5+0x14], R8 ;  /* 0x00001408ffff798c */ /* 0x0003e8000b000005 */
[----:B------:R1:W-:Y:S04]  /*61f0*/  ATOMS.OR RZ, [UR5+0x18], R7 ;  /* 0x00001807ffff798c */ /* 0x0003e8000b000005 */
[----:B------:R1:W-:Y:S02]  /*6200*/  ATOMS.XOR RZ, [UR5+0x10], R0 ;  /* 0x00001000ffff798c */ /* 0x0003e4000b800005 */
.L_x_127:
[----:B------:R-:W-:Y:S05]  /*6210*/  BSYNC B0 ;  /* 0x0000000000007941 */ /* 0x000fea0003800000 */
.L_x_126:
[----:B------:R-:W-:Y:S05]  /*6220*/  BRA.U UP1, `(.L_x_132) ;  /* 0x00000001016c7547 */ /* 0x000fea000b800000 */
[----:B------:R-:W-:-:S03]  /*6230*/  UMOV UR4, 0xffffffff ;  /* 0xffffffff00047882 */ /* 0x000fc60000000000 */
[----:B------:R-:W-:Y:S05]  /*6240*/  BRA.DIV UR4, `(.L_x_133) ;  /* 0x0000005604b87947 */ /* 0x000fea000b800000 */
[----:B------:R-:W-:-:S13]  /*6250*/  ELECT P0, URZ, PT ;  /* 0x0000000000ff782f */ /* 0x000fda0003800000 */
.L_x_335:
[----:B------:R-:W-:Y:S05]  /*6260*/  @!P0 BRA `(.L_x_132) ;  /* 0x00000000005c8947 */ /* 0x000fea0003800000 */
[----:B-1----:R-:W1:Y:S02]  /*6270*/  LDS R4, [UR5+0x10] ;  /* 0x00001005ff047984 */ /* 0x002e640008000800 */
[----:B-1----:R-:W-:-:S04]  /*6280*/  SHF.L.U32 R4, R4, 0x1f, RZ ;  /* 0x0000001f04047819 */ /* 0x002fc800000006ff */
[----:B------:R-:W1:Y:S02]  /*6290*/  SYNCS.PHASECHK.TRANS64.TRYWAIT P0, [UR5+0x8], R4 ;  /* 0x00000804ff0075a7 */ /* 0x000e640008001105 */
[----:B-1----:R-:W-:Y:S05]  /*62a0*/  @P0 BRA `(.L_x_134) ;  /* 0x0000000000080947 */ /* 0x002fea0003800000 */
[----:B------:R-:W1:Y:S02]  /*62b0*/  SYNCS.PHASECHK.TRANS64.TRYWAIT P0, [UR5+0x8], R4 ;  /* 0x00000804ff0075a7 */ /* 0x000e640008001105 */
[----:B-1----:R-:W-:Y:S05]  /*62c0*/  @!P0 BRA `(.L_x_135) ;  /* 0x0000005400bc8947 */ /* 0x002fea0003800000 */
.L_x_134:
[----:B------:R-:W2:Y:S01]  /*62d0*/  LDS R6, [UR6+0x550] ;  /* 0x00055006ff067984 */ /* 0x000ea20008000800 */
[----:B-1----:R-:W-:Y:S02]  /*62e0*/  HFMA2 R0, -RZ, RZ, 0, 5.9604644775390625e-08 ;  /* 0x00000001ff007431 */ /* 0x002fe400000001ff */
[----:B------:R-:W-:Y:S01]  /*62f0*/  IMAD.MOV.U32 R4, RZ, RZ, 0xffff ;  /* 0x0000ffffff047424 */ /* 0x000fe200078e00ff */
[----:B------:R-:W-:Y:S01]  /*6300*/  UPRMT UR4, UR28, 0x654, UR7 ;  /* 0x000006541c047896 */ /* 0x000fe20008000007 */
[----:B--2---:R-:W-:-:S03]  /*6310*/  IMAD.SHL.U32 R5, R6, 0x20, RZ ;  /* 0x0000002006057824 */ /* 0x004fc600078e00ff */
[-C--:B------:R-:W-:Y:S02]  /*6320*/  SHF.L.U32 R4, R4, R6.reuse, RZ ;  /* 0x0000000604047219 */ /* 0x080fe400000006ff */
[----:B------:R-:W-:Y:S01]  /*6330*/  SHF.L.U32 R6, R0, R6, RZ ;  /* 0x0000000600067219 */ /* 0x000fe200000006ff */
[----:B------:R2:W-:Y:S04]  /*6340*/  STS [UR6+0x550], R5 ;  /* 0x00055005ff007988 */ /* 0x0005e80008000806 */
[----:B------:R2:W-:Y:S04]  /*6350*/  ATOMS.OR RZ, [UR5+0x14], R4 ;  /* 0x00001404ffff798c */ /* 0x0005e8000b000005 */
[----:B------:R2:W-:Y:S01]  /*6360*/  ATOMS.OR RZ, [UR5+0x18], R6 ;  /* 0x00001806ffff798c */ /* 0x0005e2000b000005 */
[----:B------:R-:W-:Y:S03]  /*6370*/  SYNCS.ARRIVE.TRANS64.RED.A1T0 RZ, [UR4], RZ ;  /* 0x000000ffffff79a7 */ /* 0x000fe60008100404 */
[----:B------:R2:W-:Y:S01]  /*6380*/  ATOMS.XOR RZ, [UR5+0x10], R0 ;  /* 0x00001000ffff798c */ /* 0x0005e2000b800005 */
[----:B------:R-:W-:Y:S05]  /*6390*/  BRA `(.L_x_132) ;  /* 0x0000000000107947 */ /* 0x000fea0003800000 */
.L_x_125:
[----:B------:R-:W-:Y:S02]  /*63a0*/  MOV R0, 0xffffffff ;  /* 0xffffffff00007802 */ /* 0x000fe40000000f00 */
[----:B------:R-:W-:-:S03]  /*63b0*/  MOV R4, 0x63e0 ;  /* 0x000063e000047802 */ /* 0x000fc60000000f00 */
[----:B------:R1:W-:Y:S04]  /*63c0*/  STS [UR6+0x550], R0 ;  /* 0x00055000ff007988 */ /* 0x0003e80008000806 */
[----:B-1---5:R-:W-:Y:S05]  /*63d0*/  CALL.REL.NOINC `($__internal_1_$__cuda_sm10x_tcgen05_guardrail_trap_phase_invalid_during_alloc) ;  /* 0x0000005800c47944 */ /* 0x022fea0003c00000 */
.L_x_132:
[----:B------:R-:W-:Y:S05]  /*63e0*/  WARPSYNC.ALL ;  /* 0x0000000000007948 */ /* 0x000fea0003800000 */
[----:B------:R-:W3:Y:S01]  /*63f0*/  S2UR UR4, SR_CgaCtaId ;  /* 0x00000000000479c3 */ /* 0x000ee20000008800 */
[----:B------:R-:W-:Y:S01]  /*6400*/  UMOV UR13, 0x400 ;  /* 0x00000400000d7882 */ /* 0x000fe20000000000 */
[----:B------:R-:W-:-:S06]  /*6410*/  NOP ;  /* 0x0000000000007918 */ /* 0x000fcc0000000000 */
[----:B------:R-:W-:Y:S06]  /*6420*/  BAR.ARV 0x6, 0xa0 ;  /* 0x0182800000007b1d */ /* 0x000fec0000002000 */
[----:B------:R-:W4:Y:S01]  /*6430*/  LDCU UR6, c[0x0][0x38c] ;  /* 0x00007180ff0677ac */ /* 0x000f220008000800 */
[----:B------:R-:W-:Y:S01]  /*6440*/  LOP3.LUT R3, R3, 0xffff, RZ, 0xc0, !PT ;  /* 0x0000ffff03037812 */ /* 0x000fe200078ec0ff */
[----:B-1----:R-:W-:Y:S01]  /*6450*/  IMAD.MOV.U32 R9, RZ, RZ, 0x1 ;  /* 0x00000001ff097424 */ /* 0x002fe200078e00ff */
[----:B------:R-:W-:Y:S01]  /*6460*/  LOP3.LUT R2, R2, 0xffff, RZ, 0xc0, !PT ;  /* 0x0000ffff02027812 */ /* 0x000fe200078ec0ff */
[----:B------:R-:W-:Y:S01]  /*6470*/  IMAD.MOV.U32 R8, RZ, RZ, RZ ;  /* 0x000000ffff087224 */ /* 0x000fe200078e00ff */
[----:B------:R-:W-:Y:S01]  /*6480*/  R2UR UR16, R3 ;  /* 0x00000000031072ca */ /* 0x000fe200000e0000 */
[----:B------:R-:W-:Y:S01]  /*6490*/  UMOV UR20, URZ ;  /* 0x000000ff00147c82 */ /* 0x000fe20008000000 */
[----:B------:R-:W-:-:S02]  /*64a0*/  R2UR UR24, R2 ;  /* 0x00000000021872ca */ /* 0x000fc400000e0000 */
[----:B------:R-:W-:Y:S01]  /*64b0*/  CS2R R2, SRZ ;  /* 0x0000000000027805 */ /* 0x000fe2000001ff00 */
[----:B------:R-:W-:Y:S01]  /*64c0*/  UMOV UR10, URZ ;  /* 0x000000ff000a7c82 */ /* 0x000fe20008000000 */
[----:B---3--:R-:W-:Y:S02]  /*64d0*/  ULEA UR13, UR4, UR13, 0x18 ;  /* 0x0000000d040d7291 */ /* 0x008fe4000f8ec0ff */
[----:B------:R-:W-:Y:S02]  /*64e0*/  UISETP.NE.AND UP3, UPT, UR27, URZ, UPT ;  /* 0x000000ff1b00728c */ /* 0x000fe4000bf65270 */
[----:B------:R-:W-:Y:S02]  /*64f0*/  UIADD3 UR5, UPT, UPT, UR13, 0x2800, URZ ;  /* 0x000028000d057890 */ /* 0x000fe4000fffe0ff */
[----:B------:R-:W-:Y:S02]  /*6500*/  UIADD3 UR4, UPT, UPT, UR13, 0x26800, URZ ;  /* 0x000268000d047890 */ /* 0x000fe4000fffe0ff */
[----:B----4-:R-:W-:Y:S01]  /*6510*/  UIADD3 UR6, UPT, UPT, UR6, 0x1f, URZ ;  /* 0x0000001f06067890 */ /* 0x010fe2000fffe0ff */
[----:B--2---:R-:W1:Y:S01]  /*6520*/  LDS R0, [UR13+0x550] ;  /* 0x0005500dff007984 */ /* 0x004e620008000800 */
[----:B------:R-:W-:-:S02]  /*6530*/  USHF.R.U32.HI UR5, URZ, 0x4, UR5 ;  /* 0x00000004ff057899 */ /* 0x000fc40008011605 */
[----:B------:R-:W-:Y:S02]  /*6540*/  USHF.R.S32.HI UR21, URZ, 0x1f, UR6 ;  /* 0x0000001fff157899 */ /* 0x000fe40008011406 */
[----:B------:R-:W-:Y:S02]  /*6550*/  USHF.R.U32.HI UR4, URZ, 0x4, UR4 ;  /* 0x00000004ff047899 */ /* 0x000fe40008011604 */
[----:B------:R-:W-:Y:S02]  /*6560*/  ULEA.HI UR21, UR21, UR6, URZ, 0x5 ;  /* 0x0000000615157291 */ /* 0x000fe4000f8f28ff */
[----:B------:R-:W-:Y:S02]  /*6570*/  ULOP3.LUT UR5, UR5, 0x3fff, URZ, 0xc0, !UPT ;  /* 0x00003fff05057892 */ /* 0x000fe4000f8ec0ff */
[----:B------:R-:W-:Y:S02]  /*6580*/  USHF.R.S32.HI UR21, URZ, 0x5, UR21 ;  /* 0x00000005ff157899 */ /* 0x000fe40008011415 */
[----:B------:R-:W-:-:S02]  /*6590*/  ULOP3.LUT UR18, UR4, 0x3fff, URZ, 0xc0, !UPT ;  /* 0x00003fff04127892 */ /* 0x000fc4000f8ec0ff */
[----:B------:R-:W-:Y:S02]  /*65a0*/  UISETP.LT.AND UP0, UPT, UR21, 0x1, UPT ;  /* 0x000000011500788c */ /* 0x000fe4000bf01270 */
[----:B------:R-:W-:Y:S02]  /*65b0*/  ULOP3.LUT UR17, UR5, 0x10000, URZ, 0xfc, !UPT ;  /* 0x0001000005117892 */ /* 0x000fe4000f8efcff */
[----:B------:R-:W-:Y:S02]  /*65c0*/  ULOP3.LUT UR18, UR18, 0x10000, URZ, 0xfc, !UPT ;  /* 0x0001000012127892 */ /* 0x000fe4000f8efcff */
[----:B------:R-:W-:Y:S01]  /*65d0*/  USEL UR25, UR21, 0x1, !UP0 ;  /* 0x0000000115197887 */ /* 0x000fe2000c000000 */
[----:B------:R-:W-:Y:S01]  /*65e0*/  UMOV UR11, URZ ;  /* 0x000000ff000b7c82 */ /* 0x000fe20008000000 */
[----:B------:R-:W-:Y:S01]  /*65f0*/  UMOV UR22, 0x0 ;  /* 0x0000000000167882 */ /* 0x000fe20000000000 */
[----:B------:R-:W-:Y:S01]  /*6600*/  UMOV UR23, 0x81004a0 ;  /* 0x081004a000177882 */ /* 0x000fe20000000000 */
[----:B-1----:R-:W-:-:S15]  /*6610*/  R2UR UR26, R0 ;  /* 0x00000000001a72ca */ /* 0x002fde00000e0000 */
.L_x_143:
[C---:B------:R-:W-:Y:S02]  /*6620*/  LEA R0, R8.reuse, UR13, 0x3 ;  /* 0x0000000d08007c11 */ /* 0x040fe4000f8e18ff */
[----:B------:R-:W-:Y:S02]  /*6630*/  SHF.L.U32 R4, R3, 0x1f, RZ ;  /* 0x0000001f03047819 */ /* 0x000fe400000006ff */
[----:B------:R-:W-:Y:S02]  /*6640*/  LEA R5, R8, UR13, 0x4 ;  /* 0x0000000d08057c11 */ /* 0x000fe4000f8e20ff */
[----:B------:R-:W1:Y:S02]  /*6650*/  SYNCS.PHASECHK.TRANS64.TRYWAIT P0, [R0+URZ+0x4a0], R4 ;  /* 0x0004a004000075a7 */ /* 0x000e6400080011ff */
[----:B-1-3--:R-:W-:Y:S05]  /*6660*/  @!P0 BRA `(.L_x_136) ;  /* 0x0000005000ec8947 */ /* 0x00afea0003800000 */
.L_x_336:
[----:B-1----:R-:W1:Y:S01]  /*6670*/  LDS.128 R4, [R5+0x530] ;  /* 0x0005300005047984 */ /* 0x002e620000000c00 */
[----:B------:R-:W-:Y:S02]  /*6680*/  VIADD R0, R0, 0x4b0 ;  /* 0x000004b000007836 */ /* 0x000fe40000000000 */
[----:B------:R-:W-:Y:S01]  /*6690*/  VIADD R8, R8, 0x1 ;  /* 0x0000000108087836 */ /* 0x000fe20000000000 */
[----:B------:R-:W-:Y:S01]  /*66a0*/  @!PT LDS RZ, [RZ] ;  /* 0x00000000fffff984 */ /* 0x000fe20000000800 */
[----:B------:R-:W-:Y:S01]  /*66b0*/  @!PT LDS RZ, [RZ] ;  /* 0x00000000fffff984 */ /* 0x000fe20000000800 */
[----:B------:R-:W-:Y:S01]  /*66c0*/  @!PT LDS RZ, [RZ] ;  /* 0x00000000fffff984 */ /* 0x000fe20000000800 */
[----:B------:R-:W-:Y:S01]  /*66d0*/  @!PT LDS RZ, [RZ] ;  /* 0x00000000fffff984 */ /* 0x000fe20000000800 */
[----:B------:R2:W-:Y:S06]  /*66e0*/  MEMBAR.ALL.CTA ;  /* 0x0000000000007992 */ /* 0x0005ec0000008000 */
[----:B--2---:R-:W2:Y:S01]  /*66f0*/  FENCE.VIEW.ASYNC.S ;  /* 0x00000000000073c6 */ /* 0x004ea20000000000 */
[----:B------:R-:W-:-:S04]  /*6700*/  PRMT R0, RZ, 0x654, R0 ;  /* 0x00000654ff007816 */ /* 0x000fc80000000000 */
[----:B--2---:R2:W-:Y:S01]  /*6710*/  SYNCS.ARRIVE.TRANS64.RED.A1T0 RZ, [R0+URZ], RZ ;  /* 0x000000ff00ff79a7 */ /* 0x0045e200081004ff */
[----:B-1----:R-:W-:Y:S01]  /*6720*/  LOP3.LUT P1, RZ, R6, 0x1, RZ, 0xc0, !PT ;  /* 0x0000000106ff7812 */ /* 0x002fe2000782c0ff */
[----:B--2---:R-:W-:-:S12]  /*6730*/  BRA.U UP3, `(.L_x_137) ;  /* 0x0000000103cc7547 */ /* 0x004fd8000b800000 */
[----:B------:R-:W1:Y:S01]  /*6740*/  LDCU UR4, c[0x0][0x38c] ;  /* 0x00007180ff0477ac */ /* 0x000e620008000800 */
[----:B------:R-:W-:Y:S02]  /*6750*/  PLOP3.LUT P2, PT, PT, PT, PT, 0x80, 0x8 ;  /* 0x000000000008781c */ /* 0x000fe40003f4f070 */
[----:B------:R-:W-:Y:S01]  /*6760*/  SHF.L.U32 R4, R9, 0x1f, RZ ;  /* 0x0000001f09047819 */ /* 0x000fe200000006ff */
[----:B------:R-:W-:Y:S02]  /*6770*/  ULEA UR19, UR20, UR13, 0x3 ;  /* 0x0000000d14137291 */ /* 0x000fe4000f8e18ff */
[----:B-1----:R-:W-:-:S06]  /*6780*/  UISETP.GE.AND UP0, UPT, UR4, 0x1, UPT ;  /* 0x000000010400788c */ /* 0x002fcc000bf06270 */
[----:B------:R-:W-:-:S05]  /*6790*/  PLOP3.LUT P0, PT, PT, PT, UP0, 0x80, 0x8 ;  /* 0x000000000008781c */ /* 0x000fca0003f0f008 */
[----:B------:R-:W-:-:S08]  /*67a0*/  @UP0 ULEA UR4, UR10, UR13, 0x3 ;  /* 0x0000000d0a040291 */ /* 0x000fd0000f8e18ff */
[----:B------:R-:W-:-:S04]  /*67b0*/  @P0 SHF.L.U32 R0, R2, 0x1f, RZ ;  /* 0x0000001f02000819 */ /* 0x000fc800000006ff */
[----:B------:R1:W2:Y:S01]  /*67c0*/  @P0 SYNCS.PHASECHK.TRANS64.TRYWAIT P2, [UR4], R0 ;  /* 0x00000000ff0005a7 */ /* 0x0002a20008041104 */
[----:B------:R-:W3:Y:S02]  /*67d0*/  SYNCS.PHASECHK.TRANS64.TRYWAIT P0, [UR19+0x4e0], R4 ;  /* 0x0004e004ff0075a7 */ /* 0x000ee40008001113 */
[----:B-123--:R-:W-:Y:S05]  /*67e0*/  @!P0 BRA `(.L_x_138) ;  /* 0x0000005000a08947 */ /* 0x00efea0003800000 */
.L_x_338:
[----:B------:R-:W-:Y:S01]  /*67f0*/  UMOV UR14, UR11 ;  /* 0x0000000b000e7c82 */ /* 0x000fe20008000000 */
[----:B------:R-:W-:Y:S05]  /*6800*/  BRA.U !UP0, `(.L_x_139) ;  /* 0x0000000108887547 */ /* 0x000fea000b800000 */
[----:B------:R-:W-:Y:S02]  /*6810*/  UIADD3 UR14, UPT, UPT, UR25, UR11, URZ ;  /* 0x0000000b190e7290 */ /* 0x000fe4000fffe0ff */
[----:B------:R-:W-:Y:S02]  /*6820*/  ULEA UR15, UR20, UR26, 0x5 ;  /* 0x0000001a140f7291 */ /* 0x000fe4000f8e28ff */
[----:B------:R-:W-:Y:S01]  /*6830*/  UPLOP3.LUT UP2, UPT, UPT, UPT, UPT, 0x40, 0x4 ;  /* 0x000000000004789c */ /* 0x000fe20003f4e870 */
[----:B------:R-:W-:Y:S01]  /*6840*/  UMOV UR12, UR21 ;  /* 0x00000015000c7c82 */ /* 0x000fe20008000000 */
[----:B------:R-:W-:-:S09]  /*6850*/  UMOV UR5, UR10 ;  /* 0x0000000a00057c82 */ /* 0x000fd20008000000 */
.L_x_142:
[----:B--2---:R-:W-:Y:S01]  /*6860*/  ULEA UR6, UR5, UR13, 0x3 ;  /* 0x0000000d05067291 */ /* 0x004fe2000f8e18ff */
[----:B---3--:R-:W-:Y:S11]  /*6870*/  @P2 BRA `(.L_x_140) ;  /* 0x00000000000c2947 */ /* 0x008ff60003800000 */
[----:B-1----:R-:W-:Y:S04]  /*6880*/  SHF.L.U32 R4, R2, 0x1f, RZ ;  /* 0x0000001f02047819 */ /* 0x002fe800000006ff */
[----:B------:R-:W1:Y:S02]  /*6890*/  SYNCS.PHASECHK.TRANS64.TRYWAIT P0, [UR6], R4 ;  /* 0x00000004ff0075a7 */ /* 0x000e640008001106 */
[----:B-1----:R-:W-:Y:S05]  /*68a0*/  @!P0 BRA `(.L_x_141) ;  /* 0x0000005000888947 */ /* 0x002fea0003800000 */
.L_x_140:
[----:B------:R-:W-:Y:S01]  /*68b0*/  UISETP.NE.AND UP0, UPT, UR12, 0x1, UPT ;  /* 0x000000010c00788c */ /* 0x000fe2000bf05270 */
[----:B------:R-:W-:Y:S01]  /*68c0*/  PLOP3.LUT P2, PT, PT, PT, PT, 0x80, 0x8 ;  /* 0x000000000008781c */ /* 0x000fe20003f4f070 */
[----:B------:R-:W-:Y:S02]  /*68d0*/  UIADD3 UR4, UPT, UPT, UR5, 0x1, URZ ;  /* 0x0000000105047890 */ /* 0x000fe4000fffe0ff */
[----:B------:R-:W-:Y:S02]  /*68e0*/  ULEA UR8, UR5, UR18, 0x6 ;  /* 0x0000001205087291 */ /* 0x000fe4000f8e30ff */
[----:B------:R-:W-:Y:S01]  /*68f0*/  UISETP.NE.AND UP1, UPT, UR4, 0x48, UPT ;  /* 0x000000480400788c */ /* 0x000fe2000bf25270 */
[----:B------:R-:W-:Y:S01]  /*6900*/  PLOP3.LUT P0, PT, PT, PT, UP0, 0x80, 0x8 ;  /* 0x000000000008781c */ /* 0x000fe20003f0f008 */
[----:B------:R-:W-:Y:S02]  /*6910*/  UIADD3 UR11, UPT, UPT, UR11, 0x1, URZ ;  /* 0x000000010b0b7890 */ /* 0x000fe4000fffe0ff */
[----:B------:R-:W-:Y:S02]  /*6920*/  USEL UR7, URZ, 0x1, UP1 ;  /* 0x00000001ff077887 */ /* 0x000fe40008800000 */
[----:B------:R-:W-:Y:S01]  /*6930*/  USEL UR10, UR4, URZ, UP1 ;  /* 0x000000ff040a7287 */ /* 0x000fe20008800000 */
[----:B------:R-:W-:Y:S01]  /*6940*/  UMOV UR9, 0xc0004010 ;  /* 0xc000401000097882 */ /* 0x000fe20000000000 */
[----:B------:R-:W-:Y:S02]  /*6950*/  UIADD3 UR12, UPT, UPT, UR12, -0x1, URZ ;  /* 0xffffffff0c0c7890 */ /* 0x000fe4000fffe0ff */
[----:B------:R-:W-:Y:S01]  /*6960*/  LOP3.LUT R2, R2, UR7, RZ, 0x3c, !PT ;  /* 0x0000000702027c12 */ /* 0x000fe2000f8e3cff */
[----:B------:R-:W-:Y:S01]  /*6970*/  @UP0 ULEA UR4, UR10, UR13, 0x3 ;  /* 0x0000000d0a040291 */ /* 0x000fe2000f8e18ff */
[----:B------:R-:W-:Y:S02]  /*6980*/  UMOV UR7, 0xc0004010 ;  /* 0xc000401000077882 */ /* 0x000fe40000000000 */
[----:B-1----:R-:W-:Y:S01]  /*6990*/  @P0 SHF.L.U32 R0, R2, 0x1f, RZ ;  /* 0x0000001f02000819 */ /* 0x002fe200000006ff */
[----:B------:R-:W-:Y:S05]  /*69a0*/  UISETP.NE.AND UP0, UPT, UR11, UR14, UPT ;  /* 0x0000000e0b00728c */ /* 0x000fea000bf05270 */
[----:B------:R2:W3:Y:S01]  /*69b0*/  @P0 SYNCS.PHASECHK.TRANS64.TRYWAIT P2, [UR4], R0 ;  /* 0x00000000ff0005a7 */ /* 0x0004e20008041104 */
[----:B------:R-:W-:Y:S02]  /*69c0*/  UIADD3 UR4, UPT, UPT, UR6, 0x240, URZ ;  /* 0x0000024006047890 */ /* 0x000fe4000fffe0ff */
[----:B------:R-:W-:Y:S03]  /*69d0*/  ULEA UR6, UR5, UR17, 0x7 ;  /* 0x0000001105067291 */ /* 0x000fe6000f8e38ff */
[----:B------:R-:W-:Y:S06]  /*69e0*/  UMOV UR5, UR10 ;  /* 0x0000000a00057c82 */ /* 0x000fec0008000000 */
[----:B------:R2:W-:Y:S01]  /*69f0*/  UTCIMMA.2CTA gdesc[UR6], gdesc[UR8], tmem[UR15], tmem[UR22], idesc[UR23], UP2 ;  /* 0x00ff1608060075ea */ /* 0x0005e2000920010f */
[----:B------:R-:W-:Y:S01]  /*6a00*/  UPLOP3.LUT UP2, UPT, UPT, UPT, UPT, 0x80, 0x8 ;  /* 0x000000000008789c */ /* 0x000fe20003f4f070 */
[----:B------:R2:W-:Y:S01]  /*6a10*/  UTCBAR.2CTA.MULTICAST [UR4], URZ, UR16 ;  /* 0x000000ff040073e9 */ /* 0x0005e20008200810 */
[----:B------:R-:W-:Y:S09]  /*6a20*/  BRA.U UP0, `(.L_x_142) ;  /* 0xfffffffd008c7547 */ /* 0x000ff2000b83ffff */
.L_x_139:
[----:B--2---:R-:W-:Y:S01]  /*6a30*/  UIADD3 UR4, UPT, UPT, UR19, 0x4c0, URZ ;  /* 0x000004c013047890 */ /* 0x004fe2000fffe0ff */
[----:B------:R-:W-:-:S08]  /*6a40*/  UMOV UR11, UR14 ;  /* 0x0000000e000b7c82 */ /* 0x000fd00008000000 */
[----:B------:R2:W-:Y:S01]  /*6a50*/  UTCBAR.2CTA.MULTICAST [UR4], URZ, UR24 ;  /* 0x000000ff040073e9 */ /* 0x0005e20008200818 */
[----:B------:R-:W-:Y:S02]  /*6a60*/  NOP ;  /* 0x0000000000007918 */ /* 0x000fe40000000000 */
.L_x_137:
[----:B--2---:R-:W-:Y:S01]  /*6a70*/  UIADD3 UR4, UPT, UPT, UR20, 0x1, URZ ;  /* 0x0000000114047890 */ /* 0x004fe2000fffe0ff */
[----:B------:R-:W-:-:S03]  /*6a80*/  ISETP.NE.AND P0, PT, R8, 0x2, PT ;  /* 0x000000020800780c */ /* 0x000fc60003f05270 */
[----:B------:R-:W-:Y:S01]  /*6a90*/  UISETP.NE.AND UP0, UPT, UR4, 0x4, UPT ;  /* 0x000000040400788c */ /* 0x000fe2000bf05270 */
[----:B-1----:R-:W-:Y:S02]  /*6aa0*/  SEL R0, RZ, 0x1, P0 ;  /* 0x00000001ff007807 */ /* 0x002fe40000000000 */
[----:B------:R-:W-:Y:S01]  /*6ab0*/  SEL R8, R8, RZ, P0 ;  /* 0x000000ff08087207 */ /* 0x000fe20000000000 */
[----:B------:R-:W-:Y:S01]  /*6ac0*/  USEL UR5, URZ, 0x1, UP0 ;  /* 0x00000001ff057887 */ /* 0x000fe20008000000 */
[----:B------:R-:W-:Y:S01]  /*6ad0*/  LOP3.LUT R3, R3, R0, RZ, 0x3c, !PT ;  /* 0x0000000003037212 */ /* 0x000fe200078e3cff */
[----:B------:R-:W-:-:S04]  /*6ae0*/  USEL UR20, UR4, URZ, UP0 ;  /* 0x000000ff04147287 */ /* 0x000fc80008000000 */
[----:B------:R-:W-:Y:S01]  /*6af0*/  LOP3.LUT R9, R9, UR5, RZ, 0x3c, !PT ;  /* 0x0000000509097c12 */ /* 0x000fe2000f8e3cff */
[----:B------:R-:W-:Y:S07]  /*6b00*/  @P1 BRA `(.L_x_143) ;  /* 0xfffffff800c41947 */ /* 0x000fee000383ffff */
[----:B------:R-:W1:Y:S01]  /*6b10*/  S2UR UR8, SR_CgaCtaId ;  /* 0x00000000000879c3 */ /* 0x000e620000008800 */
[----:B------:R-:W-:Y:S01]  /*6b20*/  ELECT P0, URZ, PT ;  /* 0x0000000000ff782f */ /* 0x000fe20003800000 */
[----:B------:R-:W-:Y:S01]  /*6b30*/  HFMA2 R0, -RZ, RZ, 0, 5.9604644775390625e-08 ;  /* 0x00000001ff007431 */ /* 0x000fe200000001ff */
[----:B------:R-:W-:-:S05]  /*6b40*/  UMOV UR4, 0x40 ;  /* 0x0000004000047882 */ /* 0x000fca0000000000 */
[----:B------:R-:W-:Y:S01]  /*6b50*/  UVIRTCOUNT.DEALLOC.SMPOOL 0x80 ;  /* 0x000000800000784c */ /* 0x000fe20000000000 */
[----:B------:R-:W-:Y:S02]  /*6b60*/  UISETP.NE.AND UP1, UPT, UR27, URZ, UPT ;  /* 0x000000ff1b00728c */ /* 0x000fe4000bf25270 */
[----:B-1----:R-:W-:-:S09]  /*6b70*/  ULEA UR8, UR8, UR4, 0x18 ;  /* 0x0000000408087291 */ /* 0x002fd2000f8ec0ff */
[----:B------:R1:W-:Y:S01]  /*6b80*/  @P0 STS.U8 [UR8+0x1c], R0 ;  /* 0x00001c00ff000988 */ /* 0x0003e20008000008 */
[----:B------:R-:W-:Y:S05]  /*6b90*/  BRA.U UP1, `(.L_x_144) ;  /* 0x0000000101a07547 */ /* 0x000fea000b800000 */
[----:B------:R-:W-:Y:S01]  /*6ba0*/  UIADD3 UR7, UPT, UPT, UR13, 0x4e0, URZ ;  /* 0x000004e00d077890 */ /* 0x000fe2000fffe0ff */
[----:B------:R-:W-:-:S03]  /*6bb0*/  SHF.L.U32 R2, R9, 0x1f, RZ ;  /* 0x0000001f09027819 */ /* 0x000fc600000006ff */
[----:B------:R-:W-:-:S09]  /*6bc0*/  ULEA UR4, UR20, UR7, 0x3 ;  /* 0x0000000714047291 */ /* 0x000fd2000f8e18ff */
[----:B------:R-:W2:Y:S02]  /*6bd0*/  SYNCS.PHASECHK.TRANS64.TRYWAIT P0, [UR4], R2 ;  /* 0x00000002ff0075a7 */ /* 0x000ea40008001104 */
[----:B--2---:R-:W-:Y:S05]  /*6be0*/  @!P0 BRA `(.L_x_145) ;  /* 0x0000004c00d08947 */ /* 0x004fea0003800000 */
.L_x_341:
        /* <DEDUP_REMOVED lines=9> */
.L_x_343:
        /* <DEDUP_REMOVED lines=9> */
.L_x_345:
[----:B------:R-:W-:-:S04]  /*6d10*/  UIADD3 UR4, UPT, UPT, UR4, 0x1, URZ ;  /* 0x0000000104047890 */ /* 0x000fc8000fffe0ff */
[----:B------:R-:W-:-:S04]  /*6d20*/  UISETP.NE.AND UP0, UPT, UR4, 0x4, UPT ;  /* 0x000000040400788c */ /* 0x000fc8000bf05270 */
[----:B------:R-:W-:Y:S02]  /*6d30*/  USEL UR5, URZ, 0x1, UP0 ;  /* 0x00000001ff057887 */ /* 0x000fe40008000000 */
[----:B------:R-:W-:-:S04]  /*6d40*/  USEL UR4, UR4, URZ, UP0 ;  /* 0x000000ff04047287 */ /* 0x000fc80008000000 */
[----:B------:R-:W-:Y:S01]  /*6d50*/  ULEA UR4, UR4, UR7, 0x3 ;  /* 0x0000000704047291 */ /* 0x000fe2000f8e18ff */
[----:B------:R-:W-:-:S04]  /*6d60*/  LOP3.LUT R2, R2, UR5, RZ, 0x3c, !PT ;  /* 0x0000000502027c12 */ /* 0x000fc8000f8e3cff */
[----:B------:R-:W-:Y:S01]  /*6d70*/  SHF.L.U32 R2, R2, 0x1f, RZ ;  /* 0x0000001f02027819 */ /* 0x000fe200000006ff */
[----:B-1----:R-:W-:-:S04]  /*6d80*/  IMAD.U32 R0, RZ, RZ, UR4 ;  /* 0x00000004ff007e24 */ /* 0x002fc8000f8e00ff */
[----:B------:R1:W2:Y:S03]  /*6d90*/  SYNCS.PHASECHK.TRANS64.TRYWAIT P0, [R0+URZ], R2 ;  /* 0x00000002000075a7 */ /* 0x0002a600080011ff */
[----:B--2---:R-:W-:Y:S05]  /*6da0*/  @!P0 NANOSLEEP.SYNCS 0x989680 ;  /* 0x009896800000895d */ /* 0x004fea0003900000 */
[----:B------:R-:W2:Y:S02]  /*6db0*/  @!P0 SYNCS.PHASECHK.TRANS64 P0, [R0+URZ], R2 ;  /* 0x00000002000085a7 */ /* 0x000ea400080010ff */
[----:B--2---:R-:W-:Y:S05]  /*6dc0*/  @P0 BRA `(.L_x_148) ;  /* 0x0000000000200947 */ /* 0x004fea0003800000 */
.L_x_149:
[----:B--2---:R2:W4:Y:S02]  /*6dd0*/  SYNCS.PHASECHK.TRANS64.TRYWAIT P0, [R0+URZ], R2 ;  /* 0x00000002000075a7 */ /* 0x00452400080011ff */
[----:B----4-:R-:W-:Y:S05]  /*6de0*/  @!P0 NANOSLEEP.SYNCS 0x989680 ;  /* 0x009896800000895d */ /* 0x010fea0003900000 */
[----:B------:R-:W4:Y:S02]  /*6df0*/  @!P0 SYNCS.PHASECHK.TRANS64 P0, [R0+URZ], R2 ;  /* 0x00000002000085a7 */ /* 0x000f2400080010ff */
[----:B----4-:R-:W-:Y:S05]  /*6e00*/  @!P0 BRA `(.L_x_149) ;  /* 0xfffffffc00f08947 */ /* 0x010fea000383ffff */
[----:B------:R-:W-:Y:S05]  /*6e10*/  BRA `(.L_x_148) ;  /* 0x00000000000c7947 */ /* 0x000fea0003800000 */
.L_x_144:
[----:B------:R-:W-:-:S04]  /*6e20*/  UIADD3 UR4, UPT, UPT, UR13, 0x520, URZ ;  /* 0x000005200d047890 */ /* 0x000fc8000fffe0ff */
[----:B------:R-:W-:-:S09]  /*6e30*/  UPRMT UR4, UR28, 0x654, UR4 ;  /* 0x000006541c047896 */ /* 0x000fd20008000004 */
[----:B------:R-:W-:Y:S03]  /*6e40*/  SYNCS.ARRIVE.TRANS64.RED.A1T0 RZ, [UR4], RZ ;  /* 0x000000ffffff79a7 */ /* 0x000fe60008100404 */
.L_x_148:
[----:B-12---:R-:W-:Y:S01]  /*6e50*/  SHF.L.U32 R2, RZ, 0x1f, RZ ;  /* 0x0000001fff027819 */ /* 0x006fe200000006ff */
[----:B------:R-:W-:Y:S01]  /*6e60*/  UIADD3 UR4, UPT, UPT, UR13, 0x520, URZ ;  /* 0x000005200d047890 */ /* 0x000fe2000fffe0ff */
[----:B------:R-:W-:Y:S02]  /*6e70*/  PLOP3.LUT P0, PT, PT, PT, UP1, 0x80, 0x8 ;  /* 0x000000000008781c */ /* 0x000fe40003f0f018 */
[----:B------:R-:W1:Y:S02]  /*6e80*/  SYNCS.PHASECHK.TRANS64.TRYWAIT P1, [UR13+0x520], R2 ;  /* 0x00052002ff0075a7 */ /* 0x000e64000802110d */
[----:B-1----:R-:W-:Y:S09]  /*6e90*/  @!P1 BRA `(.L_x_150) ;  /* 0x0000004c006c9947 */ /* 0x002ff20003800000 */
.L_x_347:
[----:B------:R-:W-:Y:S01]  /*6ea0*/  @!UP1 UPRMT UR4, UR28, 0x654, UR4 ;  /* 0x000006541c049896 */ /* 0x000fe20008000004 */
[----:B------:R-:W-:Y:S01]  /*6eb0*/  UMOV UR5, 0xffff ;  /* 0x0000ffff00057882 */ /* 0x000fe20000000000 */
[----:B------:R-:W-:-:S07]  /*6ec0*/  UMOV UR6, 0x1 ;  /* 0x0000000100067882 */ /* 0x000fce0000000000 */
[----:B------:R-:W-:Y:S01]  /*6ed0*/  @!P0 SYNCS.ARRIVE.TRANS64.RED.A1T0 RZ, [UR4], RZ ;  /* 0x000000ffffff89a7 */ /* 0x000fe20008100404 */
[----:B------:R-:W-:Y:S01]  /*6ee0*/  NOP ;  /* 0x0000000000007918 */ /* 0x000fe20000000000 */
[----:B-1----:R-:W1:Y:S01]  /*6ef0*/  LDS R0, [UR8+0x14] ;  /* 0x00001408ff007984 */ /* 0x002e620008000800 */
[----:B------:R-:W-:-:S04]  /*6f00*/  ULOP3.LUT UR4, UR26, 0xffff, URZ, 0xc0, !UPT ;  /* 0x0000ffff1a047892 */ /* 0x000fc8000f8ec0ff */
[----:B------:R-:W-:-:S04]  /*6f10*/  USHF.R.U32.HI UR4, URZ, 0x5, UR4 ;  /* 0x00000005ff047899 */ /* 0x000fc80008011604 */
[----:B------:R-:W-:Y:S02]  /*6f20*/  USHF.L.U32 UR5, UR5, UR4, URZ ;  /* 0x0000000405057299 */ /* 0x000fe400080006ff */
[----:B------:R-:W-:-:S04]  /*6f30*/  USHF.L.U32 UR4, UR6, UR4, URZ ;  /* 0x0000000406047299 */ /* 0x000fc800080006ff */
[----:B-1----:R-:W-:-:S04]  /*6f40*/  LOP3.LUT R0, R0, UR5, RZ, 0xc0, !PT ;  /* 0x0000000500007c12 */ /* 0x002fc8000f8ec0ff */
[----:B------:R-:W-:-:S13]  /*6f50*/  ISETP.NE.AND P0, PT, R0, UR5, PT ;  /* 0x0000000500007c0c */ /* 0x000fda000bf05270 */
[----:B------:R-:W-:Y:S05]  /*6f60*/  @P0 BRA `(.L_x_151) ;  /* 0x0000000000580947 */ /* 0x000fea0003800000 */
[----:B------:R-:W1:Y:S02]  /*6f70*/  LDS R0, [UR8+0x18] ;  /* 0x00001808ff007984 */ /* 0x000e640008000800 */
[----:B-1----:R-:W-:-:S04]  /*6f80*/  LOP3.LUT R0, R0, UR4, RZ, 0xc0, !PT ;  /* 0x0000000400007c12 */ /* 0x002fc8000f8ec0ff */
[----:B------:R-:W-:-:S13]  /*6f90*/  ISETP.NE.AND P0, PT, R0, UR4, PT ;  /* 0x0000000400007c0c */ /* 0x000fda000bf05270 */
[----:B------:R-:W-:Y:S05]  /*6fa0*/  @P0 BRA `(.L_x_152) ;  /* 0x00000000003c0947 */ /* 0x000fea0003800000 */
[----:B------:R-:W1:Y:S01]  /*6fb0*/  S2R R2, SR_LANEID ;  /* 0x0000000000027919 */ /* 0x000e620000000000 */
[----:B------:R-:W-:-:S06]  /*6fc0*/  ULOP3.LUT UR5, URZ, UR5, URZ, 0x33, !UPT ;  /* 0x00000005ff057292 */ /* 0x000fcc000f8e33ff */
[----:B------:R-:W-:-:S04]  /*6fd0*/  IMAD.U32 R0, RZ, RZ, UR5 ;  /* 0x00000005ff007e24 */ /* 0x000fc8000f8e00ff */
[----:B------:R2:W4:Y:S02]  /*6fe0*/  REDUX UR7, R0 ;  /* 0x00000000000773c4 */ /* 0x0005240000000000 */
[----:B------:R1:W-:Y:S01]  /*6ff0*/  UTCATOMSWS.AND URZ, UR5 ;  /* 0x0000000500ff79e3 */ /* 0x0003e20008000000 */
[----:B--2---:R-:W-:Y:S01]  /*7000*/  LOP3.LUT R0, RZ, UR4, RZ, 0x33, !PT ;  /* 0x00000004ff007c12 */ /* 0x004fe2000f8e33ff */
[----:B------:R-:W-:Y:S02]  /*7010*/  VOTEU.ANY UR4, UPT, PT ;  /* 0x0000000000047886 */ /* 0x000fe400038e0100 */
[----:B------:R-:W-:Y:S02]  /*7020*/  UFLO.U32 UR4, UR4 ;  /* 0x00000004000472bd */ /* 0x000fe400080e0000 */
[----:B------:R-:W2:Y:S04]  /*7030*/  REDUX UR6, R0 ;  /* 0x00000000000673c4 */ /* 0x000ea80000000000 */
[----:B-1----:R-:W-:-:S02]  /*7040*/  ISETP.EQ.U32.AND P0, PT, R2, UR4, PT ;  /* 0x0000000402007c0c */ /* 0x002fc4000bf02070 */
[----:B----4-:R-:W-:-:S11]  /*7050*/  MOV R2, UR7 ;  /* 0x0000000700027c02 */ /* 0x010fd60008000f00 */
[----:B------:R1:W-:Y:S01]  /*7060*/  @P0 ATOMS.AND RZ, [UR8+0x14], R2 ;  /* 0x00001402ffff098c */ /* 0x0003e2000a800008 */
[----:B--2---:R-:W-:-:S05]  /*7070*/  IMAD.U32 R0, RZ, RZ, UR6 ;  /* 0x00000006ff007e24 */ /* 0x004fca000f8e00ff */
[----:B------:R1:W-:Y:S01]  /*7080*/  @P0 ATOMS.AND RZ, [UR8+0x18], R0 ;  /* 0x00001800ffff098c */ /* 0x0003e2000a800008 */
[----:B------:R-:W-:Y:S05]  /*7090*/  BRA `(.L_x_153) ;  /* 0x0000000000147947 */ /* 0x000fea0003800000 */
.L_x_152:
[----:B------:R-:W-:Y:S02]  /*70a0*/  MOV R2, 0x70c0 ;  /* 0x000070c000027802 */ /* 0x000fe40000000f00 */
[----:B---3-5:R-:W-:Y:S05]  /*70b0*/  CALL.REL.NOINC `($__internal_0_$__cuda_sm10x_tcgen05_guardrail_trap_col_being_dealloced_not_returned_by_alloc) ;  /* 0x0000004c00807944 */ /* 0x028fea0003c00000 */
[----:B------:R-:W-:Y:S05]  /*70c0*/  BRA `(.L_x_153) ;  /* 0x0000000000087947 */ /* 0x000fea0003800000 */
.L_x_151:
[----:B------:R-:W-:Y:S02]  /*70d0*/  MOV R2, 0x70f0 ;  /* 0x000070f000027802 */ /* 0x000fe40000000f00 */
[----:B---3-5:R-:W-:Y:S05]  /*70e0*/  CALL.REL.NOINC `($__internal_2_$__cuda_sm10x_tcgen05_guardrail_trap_unallocated_columns_being_dealloced) ;  /* 0x0000004c008c7944 */ /* 0x028fea0003c00000 */
.L_x_153:
[----:B------:R-:W-:Y:S01]  /*70f0*/  NOP ;  /* 0x0000000000007918 */ /* 0x000fe20000000000 */
[----:B------:R-:W-:Y:S05]  /*7100*/  EXIT ;  /* 0x000000000000794d */ /* 0x000fea0003800000 */
.L_x_124:
[----:B------:R-:W-:-:S09]  /*7110*/  UISETP.NE.OR UP0, UPT, UR18, 0x3, !UP3 ;  /* 0x000000031200788c */ /* 0x000fd2000df05670 */
[----:B------:R-:W-:Y:S05]  /*7120*/  BRA.U UP0, `(.L_x_154) ;  /* 0x0000000d00087547 */ /* 0x000fea000b800000 */
[----:B------:R-:W1:Y:S01]  /*7130*/  LDCU UR26, c[0x0][0x370] ;  /* 0x00006e00ff1a77ac */ /* 0x000e620008000800 */
[----:B------:R-:W2:Y:S01]  /*7140*/  LDC.64 R16, c[0x0][0x348] ;  /* 0x0000d200ff107b82 */ /* 0x000ea20000000a00 */
[----:B------:R-:W-:Y:S02]  /*7150*/  HFMA2 R13, -RZ, RZ, 0, 0 ;  /* 0x00000000ff0d7431 */ /* 0x000fe400000001ff */
[----:B------:R-:W-:Y:S01]  /*7160*/  IMAD.MOV.U32 R15, RZ, RZ, 0x1 ;  /* 0x00000001ff0f7424 */ /* 0x000fe200078e00ff */
[----:B------:R-:W1:Y:S01]  /*7170*/  LDCU.128 UR28, c[0x0][0xb10] ;  /* 0x00016200ff1c77ac */ /* 0x000e620008000c00 */
[----:B------:R-:W-:Y:S01]  /*7180*/  IMAD.MOV.U32 R14, RZ, RZ, RZ ;  /* 0x000000ffff0e7224 */ /* 0x000fe200078e00ff */
[----:B------:R-:W-:Y:S01]  /*7190*/  MOV R12, 0x1000 ;  /* 0x00001000000c7802 */ /* 0x000fe20000000f00 */
[----:B------:R-:W3:Y:S01]  /*71a0*/  LDCU UR25, c[0x0][0x374] ;  /* 0x00006e80ff1977ac */ /* 0x000ee20008000800 */
[----:B------:R-:W4:Y:S01]  /*71b0*/  LDC.64 R2, c[0x0][0x888] ;  /* 0x00022200ff027b82 */ /* 0x000f220000000a00 */
[----:B------:R-:W3:Y:S01]  /*71c0*/  LDCU UR16, c[0x0][0xb0c] ;  /* 0x00016180ff1077ac */ /* 0x000ee20008000800 */
[----:B------:R-:W2:Y:S06]  /*71d0*/  LDCU UR35, c[0x0][0xb20] ;  /* 0x00016400ff2377ac */ /* 0x000eac0008000800 */
[----:B------:R-:W4:Y:S01]  /*71e0*/  LDC.64 R4, c[0x0][0x890] ;  /* 0x00022400ff047b82 */ /* 0x000f220000000a00 */
[----:B------:R-:W2:Y:S01]  /*71f0*/  LDCU UR4, c[0x0][0xb30] ;  /* 0x00016600ff0477ac */ /* 0x000ea20008000800 */
[----:B------:R-:W-:Y:S01]  /*7200*/  UMOV UR17, 0x400 ;  /* 0x0000040000117882 */ /* 0x000fe20000000000 */
[----:B-1----:R-:W-:-:S02]  /*7210*/  UIMAD.WIDE.U32 UR32, UR26, UR28, URZ ;  /* 0x0000001c1a2072a5 */ /* 0x002fc4000f8e00ff */
[----:B---3--:R-:W-:Y:S02]  /*7220*/  UIMAD.WIDE.U32 UR6, UR25, UR31, URZ ;  /* 0x0000001f190672a5 */ /* 0x008fe4000f8e00ff */
[----:B------:R-:W-:Y:S02]  /*7230*/  ULEA UR17, UR55, UR17, 0x18 ;  /* 0x0000001137117291 */ /* 0x000fe4000f8ec0ff */
[----:B------:R-:W-:Y:S02]  /*7240*/  UPLOP3.LUT UP3, UPT, UPT, UPT, UPT, 0x40, 0x4 ;  /* 0x000000000004789c */ /* 0x000fe40003f6e870 */
[----:B------:R-:W-:Y:S01]  /*7250*/  UIADD3 UR5, UPT, UPT, UR17, 0x480, URZ ;  /* 0x0000048011057890 */ /* 0x000fe2000fffe0ff */
[----:B------:R-:W-:Y:S01]  /*7260*/  UMOV UR32, UR33 ;  /* 0x0000002100207c82 */ /* 0x000fe20008000000 */
[----:B------:R-:W-:Y:S01]  /*7270*/  UMOV UR27, UR7 ;  /* 0x00000007001b7c82 */ /* 0x000fe20008000000 */
[----:B------:R-:W-:Y:S02]  /*7280*/  UISETP.GE.AND UP0, UPT, UR40, 0x1, UPT ;  /* 0x000000012800788c */ /* 0x000fe4000bf06270 */
[----:B------:R-:W-:Y:S01]  /*7290*/  UISETP.NE.AND UP4, UPT, UR40, 0x1, UPT ;  /* 0x000000012800788c */ /* 0x000fe2000bf85270 */
[----:B------:R-:W1:Y:S01]  /*72a0*/  LDCU.64 UR14, c[0x0][0xb28] ;  /* 0x00016500ff0e77ac */ /* 0x000e620008000a00 */
[----:B------:R-:W-:-:S02]  /*72b0*/  UISETP.NE.AND UP6, UPT, UR16, 0x1, UPT ;  /* 0x000000011000788c */ /* 0x000fc4000bfc5270 */
[----:B------:R-:W-:Y:S02]  /*72c0*/  UISETP.NE.AND UP5, UPT, UR30, 0x1, UPT ;  /* 0x000000011e00788c */ /* 0x000fe4000bfa5270 */
[----:B------:R-:W-:Y:S02]  /*72d0*/  UPRMT UR55, UR55, 0x654, UR5 ;  /* 0x0000065437377896 */ /* 0x000fe40008000005 */
[----:B------:R-:W-:Y:S02]  /*72e0*/  USHF.R.U32.HI UR32, URZ, UR29, UR32 ;  /* 0x0000001dff207299 */ /* 0x000fe40008011620 */
[----:B--2---:R-:W-:Y:S02]  /*72f0*/  USHF.R.U32.HI UR27, URZ, UR35, UR27 ;  /* 0x00000023ff1b7299 */ /* 0x004fe4000801161b */
[----:B------:R-:W-:-:S11]  /*7300*/  UISETP.NE.AND UP2, UPT, UR4, 0x1, UPT ;  /* 0x000000010400788c */ /* 0x000fd6000bf45270 */
.L_x_162:
[C---:B------:R-:W-:Y:S02]  /*7310*/  LEA R7, R14.reuse, UR17, 0x3 ;  /* 0x000000110e077c11 */ /* 0x040fe4000f8e18ff */
[----:B------:R-:W-:Y:S02]  /*7320*/  SHF.L.U32 R0, R13, 0x1f, RZ ;  /* 0x0000001f0d007819 */ /* 0x000fe400000006ff */
[----:B------:R-:W-:Y:S02]  /*7330*/  LEA R8, R14, UR17, 0x4 ;  /* 0x000000110e087c11 */ /* 0x000fe4000f8e20ff */
[----:B--2---:R-:W2:Y:S02]  /*7340*/  SYNCS.PHASECHK.TRANS64.TRYWAIT P0, [R7+URZ+0x4a0], R0 ;  /* 0x0004a000070075a7 */ /* 0x004ea400080011ff */
[----:B--2---:R-:W-:Y:S05]  /*7350*/  @!P0 BRA `(.L_x_155) ;  /* 0x0000004800548947 */ /* 0x004fea0003800000 */
.L_x_348:
[----:B------:R-:W3:Y:S01]  /*7360*/  LDS.128 R8, [R8+0x530] ;  /* 0x0005300008087984 */ /* 0x000ee20000000c00 */
[----:B------:R-:W-:Y:S01]  /*7370*/  UISETP.GE.AND UP0, UPT, UR40, 0x1, UPT ;  /* 0x000000012800788c */ /* 0x000fe2000bf06270 */
[----:B------:R-:W-:Y:S01]  /*7380*/  @!PT LDS RZ, [RZ] ;  /* 0x00000000fffff984 */ /* 0x000fe20000000800 */
[----:B------:R-:W-:Y:S01]  /*7390*/  @!PT LDS RZ, [RZ] ;  /* 0x00000000fffff984 */ /* 0x000fe20000000800 */
[----:B------:R-:W-:Y:S01]  /*73a0*/  @!PT LDS RZ, [RZ] ;  /* 0x00000000fffff984 */ /* 0x000fe20000000800 */
[----:B------:R-:W-:Y:S01]  /*73b0*/  @!PT LDS RZ, [RZ] ;  /* 0x00000000fffff984 */ /* 0x000fe20000000800 */
[----:B------:R1:W-:Y:S06]  /*73c0*/  MEMBAR.ALL.CTA ;  /* 0x0000000000007992 */ /* 0x0003ec0000008000 */
[----:B-1----:R-:W1:Y:S01]  /*73d0*/  FENCE.VIEW.ASYNC.S ;  /* 0x00000000000073c6 */ /* 0x002e620000000000 */
[----:B---3--:R-:W-:Y:S11]  /*73e0*/  LOP3.LUT P0, RZ, R10, 0x1, RZ, 0xc0, !PT ;  /* 0x000000010aff7812 */ /* 0x008ff6000780c0ff */
[----:B------:R-:W-:Y:S02]  /*73f0*/  @!UPT UIADD3 URZ, UPT, UPT, URZ, URZ, URZ ;  /* 0x000000fffffff290 */ /* 0x000fe4000fffe0ff */
[----:B-1----:R-:W-:Y:S01]  /*7400*/  VOTEU.ANY UP1, P0 ;  /* 0x0000000000ff7886 */ /* 0x002fe20000020100 */
[----:B------:R-:W-:Y:S11]  /*7410*/  PLOP3.LUT P0, PT, PT, PT, UP1, 0x80, 0x8 ;  /* 0x000000000008781c */ /* 0x000ff60003f0f018 */
[----:B------:R-:W-:Y:S02]  /*7420*/  @!UPT UIADD3 URZ, UPT, UPT, URZ, URZ, URZ ;  /* 0x000000fffffff290 */ /* 0x000fe4000fffe0ff */
[----:B--2---:R-:W-:Y:S02]  /*7430*/  @P0 SHF.R.U32.HI R0, RZ, 0x10, R9 ;  /* 0x00000010ff000819 */ /* 0x004fe40000011609 */
[----:B------:R-:W-:Y:S02]  /*7440*/  @P0 MOV R6, R8 ;  /* 0x0000000800060202 */ /* 0x000fe40000000f00 */
[----:B------:R-:W-:Y:S01]  /*7450*/  @P0 R2UR UR4, R0 ;  /* 0x00000000000402ca */ /* 0x000fe200000e0000 */
[----:B------:R-:W-:Y:S01]  /*7460*/  VIADD R0, R7, 0x4b0 ;  /* 0x000004b007007836 */ /* 0x000fe20000000000 */
[----:B------:R-:W-:Y:S02]  /*7470*/  @P0 LOP3.LUT R8, R9, 0xffff, RZ, 0xc0, !PT ;  /* 0x0000ffff09080812 */ /* 0x000fe400078ec0ff */
[----:B------:R-:W-:Y:S02]  /*7480*/  @P0 R2UR UR6, R6 ;  /* 0x00000000060602ca */ /* 0x000fe400000e0000 */
[----:B------:R-:W-:Y:S02]  /*7490*/  PRMT R0, RZ, 0x654, R0 ;  /* 0x00000654ff007816 */ /* 0x000fe40000000000 */
[----:B------:R-:W-:Y:S02]  /*74a0*/  @P0 R2UR UR5, R8 ;  /* 0x00000000080502ca */ /* 0x000fe400000e0000 */
[----:B------:R1:W-:Y:S03]  /*74b0*/  SYNCS.ARRIVE.TRANS64.RED.A1T0 RZ, [R0+URZ], RZ ;  /* 0x000000ff00ff79a7 */ /* 0x0003e600081004ff */
[----:B------:R-:W-:Y:S04]  /*74c0*/  @UP1 UMOV UR24, UR4 ;  /* 0x0000000400181c82 */ /* 0x000fe80008000000 */
[----:B------:R-:W-:Y:S04]  /*74d0*/  @UP1 UMOV UR13, UR6 ;  /* 0x00000006000d1c82 */ /* 0x000fe80008000000 */
[----:B------:R-:W-:Y:S01]  /*74e0*/  @UP1 UMOV UR7, UR5 ;  /* 0x0000000500071c82 */ /* 0x000fe20008000000 */
[----:B------:R-:W-:Y:S05]  /*74f0*/  BRA.U !UP0, `(.L_x_156) ;  /* 0x0000000108a47547 */ /* 0x000fea000b800000 */
[----:B------:R-:W-:Y:S02]  /*7500*/  UIMAD.WIDE.U32 UR10, UR7, UR31, URZ ;  /* 0x0000001f070a72a5 */ /* 0x000fe4000f8e00ff */
[----:B------:R-:W-:Y:S02]  /*7510*/  UIMAD.WIDE.U32 UR18, UR13, UR28, URZ ;  /* 0x0000001c0d1272a5 */ /* 0x000fe4000f8e00ff */
[----:B------:R-:W-:Y:S02]  /*7520*/  USEL UR4, UR25, UR27, !UP5 ;  /* 0x0000001b19047287 */ /* 0x000fe4000e800000 */
[----:B------:R-:W-:Y:S02]  /*7530*/  USEL UR8, UR26, UR32, !UP6 ;  /* 0x000000201a087287 */ /* 0x000fe4000f000000 */
[----:B------:R-:W-:Y:S02]  /*7540*/  UIMAD.WIDE.U32 UR20, UR4, UR14, URZ ;  /* 0x0000000e041472a5 */ /* 0x000fe4000f8e00ff */
[----:B------:R-:W-:Y:S01]  /*7550*/  UIMAD.WIDE.U32 UR22, UR8, UR14, URZ ;  /* 0x0000000e081672a5 */ /* 0x000fe2000f8e00ff */
[----:B------:R-:W-:Y:S02]  /*7560*/  UMOV UR5, UR11 ;  /* 0x0000000b00057c82 */ /* 0x000fe40008000000 */
[----:B------:R-:W-:Y:S03]  /*7570*/  USHF.R.U32.HI UR6, URZ, UR35, UR5 ;  /* 0x00000023ff067299 */ /* 0x000fe60008011605 */
[----:B------:R-:W-:Y:S01]  /*7580*/  UMOV UR5, UR19 ;  /* 0x0000001300057c82 */ /* 0x000fe20008000000 */
[----:B------:R-:W-:Y:S02]  /*7590*/  USEL UR6, UR7, UR6, !UP5 ;  /* 0x0000000607067287 */ /* 0x000fe4000e800000 */
[----:B------:R-:W-:Y:S02]  /*75a0*/  USHF.R.U32.HI UR9, URZ, UR29, UR5 ;  /* 0x0000001dff097299 */ /* 0x000fe40008011605 */
[----:B------:R-:W-:Y:S01]  /*75b0*/  UIMAD.WIDE.U32 UR10, UR6, UR14, URZ ;  /* 0x0000000e060a72a5 */ /* 0x000fe2000f8e00ff */
[----:B------:R-:W-:Y:S02]  /*75c0*/  UMOV UR5, UR21 ;  /* 0x0000001500057c82 */ /* 0x000fe40008000000 */
[----:B------:R-:W-:Y:S03]  /*75d0*/  @UP4 USHF.R.U32.HI UR4, URZ, UR15, UR5 ;  /* 0x0000000fff044299 */ /* 0x000fe60008011605 */
[----:B------:R-:W-:Y:S01]  /*75e0*/  UMOV UR5, UR23 ;  /* 0x0000001700057c82 */ /* 0x000fe20008000000 */
[----:B------:R-:W-:Y:S02]  /*75f0*/  UIMAD UR4, UR40, UR4, URZ ;  /* 0x00000004280472a4 */ /* 0x000fe4000f8e02ff */
[----:B------:R-:W-:Y:S02]  /*7600*/  @UP4 USHF.R.U32.HI UR8, URZ, UR15, UR5 ;  /* 0x0000000fff084299 */ /* 0x000fe40008011605 */
[----:B------:R-:W-:Y:S02]  /*7610*/  USEL UR5, UR13, UR9, !UP6 ;  /* 0x000000090d057287 */ /* 0x000fe4000f000000 */
[----:B------:R-:W-:Y:S02]  /*7620*/  UIMAD UR9, UR40, UR8, URZ ;  /* 0x00000008280972a4 */ /* 0x000fe4000f8e02ff */
[----:B------:R-:W-:Y:S03]  /*7630*/  UISETP.GE.AND UP0, UPT, UR6, UR4, UPT ;  /* 0x000000040600728c */ /* 0x000fe6000bf06270 */
[----:B------:R-:W-:Y:S01]  /*7640*/  UMOV UR4, UR11 ;  /* 0x0000000b00047c82 */ /* 0x000fe20008000000 */
[----:B------:R-:W-:Y:S02]  /*7650*/  UISETP.GE.OR UP0, UPT, UR5, UR9, UP0 ;  /* 0x000000090500728c */ /* 0x000fe40008706670 */
[----:B------:R-:W-:Y:S02]  /*7660*/  USHF.R.U32.HI UR4, URZ, UR15, UR4 ;  /* 0x0000000fff047299 */ /* 0x000fe40008011604 */
[----:B------:R-:W-:Y:S02]  /*7670*/  UIMAD.WIDE.U32 UR10, UR5, UR14, URZ ;  /* 0x0000000e050a72a5 */ /* 0x000fe4000f8e00ff */
[----:B------:R-:W-:Y:S04]  /*7680*/  USEL UR12, UR6, UR4, !UP4 ;  /* 0x00000004060c7287 */ /* 0x000fe8000e000000 */
[----:B------:R-:W-:Y:S01]  /*7690*/  UIADD3 UR9, UPT, UPT, -UR12, URZ, URZ ;  /* 0x000000ff0c097290 */ /* 0x000fe2000fffe1ff */
[----:B------:R-:W-:Y:S02]  /*76a0*/  @!UP0 UMOV UR4, UR11 ;  /* 0x0000000b00048c82 */ /* 0x000fe40008000000 */
[----:B------:R-:W-:Y:S02]  /*76b0*/  @!UP0 USHF.R.U32.HI UR4, URZ, UR15, UR4 ;  /* 0x0000000fff048299 */ /* 0x000fe40008011604 */
[----:B------:R-:W-:Y:S02]  /*76c0*/  UIMAD UR9, UR40, UR9, UR6 ;  /* 0x00000009280972a4 */ /* 0x000fe4000f8e0206 */
[----:B------:R-:W-:Y:S04]  /*76d0*/  @!UP0 USEL UR4, UR5, UR4, !UP4 ;  /* 0x0000000405048287 */ /* 0x000fe8000e000000 */
[----:B------:R-:W-:Y:S02]  /*76e0*/  @!UP0 UIMAD UR9, UR8, UR9, UR4 ;  /* 0x00000009080982a4 */ /* 0x000fe4000f8e0204 */
[----:B------:R-:W-:Y:S02]  /*76f0*/  @!UP0 UIADD3 UR10, UPT, UPT, UR12, -UR4, URZ ;  /* 0x800000040c0a8290 */ /* 0x000fe4000fffe0ff */
[----:B------:R-:W-:Y:S02]  /*7700*/  UIADD3 UR4, UPT, UPT, -UR5, URZ, URZ ;  /* 0x000000ff05047290 */ /* 0x000fe4000fffe1ff */
[----:B------:R-:W-:Y:S02]  /*7710*/  UIADD3 UR8, UPT, UPT, -UR6, URZ, URZ ;  /* 0x000000ff06087290 */ /* 0x000fe4000fffe1ff */
[----:B------:R-:W-:Y:S02]  /*7720*/  @!UP0 UIMAD UR6, UR10, UR40, UR5 ;  /* 0x000000280a0682a4 */ /* 0x000fe4000f8e0205 */
[----:B------:R-:W-:Y:S02]  /*7730*/  UIMAD UR13, UR16, UR4, UR13 ;  /* 0x00000004100d72a4 */ /* 0x000fe4000f8e020d */
[----:B------:R-:W-:Y:S01]  /*7740*/  UIMAD UR7, UR30, UR8, UR7 ;  /* 0x000000081e0772a4 */ /* 0x000fe2000f8e0207 */
[----:B------:R-:W-:Y:S02]  /*7750*/  @!UP0 UMOV UR5, UR9 ;  /* 0x0000000900058c82 */ /* 0x000fe40008000000 */
[----:B------:R-:W-:Y:S02]  /*7760*/  UIMAD UR13, UR5, UR16, UR13 ;  /* 0x00000010050d72a4 */ /* 0x000fe4000f8e020d */
[----:B------:R-:W-:Y:S11]  /*7770*/  UIMAD UR7, UR6, UR30, UR7 ;  /* 0x0000001e060772a4 */ /* 0x000ff6000f8e0207 */
[----:B------:R-:W-:Y:S01]  /*7780*/  @!UPT UIADD3 URZ, UPT, UPT, URZ, URZ, URZ ;  /* 0x000000fffffff290 */ /* 0x000fe2000fffe0ff */
.L_x_156:
[----:B------:R-:W2:Y:S01]  /*7790*/  @!UP2 LDCU.128 UR20, c[0x0][0xb10] ;  /* 0x00016200ff14a7ac */ /* 0x000ea20008000c00 */
[C---:B----4-:R-:W-:Y:S02]  /*77a0*/  ISETP.NE.U32.AND P1, PT, R4.reuse, RZ, PT ;  /* 0x000000ff0400720c */ /* 0x050fe40003f25070 */
[----:B------:R-:W-:Y:S02]  /*77b0*/  ISETP.NE.U32.AND P0, PT, R4, RZ, PT ;  /* 0x000000ff0400720c */ /* 0x000fe40003f05070 */
[C---:B------:R-:W-:Y:S02]  /*77c0*/  ISETP.NE.AND.EX P1, PT, R5.reuse, RZ, PT, P1 ;  /* 0x000000ff0500720c */ /* 0x040fe40003f25310 */
[----:B------:R-:W-:Y:S01]  /*77d0*/  ISETP.NE.AND.EX P0, PT, R5, RZ, PT, P0 ;  /* 0x000000ff0500720c */ /* 0x000fe20003f05300 */
[----:B------:R-:W3:Y:S01]  /*77e0*/  @!UP2 LDCU UR5, c[0x0][0xb0c] ;  /* 0x00016180ff05a7ac */ /* 0x000ee20008000800 */
[----:B------:R-:W-:Y:S01]  /*77f0*/  SHF.L.U32 R6, R15, 0x1f, RZ ;  /* 0x0000001f0f067819 */ /* 0x000fe200000006ff */
[----:B--2---:R-:W-:Y:S07]  /*7800*/  UIMAD.WIDE.U32 UR8, UR13, UR20, URZ ;  /* 0x000000140d0872a5 */ /* 0x004fee000f8e00ff */
[----:B------:R-:W-:Y:S01]  /*7810*/  @!UP2 UMOV UR4, UR9 ;  /* 0x000000090004ac82 */ /* 0x000fe20008000000 */
[----:B---3--:R-:W-:Y:S02]  /*7820*/  @!UP2 UISETP.NE.AND UP0, UPT, UR5, 0x1, UPT ;  /* 0x000000010500a88c */ /* 0x008fe4000bf05270 */
[----:B------:R-:W-:Y:S02]  /*7830*/  @!UP2 USHF.R.U32.HI UR4, URZ, UR21, UR4 ;  /* 0x00000015ff04a299 */ /* 0x000fe40008011604 */
[----:B------:R-:W-:Y:S02]  /*7840*/  UIMAD.WIDE.U32 UR8, UR7, UR23, URZ ;  /* 0x00000017070872a5 */ /* 0x000fe4000f8e00ff */
[----:B------:R-:W-:Y:S02]  /*7850*/  @!UP2 USEL UR10, UR13, UR4, !UP0 ;  /* 0x000000040d0aa287 */ /* 0x000fe4000c000000 */
[----:B------:R-:W-:Y:S03]  /*7860*/  @!UP2 UISETP.NE.AND UP0, UPT, UR22, 0x1, UPT ;  /* 0x000000011600a88c */ /* 0x000fe6000bf05270 */
[----:B------:R-:W-:Y:S02]  /*7870*/  @!UP2 UMOV UR6, UR9 ;  /* 0x000000090006ac82 */ /* 0x000fe40008000000 */
[----:B------:R-:W2:Y:S02]  /*7880*/  @!UP2 LDCU UR4, c[0x0][0xb20] ;  /* 0x00016400ff04a7ac */ /* 0x000ea40008000800 */
[----:B--2---:R-:W-:Y:S04]  /*7890*/  @!UP2 USHF.R.U32.HI UR6, URZ, UR4, UR6 ;  /* 0x00000004ff06a299 */ /* 0x004fe80008011606 */
[----:B------:R-:W-:Y:S04]  /*78a0*/  @!UP2 USEL UR6, UR7, UR6, !UP0 ;  /* 0x000000060706a287 */ /* 0x000fe8000c000000 */
[----:B------:R-:W-:Y:S02]  /*78b0*/  @!UP2 UIADD3 UR4, UPT, UPT, -UR10, UR6, URZ ;  /* 0x000000060a04a290 */ /* 0x000fe4000fffe1ff */
[----:B------:R-:W-:Y:S02]  /*78c0*/  @!UP2 UIADD3 UR6, UPT, UPT, UR10, -UR6, URZ ;  /* 0x800000060a06a290 */ /* 0x000fe4000fffe0ff */
[----:B------:R-:W-:Y:S02]  /*78d0*/  @!UP2 UIMAD UR13, UR4, UR5, UR13 ;  /* 0x00000005040da2a4 */ /* 0x000fe4000f8e020d */
[----:B------:R-:W-:Y:S01]  /*78e0*/  @!UP2 UIMAD UR7, UR6, UR22, UR7 ;  /* 0x000000160607a2a4 */ /* 0x000fe2000f8e0207 */
[----:B------:R-:W-:Y:S11]  /*78f0*/  BRA.U UP3, `(.L_x_157) ;  /* 0x0000000103107547 */ /* 0x000ff6000b800000 */
[----:B------:R-:W-:Y:S04]  /*7900*/  MOV R7, UR34 ;  /* 0x0000002200077c02 */ /* 0x000fe80008000f00 */
[----:B------:R-:W-:Y:S04]  /*7910*/  SHF.L.U32 R7, R7, 0x1f, RZ ;  /* 0x0000001f07077819 */ /* 0x000fe800000006ff */
[----:B------:R-:W2:Y:S02]  /*7920*/  SYNCS.PHASECHK.TRANS64.TRYWAIT P2, [UR17+0x498], R7 ;  /* 0x00049807ff0075a7 */ /* 0x000ea40008041111 */
[----:B--2---:R-:W-:Y:S05]  /*7930*/  @!P2 BRA `(.L_x_158) ;  /* 0x0000004000f0a947 */ /* 0x004fea0003800000 */
.L_x_157:
[----:B------:R-:W-:Y:S05]  /*7940*/  @!P1 BRA `(.L_x_159) ;  /* 0x0000000000309947 */ /* 0x000fea0003800000 */
[----:B------:R-:W-:Y:S01]  /*7950*/  ISETP.NE.U32.AND P1, PT, R2, RZ, PT ;  /* 0x000000ff0200720c */ /* 0x000fe20003f25070 */
[----:B------:R-:W2:Y:S01]  /*7960*/  LDCU.64 UR4, c[0x0][0x358] ;  /* 0x00006b00ff0477ac */ /* 0x000ea20008000a00 */
[----:B------:R-:W-:Y:S02]  /*7970*/  IMAD.MOV.U32 R81, RZ, RZ, 0x1 ;  /* 0x00000001ff517424 */ /* 0x000fe400078e00ff */
[----:B------:R-:W-:Y:S11]  /*7980*/  ISETP.NE.AND.EX P1, PT, R3, RZ, PT, P1 ;  /* 0x000000ff0300720c */ /* 0x000ff60003f25310 */
[----:B------:R-:W-:Y:S02]  /*7990*/  @!UPT UIADD3 URZ, UPT, UPT, URZ, URZ, URZ ;  /* 0x000000fffffff290 */ /* 0x000fe4000fffe0ff */
[----:B------:R-:W3:Y:S01]  /*79a0*/  @P1 LDC.64 R8, c[0x0][0x888] ;  /* 0x00022200ff081b82 */ /* 0x000ee20000000a00 */
[----:B-1----:R-:W-:Y:S04]  /*79b0*/  @P1 IMAD R0, R4, UR36, RZ ;  /* 0x0000002404001c24 */ /* 0x002fe8000f8e02ff */
[----:B---3--:R-:W-:Y:S04]  /*79c0*/  @P1 IMAD.WIDE R8, R0, 0x4, R8 ;  /* 0x0000000400081825 */ /* 0x008fe800078e0208 */
[----:B------:R-:W-:Y:S01]  /*79d0*/  HFMA2 R0, -RZ, RZ, 0, 5.9604644775390625e-08 ;  /* 0x00000001ff007431 */ /* 0x000fe200000001ff */
[----:B--2--5:R2:W5:Y:S04]  /*79e0*/  @P1 LDG.E R40, desc[UR4][R8.64] ;  /* 0x0000000408281981 */ /* 0x024568000c1e1900 */
[----:B------:R-:W-:Y:S01]  /*79f0*/  @!P1 PRMT R81, R0, 0x7610, R81 ;  /* 0x0000761000519816 */ /* 0x000fe20000000051 */
[----:B--2---:R-:W3:Y:S06]  /*7a00*/  @!P1 LDC R40, c[0x0][0x880] ;  /* 0x00022000ff289b82 */ /* 0x004eec0000000800 */
.L_x_159:
[----:B---3-5:R-:W-:Y:S01]  /*7a10*/  @!P0 ISETP.EQ.AND P1, PT, R40, RZ, PT ;  /* 0x000000ff2800820c */ /* 0x028fe20003f22270 */
[----:B------:R-:W-:Y:S01]  /*7a20*/  @!UPT UIADD3 URZ, UPT, UPT, URZ, URZ, URZ ;  /* 0x000000fffffff290 */ /* 0x000fe2000fffe0ff */
[----:B------:R-:W-:Y:S11]  /*7a30*/  @!P0 BRA `(.L_x_160) ;  /* 0x0000000000188947 */ /* 0x000ff60003800000 */
[----:B------:R-:W-:Y:S02]  /*7a40*/  LOP3.LUT P0, RZ, R81, 0xff, RZ, 0xc0, !PT ;  /* 0x000000ff51ff7812 */ /* 0x000fe4000780c0ff */
[----:B------:R-:W-:Y:S04]  /*7a50*/  ISETP.NE.U32.AND P1, PT, R2, RZ, PT ;  /* 0x000000ff0200720c */ /* 0x000fe80003f25070 */
[----:B------:R-:W-:Y:S04]  /*7a60*/  ISETP.NE.AND.EX P1, PT, R3, RZ, PT, P1 ;  /* 0x000000ff0300720c */ /* 0x000fe80003f25310 */
[----:B------:R-:W-:Y:S03]  /*7a70*/  PLOP3.LUT P1, PT, P1, PT, PT, 0x8, 0x80 ;  /* 0x000000000080781c */ /* 0x000fe60000f2e170 */
[----:B------:R-:W-:Y:S11]  /*7a80*/  @P0 ISETP.EQ.AND P1, PT, R40, RZ, PT ;  /* 0x000000ff2800020c */ /* 0x000ff60003f22270 */
[----:B------:R-:W-:Y:S02]  /*7a90*/  @!UPT UIADD3 URZ, UPT, UPT, URZ, URZ, URZ ;  /* 0x000000fffffff290 */ /* 0x000fe4000fffe0ff */
.L_x_160:
[----:B------:R-:W2:Y:S01]  /*7aa0*/  SYNCS.PHASECHK.TRANS64.TRYWAIT P0, [UR17+0x488], R6 ;  /* 0x00048806ff0075a7 */ /* 0x000ea20008001111 */
[----:B------:R-:W-:Y:S02]  /*7ab0*/  ELECT P2, URZ, PT ;  /* 0x0000000000ff782f */ /* 0x000fe40003840000 */
[----:B------:R-:W-:Y:S01]  /*7ac0*/  IADD3 R14, PT, PT, R14, 0x1, RZ ;  /* 0x000000010e0e7810 */ /* 0x000fe20007ffe0ff */
[----:B--2---:R-:W-:Y:S10]  /*7ad0*/  @!P0 BRA `(.L_x_161) ;  /* 0x0000004000a08947 */ /* 0x004ff40003800000 */
.L_x_351:
[----:B------:R-:W-:Y:S01]  /*7ae0*/  PLOP3.LUT P1, PT, P1, P2, PT, 0xf2, 0x2f ;  /* 0x00000000002f781c */ /* 0x000fe20000f25e72 */
[----:B------:R-:W-:Y:S01]  /*7af0*/  UMOV UR18, 0x0 ;  /* 0x0000000000127882 */ /* 0x000fe20000000000 */
[----:B------:R-:W-:Y:S01]  /*7b00*/  UMOV UR19, 0x10000000 ;  /* 0x1000000000137882 */ /* 0x000fe20000000000 */
[----:B------:R-:W-:Y:S01]  /*7b10*/  UMOV UR12, UR36 ;  /* 0x00000024000c7c82 */ /* 0x000fe20008000000 */
[----:B------:R-:W-:Y:S01]  /*7b20*/  LOP3.LUT R15, R15, 0x1, RZ, 0x3c, !PT ;  /* 0x000000010f0f7812 */ /* 0x000fe200078e3cff */
[----:B------:R-:W-:Y:S01]  /*7b30*/  UPLOP3.LUT UP3, UPT, UPT, UPT, UPT, 0x80, 0x8 ;  /* 0x000000000008789c */ /* 0x000fe20003f6f070 */
[----:B------:R-:W-:Y:S07]  /*7b40*/  UMOV UR36, UR24 ;  /* 0x0000001800247c82 */ /* 0x000fee0008000000 */
[----:B-1----:R-:W-:Y:S01]  /*7b50*/  @!P1 IADD3 R6, P0, PT, R16, 0x580, RZ ;  /* 0x0000058010069810 */ /* 0x002fe20007f1e0ff */
[----:B------:R-:W-:Y:S03]  /*7b60*/  VOTEU.ALL UP0, P1 ;  /* 0x0000000000ff7886 */ /* 0x000fe60000800000 */
[----:B------:R-:W-:Y:S01]  /*7b70*/  @!P1 R2UR UR5, R6 ;  /* 0x00000000060592ca */ /* 0x000fe200000e0000 */
[----:B------:R-:W-:Y:S01]  /*7b80*/  @!P1 IMAD.X R0, RZ, RZ, R17, P0 ;  /* 0x000000ffff009224 */ /* 0x000fe200000e0611 */
[----:B------:R-:W-:Y:S01]  /*7b90*/  @!UP0 USHF.L.U32 UR10, UR46, 0x6, URZ ;  /* 0x000000062e0a8899 */ /* 0x000fe200080006ff */
[----:B------:R-:W-:Y:S01]  /*7ba0*/  ISETP.NE.AND P0, PT, R14, 0x2, PT ;  /* 0x000000020e00780c */ /* 0x000fe20003f05270 */
[----:B------:R-:W-:Y:S02]  /*7bb0*/  @!UP0 USHF.L.U32 UR11, UR45, 0x6, URZ ;  /* 0x000000062d0b8899 */ /* 0x000fe400080006ff */
[----:B------:R-:W-:Y:S01]  /*7bc0*/  @!P1 R2UR UR4, R0 ;  /* 0x00000000000492ca */ /* 0x000fe200000e0000 */
[----:B------:R-:W-:Y:S01]  /*7bd0*/  @!UP0 UIADD3 UR8, UPT, UPT, UR17, 0x600, URZ ;  /* 0x0000060011088890 */ /* 0x000fe2000fffe0ff */
[----:B------:R-:W-:Y:S01]  /*7be0*/  SEL R0, RZ, 0x1, P0 ;  /* 0x00000001ff007807 */ /* 0x000fe20000000000 */
[----:B------:R-:W-:Y:S01]  /*7bf0*/  @!UP0 UIADD3 UR9, UPT, UPT, UR17, 0x480, URZ ;  /* 0x0000048011098890 */ /* 0x000fe2000fffe0ff */
[----:B------:R-:W-:Y:S01]  /*7c00*/  SEL R14, R14, RZ, P0 ;  /* 0x000000ff0e0e7207 */ /* 0x000fe20000000000 */
[----:B------:R-:W-:Y:S01]  /*7c10*/  VOTEU.ALL UP0, P1 ;  /* 0x0000000000ff7886 */ /* 0x000fe20000800000 */
[----:B------:R-:W-:Y:S01]  /*7c20*/  LOP3.LUT R13, R13, R0, RZ, 0x3c, !PT ;  /* 0x000000000d0d7212 */ /* 0x000fe200078e3cff */
[----:B------:R-:W-:Y:S01]  /*7c30*/  IMAD.U32 R6, RZ, RZ, UR5 ;  /* 0x00000005ff067e24 */ /* 0x000fe2000f8e00ff */
[----:B------:R-:W-:Y:S02]  /*7c40*/  UIADD3 UR46, UPT, UPT, UR7, UR57, URZ ;  /* 0x00000039072e7290 */ /* 0x000fe4000fffe0ff */
[----:B------:R-:W-:Y:S03]  /*7c50*/  UIADD3 UR45, UPT, UPT, UR13, UR60, URZ ;  /* 0x0000003c0d2d7290 */ /* 0x000fe6000fffe0ff */
[----:B------:R-:W-:Y:S01]  /*7c60*/  IMAD.U32 R7, RZ, RZ, UR4 ;  /* 0x00000004ff077e24 */ /* 0x000fe2000f8e00ff */
[----:B------:R-:W-:Y:S04]  /*7c70*/  @!P1 R2UR UR4, R6 ;  /* 0x00000000060492ca */ /* 0x000fe800000e0000 */
[----:B------:R-:W-:Y:S11]  /*7c80*/  @!P1 R2UR UR5, R7 ;  /* 0x00000000070592ca */ /* 0x000ff600000e0000 */
[----:B------:R-:W-:Y:S02]  /*7c90*/  @!UPT UIADD3 URZ, UPT, UPT, URZ, URZ, URZ ;  /* 0x000000fffffff290 */ /* 0x000fe4000fffe0ff */
[----:B------:R2:W-:Y:S01]  /*7ca0*/  @!UP0 UTMALDG.3D [UR8], [UR4], desc[UR18] ;  /* 0x00001208040085b4 */ /* 0x0005e20008011000 */
[----:B------:R2:W-:Y:S01]  /*7cb0*/  @!P1 SYNCS.ARRIVE.TRANS64.RED.A0TR RZ, [UR17+0x480], R12 ;  /* 0x0004800cffff99a7 */ /* 0x0005e20008300411 */
[----:B------:R-:W-:Y:S01]  /*7cc0*/  SYNCS.ARRIVE.TRANS64.RED.A1T0 RZ, [UR55], RZ ;  /* 0x000000ffffff79a7 */ /* 0x000fe20008100437 */
[----:B------:R-:W-:Y:S05]  /*7cd0*/  BRA.U UP1, `(.L_x_162) ;  /* 0xfffffff5018c7547 */ /* 0x000fea000b83ffff */
[----:B------:R-:W-:Y:S07]  /*7ce0*/  MOV R0, UR17 ;  /* 0x0000001100007c02 */ /* 0x000fee0008000f00 */
.L_x_163:
[----:B-1----:R-:W-:-:S04]  /*7cf0*/  SHF.L.U32 R2, R15, 0x1f, RZ ;  /* 0x0000001f0f027819 */ /* 0x002fc800000006ff */
[----:B------:R1:W3:Y:S03]  /*7d00*/  SYNCS.PHASECHK.TRANS64.TRYWAIT P0, [R0+URZ+0x488], R2 ;  /* 0x00048802000075a7 */ /* 0x0002e600080011ff */
[----:B---3--:R-:W-:Y:S05]  /*7d10*/  @!P0 NANOSLEEP.SYNCS 0x989680 ;  /* 0x009896800000895d */ /* 0x008fea0003900000 */
[----:B------:R-:W3:Y:S02]  /*7d20*/  @!P0 SYNCS.PHASECHK.TRANS64 P0, [R0+URZ+0x488], R2 ;  /* 0x00048802000085a7 */ /* 0x000ee400080010ff */
[----:B--23--:R-:W-:Y:S05]  /*7d30*/  @P0 EXIT ;  /* 0x000000000000094d */ /* 0x00cfea0003800000 */
[----:B------:R-:W-:Y:S05]  /*7d40*/  BRA `(.L_x_163) ;  /* 0xfffffffc00e87947 */ /* 0x000fea000383ffff */
.L_x_154:
[----:B------:R-:W-:-:S06]  /*7d50*/  UISETP.GE.AND UP0, UPT, UR18, 0x4, UPT ;  /* 0x000000041200788c */ /* 0x000fcc000bf06270 */
[----:B------:R-:W-:-:S13]  /*7d60*/  PLOP3.LUT P0, PT, PT, PT, UP0, 0x80, 0x8 ;  /* 0x000000000008781c */ /* 0x000fda0003f0f008 */
[----:B------:R-:W-:Y:S05]  /*7d70*/  @!P0 EXIT ;  /* 0x000000000000894d */ /* 0x000fea0003800000 */
[----:B------:R-:W-:Y:S01]  /*7d80*/  BAR.SYNC.DEFER_BLOCKING 0x6, 0xa0 ;  /* 0x0182800000007b1d */ /* 0x000fe20000010000 */
[C---:B------:R-:W-:Y:S01]  /*7d90*/  IMAD.SHL.U32 R6, R78.reuse, 0x40, RZ ;  /* 0x000000404e067824 */ /* 0x040fe200078e00ff */
[----:B------:R-:W-:Y:S01]  /*7da0*/  SHF.R.U32.HI R7, RZ, 0x1, R78 ;  /* 0x00000001ff077819 */ /* 0x000fe2000001164e */
[C---:B------:R-:W-:Y:S01]  /*7db0*/  IMAD.SHL.U32 R4, R78.reuse, 0x8, RZ ;  /* 0x000000084e047824 */ /* 0x040fe200078e00ff */
[----:B------:R-:W-:Y:S01]  /*7dc0*/  CS2R R86, SRZ ;  /* 0x0000000000567805 */ /* 0x000fe2000001ff00 */
[----:B------:R-:W-:Y:S01]  /*7dd0*/  IMAD.U32 R37, R78, 0x10000, RZ ;  /* 0x000100004e257824 */ /* 0x000fe200078e00ff */
[----:B------:R-:W-:Y:S01]  /*7de0*/  UMOV UR44, 0x400 ;  /* 0x00000400002c7882 */ /* 0x000fe20000000000 */
[C---:B------:R-:W-:Y:S01]  /*7df0*/  LOP3.LUT R5, R6.reuse, 0x180, RZ, 0xc0, !PT ;  /* 0x0000018006057812 */ /* 0x040fe200078ec0ff */
[----:B------:R-:W-:Y:S01]  /*7e00*/  ULEA UR44, UR55, UR44, 0x18 ;  /* 0x0000002c372c7291 */ /* 0x000fe2000f8ec0ff */
[----:B------:R-:W-:Y:S01]  /*7e10*/  LOP3.LUT R6, R6, 0x640, RZ, 0xc0, !PT ;  /* 0x0000064006067812 */ /* 0x000fe200078ec0ff */
[----:B------:R-:W1:Y:S01]  /*7e20*/  LDC.64 R74, c[0x0][0x888] ;  /* 0x00022200ff4a7b82 */ /* 0x000e620000000a00 */
[----:B------:R-:W-:Y:S01]  /*7e30*/  LOP3.LUT R4, R5, 0x30, R4, 0xf8, !PT ;  /* 0x0000003005047812 */ /* 0x000fe200078ef804 */
[----:B------:R-:W-:Y:S01]  /*7e40*/  IMAD.SHL.U32 R5, R82, 0x800, RZ ;  /* 0x0000080052057824 */ /* 0x000fe200078e00ff */
[----:B------:R-:W-:Y:S01]  /*7e50*/  UIADD3 UR4, UPT, UPT, UR44, 0x1600, URZ ;  /* 0x000016002c047890 */ /* 0x000fe2000fffe0ff */
[----:B------:R-:W-:Y:S01]  /*7e60*/  IMAD.SHL.U32 R79, R78, 0x10, RZ ;  /* 0x000000104e4f7824 */ /* 0x000fe200078e00ff */
[----:B------:R-:W-:Y:S01]  /*7e70*/  LOP3.LUT R4, R4, 0x20, R7, 0x78, !PT ;  /* 0x0000002004047812 */ /* 0x000fe200078e7807 */
[----:B------:R-:W-:Y:S01]  /*7e80*/  IMAD.MOV.U32 R36, RZ, RZ, RZ ;  /* 0x000000ffff247224 */ /* 0x000fe200078e00ff */
[----:B------:R-:W-:Y:S01]  /*7e90*/  LOP3.LUT R5, R6, 0x800, R5, 0xf8, !PT ;  /* 0x0000080006057812 */ /* 0x000fe200078ef805 */
[----:B------:R-:W2:Y:S01]  /*7ea0*/  LDC.64 R76, c[0x0][0x890] ;  /* 0x00022400ff4c7b82 */ /* 0x000ea20000000a00 */
[----:B------:R-:W-:-:S02]  /*7eb0*/  LOP3.LUT R79, R79, 0x20, RZ, 0xc0, !PT ;  /* 0x000000204f4f7812 */ /* 0x000fc400078ec0ff */
[----:B------:R-:W-:Y:S02]  /*7ec0*/  CS2R R84, SRZ ;  /* 0x0000000000547805 */ /* 0x000fe4000001ff00 */
[----:B------:R-:W-:Y:S01]  /*7ed0*/  LOP3.LUT R80, R5, R4, RZ, 0xfc, !PT ;  /* 0x0000000405507212 */ /* 0x000fe200078efcff */
[----:B------:R-:W-:Y:S01]  /*7ee0*/  IMAD.SHL.U32 R5, R82, 0x200000, RZ ;  /* 0x0020000052057824 */ /* 0x000fe200078e00ff */
[----:B------:R-:W3:Y:S01]  /*7ef0*/  LDCU UR53, c[0x0][0x370] ;  /* 0x00006e00ff3577ac */ /* 0x000ee20008000800 */
[----:B------:R-:W4:Y:S01]  /*7f00*/  LDS R0, [UR44+0x550] ;  /* 0x0005502cff007984 */ /* 0x000f220008000800 */
[----:B------:R-:W-:Y:S01]  /*7f10*/  IMAD.U32 R88, RZ, RZ, UR4 ;  /* 0x00000004ff587e24 */ /* 0x000fe2000f8e00ff */
[----:B------:R-:W1:Y:S01]  /*7f20*/  LDC.64 R72, c[0x0][0x8b0] ;  /* 0x00022c00ff487b82 */ /* 0x000e620000000a00 */
[----:B------:R-:W-:Y:S01]  /*7f30*/  LOP3.LUT R5, R5, 0x200000, RZ, 0xc0, !PT ;  /* 0x0020000005057812 */ /* 0x000fe200078ec0ff */
[----:B------:R-:W-:Y:S01]  /*7f40*/  VIADD R4, R80, UR44 ;  /* 0x0000002c50047c36 */ /* 0x000fe20008000000 */
[----:B------:R-:W1:Y:S02]  /*7f50*/  LDCU.64 UR62, c[0x0][0x348] ;  /* 0x00006900ff3e77ac */ /* 0x000e640008000a00 */
[----:B------:R-:W-:-:S02]  /*7f60*/  LOP3.LUT R37, R5, 0x400000, R37, 0xf8, !PT ;  /* 0x0040000005257812 */ /* 0x000fc400078ef825 */
[----:B------:R-:W-:Y:S01]  /*7f70*/  IADD3 R79, PT, PT, -R79, 0x600, R4 ;  /* 0x000006004f4f7810 */ /* 0x000fe20007ffe104 */
[----:B------:R-:W1:Y:S01]  /*7f80*/  LDC.64 R70, c[0x0][0x8a8] ;  /* 0x00022a00ff467b82 */ /* 0x000e620000000a00 */
[----:B------:R-:W1:Y:S01]  /*7f90*/  LDCU UR41, c[0x0][0xb0c] ;  /* 0x00016180ff2977ac */ /* 0x000e620008000800 */
[----:B------:R-:W1:Y:S01]  /*7fa0*/  LDCU UR39, c[0x0][0xb30] ;  /* 0x00016600ff2777ac */ /* 0x000e620008000800 */
[----:B------:R-:W1:Y:S01]  /*7fb0*/  LDCU.64 UR58, c[0x0][0x888] ;  /* 0x00011100ff3a77ac */ /* 0x000e620008000a00 */
[----:B------:R-:W1:Y:S01]  /*7fc0*/  LDCU.64 UR42, c[0x0][0xb28] ;  /* 0x00016500ff2a77ac */ /* 0x000e620008000a00 */
[----:B------:R-:W1:Y:S01]  /*7fd0*/  LDCU.128 UR48, c[0x0][0xb10] ;  /* 0x00016200ff3077ac */ /* 0x000e620008000c00 */
[----:B------:R-:W1:Y:S01]  /*7fe0*/  LDCU UR52, c[0x0][0x374] ;  /* 0x00006e80ff3477ac */ /* 0x000e620008000800 */
[----:B------:R-:W-:Y:S01]  /*7ff0*/  UIADD3 UR56, UPT, UPT, UR44, 0x600, URZ ;  /* 0x000006002c387890 */ /* 0x000fe2000fffe0ff */
[----:B--234-:R-:W-:-:S11]  /*8000*/  IMAD.IADD R37, R0, 0x1, R37 ;  /* 0x0000000100257824 */ /* 0x01cfd600078e0225 */
.L_x_181:
[----:B------:R-:W-:Y:S02]  /*8010*/  LEA R3, R84, UR44, 0x3 ;  /* 0x0000002c54037c11 */ /* 0x000fe4000f8e18ff */
[----:B------:R-:W-:Y:S02]  /*8020*/  SHF.L.U32 R0, R86, 0x1f, RZ ;  /* 0x0000001f56007819 */ /* 0x000fe400000006ff */
[----:B------:R-:W-:Y:S02]  /*8030*/  LEA R4, R84, UR44, 0x4 ;  /* 0x0000002c54047c11 */ /* 0x000fe4000f8e20ff */
[----:B--2---:R-:W2:Y:S02]  /*8040*/  SYNCS.PHASECHK.TRANS64.TRYWAIT P0, [R3+URZ+0x4a0], R0 ;  /* 0x0004a000030075a7 */ /* 0x004ea400080011ff */
[----:B-12---:R-:W-:Y:S05]  /*8050*/  @!P0 BRA `(.L_x_164) ;  /* 0x0000003c00588947 */ /* 0x006fea0003800000 */
.L_x_352:
[----:B------:R-:W3:Y:S01]  /*8060*/  LDS.128 R4, [R4+0x530] ;  /* 0x0005300004047984 */ /* 0x000ee20000000c00 */
[----:B------:R-:W-:Y:S01]  /*8070*/  UISETP.GE.AND UP0, UPT, UR40, 0x1, UPT ;  /* 0x000000012800788c */ /* 0x000fe2000bf06270 */
[----:B------:R-:W-:Y:S01]  /*8080*/  @!PT LDS RZ, [RZ] ;  /* 0x00000000fffff984 */ /* 0x000fe20000000800 */
[----:B------:R-:W-:Y:S01]  /*8090*/  @!PT LDS RZ, [RZ] ;  /* 0x00000000fffff984 */ /* 0x000fe20000000800 */
[----:B------:R-:W-:Y:S01]  /*80a0*/  @!PT LDS RZ, [RZ] ;  /* 0x00000000fffff984 */ /* 0x000fe20000000800 */
[----:B------:R-:W-:Y:S01]  /*80b0*/  @!PT LDS RZ, [RZ] ;  /* 0x00000000fffff984 */ /* 0x000fe20000000800 */
[----:B------:R4:W-:Y:S06]  /*80c0*/  MEMBAR.ALL.CTA ;  /* 0x0000000000007992 */ /* 0x0009ec0000008000 */
[----:B----4-:R-:W4:Y:S01]  /*80d0*/  FENCE.VIEW.ASYNC.S ;  /* 0x00000000000073c6 */ /* 0x010f220000000000 */
[----:B---3--:R-:W-:Y:S11]  /*80e0*/  LOP3.LUT P0, RZ, R6, 0x1, RZ, 0xc0, !PT ;  /* 0x0000000106ff7812 */ /* 0x008ff6000780c0ff */
[----:B------:R-:W-:Y:S02]  /*80f0*/  @!UPT UIADD3 URZ, UPT, UPT, URZ, URZ, URZ ;  /* 0x000000fffffff290 */ /* 0x000fe4000fffe0ff */
[----:B----4-:R-:W-:Y:S01]  /*8100*/  VOTEU.ANY UP1, P0 ;  /* 0x0000000000ff7886 */ /* 0x010fe20000020100 */
[----:B------:R-:W-:Y:S01]  /*8110*/  PLOP3.LUT P0, PT, PT, PT, UP1, 0x80, 0x8 ;  /* 0x000000000008781c */ /* 0x000fe20003f0f018 */
[----:B------:R-:W-:Y:S11]  /*8120*/  UP2UR UR47, UPR, URZ, 0x2 ;  /* 0x00000002ff2f7883 */ /* 0x000ff60008000000 */
[----:B------:R-:W-:Y:S01]  /*8130*/  @!UPT UIADD3 URZ, UPT, UPT, URZ, URZ, URZ ;  /* 0x000000fffffff290 */ /* 0x000fe2000fffe0ff */
        /* <DEDUP_REMOVED lines=13> */
[----:B------:R-:W3:Y:S01]  /*8210*/  LDCU UR12, c[0x0][0xb20] ;  /* 0x00016400ff0c77ac */ /* 0x000ee20008000800 */
[----:B-1----:R-:W-:Y:S02]  /*8220*/  UIMAD.WIDE.U32 UR4, UR52, UR51, URZ ;  /* 0x00000033340472a5 */ /* 0x002fe4000f8e00ff */
[----:B------:R-:W-:Y:S02]  /*8230*/  UIMAD.WIDE.U32 UR6, UR53, UR48, URZ ;  /* 0x00000030350672a5 */ /* 0x000fe4000f8e00ff */
[----:B------:R-:W-:Y:S02]  /*8240*/  UISETP.NE.AND UP0, UPT, UR50, 0x1, UPT ;  /* 0x000000013200788c */ /* 0x000fe4000bf05270 */
[----:B------:R-:W-:Y:S02]  /*8250*/  UIMAD.WIDE.U32 UR8, UR37, UR51, URZ ;  /* 0x00000033250872a5 */ /* 0x000fe4000f8e00ff */
[----:B------:R-:W-:Y:S02]  /*8260*/  UIMAD.WIDE.U32 UR10, UR38, UR48, URZ ;  /* 0x00000030260a72a5 */ /* 0x000fe4000f8e00ff */
[----:B------:R-:W-:Y:S02]  /*8270*/  UISETP.NE.AND UP1, UPT, UR41, 0x1, UPT ;  /* 0x000000012900788c */ /* 0x000fe4000bf25270 */
[----:B------:R-:W-:Y:S01]  /*8280*/  UISETP.NE.AND UP2, UPT, UR40, 0x1, UPT ;  /* 0x000000012800788c */ /* 0x000fe2000bf45270 */
[----:B------:R-:W-:Y:S02]  /*8290*/  UMOV UR4, UR5 ;  /* 0x0000000500047c82 */ /* 0x000fe40008000000 */
[----:B---3--:R-:W-:Y:S03]  /*82a0*/  USHF.R.U32.HI UR5, URZ, UR12, UR4 ;  /* 0x0000000cff057299 */ /* 0x008fe60008011604 */
[----:B------:R-:W-:Y:S02]  /*82b0*/  UMOV UR4, UR7 ;  /* 0x0000000700047c82 */ /* 0x000fe40008000000 */
[----:B------:R-:W-:Y:S02]  /*82c0*/  USHF.R.U32.HI UR7, URZ, UR49, UR4 ;  /* 0x00000031ff077299 */ /* 0x000fe40008011604 */
[----:B------:R-:W-:Y:S02]  /*82d0*/  USEL UR4, UR52, UR5, !UP0 ;  /* 0x0000000534047287 */ /* 0x000fe4000c000000 */
[----:B------:R-:W-:Y:S01]  /*82e0*/  USEL UR7, UR53, UR7, !UP1 ;  /* 0x0000000735077287 */ /* 0x000fe2000c800000 */
[----:B------:R-:W-:Y:S01]  /*82f0*/  UMOV UR5, UR9 ;  /* 0x0000000900057c82 */ /* 0x000fe20008000000 */
[----:B------:R-:W-:Y:S02]  /*8300*/  UIMAD.WIDE.U32 UR8, UR4, UR42, URZ ;  /* 0x0000002a040872a5 */ /* 0x000fe4000f8e00ff */
[----:B------:R-:W-:Y:S03]  /*8310*/  USHF.R.U32.HI UR6, URZ, UR12, UR5 ;  /* 0x0000000cff067299 */ /* 0x000fe60008011605 */
[----:B------:R-:W-:Y:S01]  /*8320*/  UMOV UR5, UR11 ;  /* 0x0000000b00057c82 */ /* 0x000fe20008000000 */
[----:B------:R-:W-:Y:S02]  /*8330*/  UIMAD.WIDE.U32 UR10, UR7, UR42, URZ ;  /* 0x0000002a070a72a5 */ /* 0x000fe4000f8e00ff */
[----:B------:R-:W-:Y:S02]  /*8340*/  USHF.R.U32.HI UR12, URZ, UR49, UR5 ;  /* 0x00000031ff0c7299 */ /* 0x000fe40008011605 */
[----:B------:R-:W-:Y:S01]  /*8350*/  USEL UR6, UR37, UR6, !UP0 ;  /* 0x0000000625067287 */ /* 0x000fe2000c000000 */
[----:B------:R-:W-:Y:S02]  /*8360*/  UMOV UR5, UR9 ;  /* 0x0000000900057c82 */ /* 0x000fe40008000000 */
[----:B------:R-:W-:Y:S01]  /*8370*/  UMOV UR10, UR11 ;  /* 0x0000000b000a7c82 */ /* 0x000fe20008000000 */
[----:B------:R-:W-:Y:S02]  /*8380*/  @UP2 USHF.R.U32.HI UR4, URZ, UR43, UR5 ;  /* 0x0000002bff042299 */ /* 0x000fe40008011605 */
[----:B------:R-:W-:Y:S02]  /*8390*/  @UP2 USHF.R.U32.HI UR7, URZ, UR43, UR10 ;  /* 0x0000002bff072299 */ /* 0x000fe4000801160a */
[----:B------:R-:W-:Y:S02]  /*83a0*/  UIMAD UR4, UR40, UR4, URZ ;  /* 0x00000004280472a4 */ /* 0x000fe4000f8e02ff */
[----:B------:R-:W-:Y:S02]  /*83b0*/  UIMAD.WIDE.U32 UR10, UR6, UR42, URZ ;  /* 0x0000002a060a72a5 */ /* 0x000fe4000f8e00ff */
[----:B------:R-:W-:Y:S02]  /*83c0*/  USEL UR5, UR38, UR12, !UP1 ;  /* 0x0000000c26057287 */ /* 0x000fe4000c800000 */
[----:B------:R-:W-:Y:S02]  /*83d0*/  UIMAD UR8, UR40, UR7, URZ ;  /* 0x00000007280872a4 */ /* 0x000fe4000f8e02ff */
[----:B------:R-:W-:Y:S03]  /*83e0*/  UISETP.GE.AND UP0, UPT, UR6, UR4, UPT ;  /* 0x000000040600728c */ /* 0x000fe6000bf06270 */
[----:B------:R-:W-:Y:S01]  /*83f0*/  UMOV UR4, UR11 ;  /* 0x0000000b00047c82 */ /* 0x000fe20008000000 */
[----:B------:R-:W-:Y:S02]  /*8400*/  UISETP.GE.OR UP0, UPT, UR5, UR8, UP0 ;  /* 0x000000080500728c */ /* 0x000fe40008706670 */
[----:B------:R-:W-:Y:S02]  /*8410*/  USHF.R.U32.HI UR4, URZ, UR43, UR4 ;  /* 0x0000002bff047299 */ /* 0x000fe40008011604 */
[----:B------:R-:W-:Y:S02]  /*8420*/  UIMAD.WIDE.U32 UR8, UR5, UR42, URZ ;  /* 0x0000002a050872a5 */ /* 0x000fe4000f8e00ff */
[----:B------:R-:W-:Y:S02]  /*8430*/  USEL UR11, UR6, UR4, !UP2 ;  /* 0x00000004060b7287 */ /* 0x000fe4000d000000 */
[----:B------:R-:W-:Y:S02]  /*8440*/  UIADD3 UR8, UPT, UPT, -UR5, URZ, URZ ;  /* 0x000000ff05087290 */ /* 0x000fe4000fffe1ff */
[----:B------:R-:W-:Y:S01]  /*8450*/  UIADD3 UR10, UPT, UPT, -UR11, URZ, URZ ;  /* 0x000000ff0b0a7290 */ /* 0x000fe2000fffe1ff */
[----:B------:R-:W-:Y:S01]  /*8460*/  @!UP0 UMOV UR4, UR9 ;  /* 0x0000000900048c82 */ /* 0x000fe20008000000 */
[----:B------:R-:W-:Y:S02]  /*8470*/  UIADD3 UR9, UPT, UPT, -UR6, URZ, URZ ;  /* 0x000000ff06097290 */ /* 0x000fe4000fffe1ff */
[----:B------:R-:W-:Y:S02]  /*8480*/  @!UP0 USHF.R.U32.HI UR4, URZ, UR43, UR4 ;  /* 0x0000002bff048299 */ /* 0x000fe40008011604 */
[----:B------:R-:W-:Y:S02]  /*8490*/  UIMAD UR10, UR40, UR10, UR6 ;  /* 0x0000000a280a72a4 */ /* 0x000fe4000f8e0206 */
[----:B------:R-:W-:Y:S04]  /*84a0*/  @!UP0 USEL UR4, UR5, UR4, !UP2 ;  /* 0x0000000405048287 */ /* 0x000fe8000d000000 */
[----:B------:R-:W-:Y:S02]  /*84b0*/  @!UP0 UIMAD UR10, UR7, UR10, UR4 ;  /* 0x0000000a070a82a4 */ /* 0x000fe4000f8e0204 */
[----:B------:R-:W-:Y:S02]  /*84c0*/  @!UP0 UIADD3 UR11, UPT, UPT, UR11, -UR4, URZ ;  /* 0x800000040b0b8290 */ /* 0x000fe4000fffe0ff */
[----:B------:R-:W-:Y:S02]  /*84d0*/  UIMAD UR7, UR41, UR8, UR38 ;  /* 0x00000008290772a4 */ /* 0x000fe4000f8e0226 */
[----:B------:R-:W-:Y:S02]  /*84e0*/  @!UP0 UIMAD UR6, UR11, UR40, UR5 ;  /* 0x000000280b0682a4 */ /* 0x000fe4000f8e0205 */
[----:B------:R-:W-:Y:S01]  /*84f0*/  UIMAD UR4, UR50, UR9, UR37 ;  /* 0x00000009320472a4 */ /* 0x000fe2000f8e0225 */
[----:B------:R-:W-:Y:S02]  /*8500*/  @!UP0 UMOV UR5, UR10 ;  /* 0x0000000a00058c82 */ /* 0x000fe40008000000 */
[----:B------:R-:W-:Y:S02]  /*8510*/  UIMAD UR38, UR5, UR41, UR7 ;  /* 0x00000029052672a4 */ /* 0x000fe4000f8e0207 */
[----:B------:R-:W-:Y:S11]  /*8520*/  UIMAD UR37, UR6, UR50, UR4 ;  /* 0x00000032062572a4 */ /* 0x000ff6000f8e0204 */
[----:B------:R-:W-:Y:S01]  /*8530*/  @!UPT UIADD3 URZ, UPT, UPT, URZ, URZ, URZ ;  /* 0x000000fffffff290 */ /* 0x000fe2000fffe0ff */
.L_x_165:
[----:B-1----:R-:W-:Y:S01]  /*8540*/  UISETP.NE.AND UP0, UPT, UR39, 0x1, UPT ;  /* 0x000000012700788c */ /* 0x002fe2000bf05270 */
[----:B------:R-:W-:Y:S10]  /*8550*/  IADD3 R84, PT, PT, R84, 0x1, RZ ;  /* 0x0000000154547810 */ /* 0x000ff40007ffe0ff */
[----:B------:R-:W1:Y:S01]  /*8560*/  @!UP0 LDCU.128 UR12, c[0x0][0xb10] ;  /* 0x00016200ff0c87ac */ /* 0x000e620008000c00 */
[----:B------:R-:W3:Y:S01]  /*8570*/  @!UP0 LDCU UR5, c[0x0][0xb0c] ;  /* 0x00016180ff0587ac */ /* 0x000ee20008000800 */
[----:B------:R-:W4:Y:S01]  /*8580*/  @!UP0 LDCU UR10, c[0x0][0xb20] ;  /* 0x00016400ff0a87ac */ /* 0x000f220008000800 */
[----:B-1----:R-:W-:Y:S02]  /*8590*/  UIMAD.WIDE.U32 UR8, UR38, UR12, URZ ;  /* 0x0000000c260872a5 */ /* 0x002fe4000f8e00ff */
[----:B------:R-:W-:Y:S02]  /*85a0*/  UIMAD.WIDE.U32 UR6, UR37, UR15, URZ ;  /* 0x0000000f250672a5 */ /* 0x000fe4000f8e00ff */
[----:B------:R-:W-:Y:S03]  /*85b0*/  @!UP0 UISETP.NE.AND UP1, UPT, UR14, 0x1, UPT ;  /* 0x000000010e00888c */ /* 0x000fe6000bf25270 */
[----:B------:R-:W-:Y:S01]  /*85c0*/  @!UP0 UMOV UR4, UR9 ;  /* 0x0000000900048c82 */ /* 0x000fe20008000000 */
[----:B---3--:R-:W-:Y:S02]  /*85d0*/  @!UP0 UISETP.NE.AND UP2, UPT, UR5, 0x1, UPT ;  /* 0x000000010500888c */ /* 0x008fe4000bf45270 */
[----:B------:R-:W-:Y:S01]  /*85e0*/  @!UP0 USHF.R.U32.HI UR4, URZ, UR13, UR4 ;  /* 0x0000000dff048299 */ /* 0x000fe20008011604 */
[----:B------:R-:W-:Y:S02]  /*85f0*/  @!UP0 UMOV UR6, UR7 ;  /* 0x0000000700068c82 */ /* 0x000fe40008000000 */
[----:B----4-:R-:W-:Y:S02]  /*8600*/  @!UP0 USHF.R.U32.HI UR6, URZ, UR10, UR6 ;  /* 0x0000000aff068299 */ /* 0x010fe40008011606 */
[----:B------:R-:W-:Y:S02]  /*8610*/  @!UP0 USEL UR7, UR38, UR4, !UP2 ;  /* 0x0000000426078287 */ /* 0x000fe4000d000000 */
[----:B------:R-:W-:Y:S04]  /*8620*/  @!UP0 USEL UR6, UR37, UR6, !UP1 ;  /* 0x0000000625068287 */ /* 0x000fe8000c800000 */
[----:B------:R-:W-:Y:S02]  /*8630*/  @!UP0 UIADD3 UR4, UPT, UPT, -UR7, UR6, URZ ;  /* 0x0000000607048290 */ /* 0x000fe4000fffe1ff */
[----:B------:R-:W-:Y:S02]  /*8640*/  @!UP0 UIADD3 UR6, UPT, UPT, UR7, -UR6, URZ ;  /* 0x8000000607068290 */ /* 0x000fe4000fffe0ff */
[----:B------:R-:W-:Y:S02]  /*8650*/  @!UP0 UIMAD UR38, UR4, UR5, UR38 ;  /* 0x00000005042682a4 */ /* 0x000fe4000f8e0226 */
[----:B------:R-:W-:Y:S02]  /*8660*/  @!UP0 UIMAD UR37, UR6, UR14, UR37 ;  /* 0x0000000e062582a4 */ /* 0x000fe4000f8e0225 */
[----:B------:R-:W-:Y:S09]  /*8670*/  ULOP3.LUT UP0, URZ, UR56, 0x1b0, URZ, 0xc0, !UPT ;  /* 0x000001b038ff7892 */ /* 0x000ff2000f80c0ff */
[----:B------:R-:W-:Y:S05]  /*8680*/  BRA.U !UP0, `(.L_x_166) ;  /* 0x0000000108407547 */ /* 0x000fea000b800000 */
[----:B------:R-:W1:Y:S01]  /*8690*/  LDCU.64 UR8, c[0x4][0x80] ;  /* 0x01001000ff0877ac */ /* 0x000e620008000a00 */
[----:B------:R-:W-:Y:S01]  /*86a0*/  MOV R3, 0x0 ;  /* 0x0000000000037802 */ /* 0x000fe20000000f00 */
[----:B------:R-:W-:Y:S02]  /*86b0*/  HFMA2 R12, -RZ, RZ, 0, 5.9604644775390625e-08 ;  /* 0x00000001ff0c7431 */ /* 0x000fe400000001ff */
[----:B------:R-:W-:Y:S02]  /*86c0*/  IMAD.MOV.U32 R8, RZ, RZ, 0x70 ;  /* 0x00000070ff087424 */ /* 0x000fe400078e00ff */
[----:B------:R-:W-:Y:S01]  /*86d0*/  IMAD.MOV.U32 R13, RZ, RZ, RZ ;  /* 0x000000ffff0d7224 */ /* 0x000fe200078e00ff */
[----:B------:R-:W3:Y:S01]  /*86e0*/  LDCU.64 UR6, c[0x4][0x88] ;  /* 0x01001100ff0677ac */ /* 0x000ee20008000a00 */
[----:B------:R-:W4:Y:S01]  /*86f0*/  LDC.64 R2, c[0x4][R3] ;  /* 0x0100000003027b82 */ /* 0x000f220000000a00 */
[----:B------:R-:W2:Y:S01]  /*8700*/  LDCU.64 UR4, c[0x4][0x8] ;  /* 0x01000100ff0477ac */ /* 0x000ea20008000a00 */
[----:B-1----:R-:W-:Y:S01]  /*8710*/  MOV R5, UR9 ;  /* 0x0000000900057c02 */ /* 0x002fe20008000f00 */
[----:B------:R-:W-:Y:S01]  /*8720*/  IMAD.U32 R4, RZ, RZ, UR8 ;  /* 0x00000008ff047e24 */ /* 0x000fe2000f8e00ff */
[----:B---3--:R-:W-:Y:S01]  /*8730*/  MOV R7, UR7 ;  /* 0x0000000700077c02 */ /* 0x008fe20008000f00 */
[----:B------:R-:W-:Y:S01]  /*8740*/  IMAD.U32 R6, RZ, RZ, UR6 ;  /* 0x00000006ff067e24 */ /* 0x000fe2000f8e00ff */
[----:B--2---:R-:W-:Y:S01]  /*8750*/  MOV R11, UR5 ;  /* 0x00000005000b7c02 */ /* 0x004fe20008000f00 */
[----:B------:R-:W-:Y:S02]  /*8760*/  IMAD.U32 R10, RZ, RZ, UR4 ;  /* 0x00000004ff0a7e24 */ /* 0x000fe4000f8e00ff */
[----:B------:R-:W-:Y:S07]  /*8770*/  LEPC R20, `(.L_x_166) ;  /* 0x000000001014794e */ /* 0x000fee0000000000 */
[----:B----45:R-:W-:Y:S05]  /*8780*/  CALL.ABS.NOINC R2 ;  /* 0x0000000002007343 */ /* 0x030fea0003c00000 */
.L_x_166:
[----:B------:R-:W-:Y:S01]  /*8790*/  LOP3.LUT P0, RZ, R88, 0x1b0, RZ, 0xc0, !PT ;  /* 0x000001b058ff7812 */ /* 0x000fe2000780c0ff */
[----:B------:R-:W-:Y:S11]  /*87a0*/  BSSY.RECONVERGENT B6, `(.L_x_167) ;  /* 0x0000013000067945 */ /* 0x000ff60003800200 */
[----:B------:R-:W-:Y:S01]  /*87b0*/  @!UPT UIADD3 URZ, UPT, UPT, URZ, URZ, URZ ;  /* 0x000000fffffff290 */ /* 0x000fe2000fffe0ff */
[----:B------:R-:W-:Y:S05]  /*87c0*/  @!P0 BRA `(.L_x_168) ;  /* 0x0000000000408947 */ /* 0x000fea0003800000 */
        /* <DEDUP_REMOVED lines=16> */
.L_x_168:
[----:B------:R-:W-:Y:S05]  /*88d0*/  BSYNC.RECONVERGENT B6 ;  /* 0x0000000000067941 */ /* 0x000fea0003800200 */
.L_x_167:
[----:B------:R-:W-:Y:S01]  /*88e0*/  ISETP.NE.U32.AND P3, PT, R76, RZ, PT ;  /* 0x000000ff4c00720c */ /* 0x000fe20003f65070 */
[----:B------:R-:W-:Y:S01]  /*88f0*/  UISETP.NE.AND UP1, UPT, UR61, URZ, UPT ;  /* 0x000000ff3d00728c */ /* 0x000fe2000bf25270 */
[----:B------:R-:W-:Y:S02]  /*8900*/  ISETP.NE.U32.AND P4, PT, R72, RZ, PT ;  /* 0x000000ff4800720c */ /* 0x000fe40003f85070 */
[----:B------:R-:W-:Y:S02]  /*8910*/  ISETP.NE.AND.EX P3, PT, R77, RZ, PT, P3 ;  /* 0x000000ff4d00720c */ /* 0x000fe40003f65330 */
[----:B------:R-:W-:Y:S02]  /*8920*/  PLOP3.LUT P1, PT, PT, PT, PT, 0x8, 0x80 ;  /* 0x000000000080781c */ /* 0x000fe40003f2e170 */
[----:B------:R-:W-:Y:S02]  /*8930*/  PLOP3.LUT P0, PT, PT, PT, UP1, 0x80, 0x8 ;  /* 0x000000000008781c */ /* 0x000fe40003f0f018 */
[----:B------:R-:W-:Y:S02]  /*8940*/  ISETP.NE.AND.EX P4, PT, R73, RZ, PT, P4 ;  /* 0x000000ff4900720c */ /* 0x000fe40003f85340 */
[----:B------:R-:W1:Y:S09]  /*8950*/  @UP1 LDCU.64 UR4, c[0x0][0x888] ;  /* 0x00011100ff0417ac */ /* 0x000e720008000a00 */
[----:B------:R-:W-:Y:S01]  /*8960*/  @P0 PLOP3.LUT P1, PT, P3, PT, PT, 0x80, 0x8 ;  /* 0x000000000008081c */ /* 0x000fe20001f2f070 */
[----:B-1----:R-:W-:Y:S04]  /*8970*/  @UP1 UISETP.NE.U32.AND UP0, UPT, UR4, URZ, UPT ;  /* 0x000000ff0400128c */ /* 0x002fe8000bf05070 */
[----:B------:R-:W-:Y:S04]  /*8980*/  @UP1 UISETP.NE.AND.EX UP0, UPT, UR5, URZ, UPT, UP0 ;  /* 0x000000ff0500128c */ /* 0x000fe8000bf05300 */
[----:B------:R-:W-:Y:S01]  /*8990*/  @UP1 USEL UR4, URZ, 0xffffffff, UP0 ;  /* 0xffffffffff041887 */ /* 0x000fe20008000000 */
[----:B------:R-:W-:Y:S11]  /*89a0*/  @!P3 BRA `(.L_x_169) ;  /* 0x000000000030b947 */ /* 0x000ff60003800000 */
[----:B------:R-:W-:Y:S01]  /*89b0*/  ISETP.NE.U32.AND P2, PT, R74, RZ, PT ;  /* 0x000000ff4a00720c */ /* 0x000fe20003f45070 */
[----:B------:R-:W1:Y:S01]  /*89c0*/  LDCU.64 UR6, c[0x0][0x358] ;  /* 0x00006b00ff0677ac */ /* 0x000e620008000a00 */
[----:B------:R-:W-:Y:S02]  /*89d0*/  IMAD.MOV.U32 R81, RZ, RZ, 0x1 ;  /* 0x00000001ff517424 */ /* 0x000fe400078e00ff */
[----:B------:R-:W-:Y:S11]  /*89e0*/  ISETP.NE.AND.EX P2, PT, R75, RZ, PT, P2 ;  /* 0x000000ff4b00720c */ /* 0x000ff60003f45320 */
[----:B------:R-:W-:Y:S02]  /*89f0*/  @!UPT UIADD3 URZ, UPT, UPT, URZ, URZ, URZ ;  /* 0x000000fffffff290 */ /* 0x000fe4000fffe0ff */
[----:B------:R-:W3:Y:S01]  /*8a00*/  @P2 LDC.64 R2, c[0x0][0x888] ;  /* 0x00022200ff022b82 */ /* 0x000ee20000000a00 */
[----:B--2---:R-:W-:Y:S04]  /*8a10*/  @P2 IMAD R0, R76, UR36, RZ ;  /* 0x000000244c002c24 */ /* 0x004fe8000f8e02ff */
[----:B---3--:R-:W-:Y:S04]  /*8a20*/  @P2 IMAD.WIDE R2, R0, 0x4, R2 ;  /* 0x0000000400022825 */ /* 0x008fe800078e0202 */
[----:B------:R-:W-:Y:S01]  /*8a30*/  HFMA2 R0, -RZ, RZ, 0, 5.9604644775390625e-08 ;  /* 0x00000001ff007431 */ /* 0x000fe200000001ff */
[----:B-1---5:R1:W5:Y:S04]  /*8a40*/  @P2 LDG.E R40, desc[UR6][R2.64] ;  /* 0x0000000602282981 */ /* 0x022368000c1e1900 */
[----:B------:R-:W-:Y:S01]  /*8a50*/  @!P2 PRMT R81, R0, 0x7610, R81 ;  /* 0x000076100051a816 */ /* 0x000fe20000000051 */
[----:B-1----:R-:W3:Y:S06]  /*8a60*/  @!P2 LDC R40, c[0x0][0x880] ;  /* 0x00022000ff28ab82 */ /* 0x002eec0000000800 */
.L_x_169:
[----:B------:R-:W-:Y:S05]  /*8a70*/  @!P4 BRA `(.L_x_170) ;  /* 0x000000000024c947 */ /* 0x000fea0003800000 */
[----:B------:R-:W-:Y:S01]  /*8a80*/  ISETP.NE.U32.AND P2, PT, R70, RZ, PT ;  /* 0x000000ff4600720c */ /* 0x000fe20003f45070 */
[----:B------:R-:W1:Y:S03]  /*8a90*/  LDCU.64 UR6, c[0x0][0x358] ;  /* 0x00006b00ff0677ac */ /* 0x000e660008000a00 */
[----:B------:R-:W-:Y:S11]  /*8aa0*/  ISETP.NE.AND.EX P2, PT, R71, RZ, PT, P2 ;  /* 0x000000ff4700720c */ /* 0x000ff60003f45320 */
[----:B------:R-:W-:Y:S02]  /*8ab0*/  @!UPT UIADD3 URZ, UPT, UPT, URZ, URZ, URZ ;  /* 0x000000fffffff290 */ /* 0x000fe4000fffe0ff */
[----:B------:R-:W4:Y:S01]  /*8ac0*/  @P2 LDC.64 R2, c[0x0][0x8a8] ;  /* 0x00022a00ff022b82 */ /* 0x000f220000000a00 */
[----:B--2---:R-:W-:Y:S04]  /*8ad0*/  @P2 IMAD R0, R72, UR36, RZ ;  /* 0x0000002448002c24 */ /* 0x004fe8000f8e02ff */
[----:B----4-:R-:W-:Y:S05]  /*8ae0*/  @P2 IMAD.WIDE R2, R0, 0x4, R2 ;  /* 0x0000000400022825 */ /* 0x010fea00078e0202 */
[----:B-1---5:R1:W5:Y:S02]  /*8af0*/  @P2 LDG.E R38, desc[UR6][R2.64] ;  /* 0x0000000602262981 */ /* 0x022364000c1e1900 */
[----:B-1----:R-:W4:Y:S02]  /*8b00*/  @!P2 LDC R38, c[0x0][0x8a0] ;  /* 0x00022800ff26ab82 */ /* 0x002f240000000800 */
.L_x_170:
[----:B---3-5:R-:W-:Y:S01]  /*8b10*/  @P0 ISETP.NE.AND P4, PT, R40, RZ, PT ;  /* 0x000000ff2800020c */ /* 0x028fe20003f85270 */
[----:B--2---:R-:W-:Y:S01]  /*8b20*/  IMAD.U32 R0, RZ, RZ, UR4 ;  /* 0x00000004ff007e24 */ /* 0x004fe2000f8e00ff */
[----:B------:R-:W-:Y:S01]  /*8b30*/  @P0 LOP3.LUT P2, RZ, R81, 0xff, RZ, 0xc0, !PT ;  /* 0x000000ff51ff0812 */ /* 0x000fe2000784c0ff */
[----:B------:R-:W-:Y:S01]  /*8b40*/  BSSY B1, `(.L_x_171) ;  /* 0x0000034000017945 */ /* 0x000fe20003800000 */
[----:B------:R-:W-:Y:S02]  /*8b50*/  @P0 SEL R2, RZ, 0xffffffff, P4 ;  /* 0xffffffffff020807 */ /* 0x000fe40002000000 */
[----:B------:R-:W-:Y:S02]  /*8b60*/  CS2R R50, SRZ ;  /* 0x0000000000327805 */ /* 0x000fe4000001ff00 */
[----:B------:R-:W-:Y:S02]  /*8b70*/  LEA R83, R36, UR44, 0x3 ;  /* 0x0000002c24537c11 */ /* 0x000fe4000f8e18ff */
[----:B------:R-:W-:Y:S02]  /*8b80*/  CS2R R48, SRZ ;  /* 0x0000000000307805 */ /* 0x000fe4000001ff00 */
[----:B------:R-:W-:Y:S02]  /*8b90*/  @P1 SEL R2, R0, R2, !P2 ;  /* 0x0000000200021207 */ /* 0x000fe40005000000 */
[----:B------:R-:W-:Y:S02]  /*8ba0*/  CS2R R46, SRZ ;  /* 0x00000000002e7805 */ /* 0x000fe4000001ff00 */
[----:B------:R-:W-:Y:S02]  /*8bb0*/  SHF.L.U32 R4, R87, 0x1f, RZ ;  /* 0x0000001f57047819 */ /* 0x000fe400000006ff */
[----:B------:R-:W-:Y:S02]  /*8bc0*/  CS2R R44, SRZ ;  /* 0x00000000002c7805 */ /* 0x000fe4000001ff00 */
[----:B------:R-:W-:Y:S02]  /*8bd0*/  @P0 LOP3.LUT R2, R2, 0x1, RZ, 0xc0, !PT ;  /* 0x0000000102020812 */ /* 0x000fe400078ec0ff */
[----:B------:R-:W-:Y:S02]  /*8be0*/  PLOP3.LUT P5, PT, PT, PT, PT, 0x8, 0x80 ;  /* 0x000000000080781c */ /* 0x000fe40003fae170 */
[----:B------:R-:W-:Y:S01]  /*8bf0*/  ISETP.NE.U32.OR P1, PT, R2, 0x1, !P0 ;  /* 0x000000010200780c */ /* 0x000fe20004725470 */
[----:B------:R-:W-:Y:S11]  /*8c00*/  IMAD R2, R36, 0x20, R37 ;  /* 0x0000002024027824 */ /* 0x000ff600078e0225 */
[----:B------:R-:W-:Y:S01]  /*8c10*/  @!UPT UIADD3 URZ, UPT, UPT, URZ, URZ, URZ ;  /* 0x000000fffffff290 */ /* 0x000fe2000fffe0ff */
[----:B------:R-:W-:Y:S04]  /*8c20*/  @P1 SHF.L.U32 R0, R85, 0x1f, RZ ;  /* 0x0000001f55001819 */ /* 0x000fe800000006ff */
[----:B------:R-:W1:Y:S01]  /*8c30*/  @P1 SYNCS.PHASECHK.TRANS64.TRYWAIT P0, [UR44+0x480], R0 ;  /* 0x00048000ff0015a7 */ /* 0x000e62000800112c */
[----:B------:R2:W3:Y:S01]  /*8c40*/  SYNCS.PHASECHK.TRANS64.TRYWAIT P4, [R83+URZ+0x4c0], R4 ;  /* 0x0004c004530075a7 */ /* 0x0004e200080811ff */
[----:B-1----:R-:W-:Y:S01]  /*8c50*/  @P1 PLOP3.LUT P5, PT, P0, PT, PT, 0x8, 0x80 ;  /* 0x000000000080181c */ /* 0x002fe200007ae170 */
[----:B------:R-:W-:Y:S01]  /*8c60*/  @!UPT UIADD3 URZ, UPT, UPT, URZ, URZ, URZ ;  /* 0x000000fffffff290 */ /* 0x000fe2000fffe0ff */
[----:B--23--:R-:W-:Y:S11]  /*8c70*/  @!P1 BRA `(.L_x_172) ;  /* 0x0000000000809947 */ /* 0x00cff60003800000 */
[----:B------:R-:W-:Y:S01]  /*8c80*/  ISETP.NE.U32.AND P0, PT, RZ, UR58, PT ;  /* 0x0000003aff007c0c */ /* 0x000fe2000bf05070 */
[----:B------:R-:W-:Y:S01]  /*8c90*/  BSSY B0, `(.L_x_173) ;  /* 0x0000012000007945 */ /* 0x000fe20003800000 */
[----:B------:R-:W-:Y:S02]  /*8ca0*/  ISETP.NE.AND P2, PT, R40, RZ, PT ;  /* 0x000000ff2800720c */ /* 0x000fe40003f45270 */
[----:B------:R-:W-:Y:S02]  /*8cb0*/  CS2R R46, SRZ ;  /* 0x00000000002e7805 */ /* 0x000fe4000001ff00 */
[----:B------:R-:W-:Y:S02]  /*8cc0*/  ISETP.NE.AND.EX P0, PT, RZ, UR59, PT, P0 ;  /* 0x0000003bff007c0c */ /* 0x000fe4000bf05300 */
[----:B------:R-:W-:Y:S02]  /*8cd0*/  CS2R R44, SRZ ;  /* 0x00000000002c7805 */ /* 0x000fe4000001ff00 */
[----:B------:R-:W-:Y:S02]  /*8ce0*/  LOP3.LUT P1, RZ, R81, 0xff, RZ, 0xc0, !PT ;  /* 0x000000ff51ff7812 */ /* 0x000fe4000782c0ff */
[----:B------:R-:W-:Y:S02]  /*8cf0*/  CS2R R50, SRZ ;  /* 0x0000000000327805 */ /* 0x000fe4000001ff00 */
[----:B------:R-:W-:Y:S02]  /*8d00*/  SEL R0, RZ, 0xffffffff, P2 ;  /* 0xffffffffff007807 */ /* 0x000fe40001000000 */
[----:B------:R-:W-:Y:S02]  /*8d10*/  CS2R R48, SRZ ;  /* 0x0000000000307805 */ /* 0x000fe4000001ff00 */
[----:B------:R-:W-:Y:S04]  /*8d20*/  SEL R3, RZ, 0xffffffff, P0 ;  /* 0xffffffffff037807 */ /* 0x000fe80000000000 */
[----:B------:R-:W-:Y:S04]  /*8d30*/  @P3 SEL R0, R3, R0, !P1 ;  /* 0x0000000003003207 */ /* 0x000fe80004800000 */
[----:B------:R-:W-:Y:S04]  /*8d40*/  LOP3.LUT R0, R0, 0x1, RZ, 0xc0, !PT ;  /* 0x0000000100007812 */ /* 0x000fe800078ec0ff */
[----:B------:R-:W-:Y:S01]  /*8d50*/  ISETP.NE.U32.AND P0, PT, R0, 0x1, PT ;  /* 0x000000010000780c */ /* 0x000fe20003f05070 */
[----:B------:R-:W-:Y:S01]  /*8d60*/  @!UPT UIADD3 URZ, UPT, UPT, URZ, URZ, URZ ;  /* 0x000000fffffff290 */ /* 0x000fe2000fffe0ff */
[----:B------:R-:W-:Y:S11]  /*8d70*/  @!P5 BRA `(.L_x_174) ;  /* 0x00000000000cd947 */ /* 0x000ff60003800000 */
[----:B------:R-:W-:Y:S04]  /*8d80*/  SHF.L.U32 R3, R85, 0x1f, RZ ;  /* 0x0000001f55037819 */ /* 0x000fe800000006ff */
[----:B------:R-:W1:Y:S02]  /*8d90*/  SYNCS.PHASECHK.TRANS64.TRYWAIT P1, [UR44+0x480], R3 ;  /* 0x00048003ff0075a7 */ /* 0x000e64000802112c */
[----:B-1----:R-:W-:Y:S05]  /*8da0*/  @!P1 BRA `(.L_x_175) ;  /* 0x0000003000189947 */ /* 0x002fea0003800000 */
.L_x_174:
[----:B------:R-:W-:Y:S05]  /*8db0*/  BSYNC B0 ;  /* 0x0000000000007941 */ /* 0x000fea0003800000 */
.L_x_173:
[----:B------:R2:W3:Y:S01]  /*8dc0*/  @P0 LDS.128 R44, [R80+UR44+0x600] ;  /* 0x0006002c502c0984 */ /* 0x0004e20008000c00 */
[----:B------:R-:W-:Y:S01]  /*8dd0*/  UIADD3 UR4, UPT, UPT, UR44, 0x488, URZ ;  /* 0x000004882c047890 */ /* 0x000fe2000fffe0ff */
[----:B------:R-:W-:Y:S02]  /*8de0*/  LOP3.LUT R85, R85, 0x1, RZ, 0x3c, !PT ;  /* 0x0000000155557812 */ /* 0x000fe400078e3cff */
[----:B------:R2:W1:Y:S01]  /*8df0*/  @P0 LDS.128 R48, [R79+0x10] ;  /* 0x000010004f300984 */ /* 0x0004620000000c00 */
[----:B------:R-:W-:Y:S01]  /*8e00*/  UPRMT UR4, UR55, 0x654, UR4 ;  /* 0x0000065437047896 */ /* 0x000fe20008000004 */
[----:B------:R-:W-:Y:S01]  /*8e10*/  @!PT LDS RZ, [RZ] ;  /* 0x00000000fffff984 */ /* 0x000fe20000000800 */
[----:B------:R-:W-:Y:S01]  /*8e20*/  @!PT LDS RZ, [RZ] ;  /* 0x00000000fffff984 */ /* 0x000fe20000000800 */
[----:B------:R-:W-:Y:S01]  /*8e30*/  @!PT LDS RZ, [RZ] ;  /* 0x00000000fffff984 */ /* 0x000fe20000000800 */
[----:B------:R-:W-:Y:S01]  /*8e40*/  @!PT LDS RZ, [RZ] ;  /* 0x00000000fffff984 */ /* 0x000fe20000000800 */
[----:B------:R5:W-:Y:S06]  /*8e50*/  MEMBAR.ALL.CTA ;  /* 0x0000000000007992 */ /* 0x000bec0000008000 */
[----:B-----5:R-:W5:Y:S02]  /*8e60*/  FENCE.VIEW.ASYNC.S ;  /* 0x00000000000073c6 */ /* 0x020f640000000000 */
[----:B-----5:R-:W-:Y:S03]  /*8e70*/  SYNCS.ARRIVE.TRANS64.RED.A1T0 RZ, [UR4], RZ ;  /* 0x000000ffffff79a7 */ /* 0x020fe60008100404 */
.L_x_172:
[----:B------:R-:W-:Y:S05]  /*8e80*/  BSYNC B1 ;  /* 0x0000000000017941 */ /* 0x000fea0003800000 */
.L_x_171:
[----:B-1----:R-:W-:Y:S04]  /*8e90*/  SHF.R.U32.HI R0, RZ, 0x15, R2 ;  /* 0x00000015ff007819 */ /* 0x002fe80000011602 */
[----:B------:R-:W-:Y:S01]  /*8ea0*/  LOP3.LUT P0, RZ, R0, 0x3, R82, 0x48, !PT ;  /* 0x0000000300ff7812 */ /* 0x000fe20007804852 */
[----:B------:R-:W-:Y:S01]  /*8eb0*/  @!UPT UIADD3 URZ, UPT, UPT, URZ, URZ, URZ ;  /* 0x000000fffffff290 */ /* 0x000fe2000fffe0ff */
[----:B------:R-:W-:Y:S11]  /*8ec0*/  @P4 BRA `(.L_x_176) ;  /* 0x0000000000084947 */ /* 0x000ff60003800000 */
[----:B------:R-:W1:Y:S02]  /*8ed0*/  SYNCS.PHASECHK.TRANS64.TRYWAIT P1, [R83+URZ+0x4c0], R4 ;  /* 0x0004c004530075a7 */ /* 0x000e6400080211ff */
[----:B-1----:R-:W-:Y:S05]  /*8ee0*/  @!P1 BRA `(.L_x_177) ;  /* 0x0000002c00e09947 */ /* 0x002fea0003800000 */
.L_x_176:
[----:B------:R-:W-:Y:S05]  /*8ef0*/  @!P0 BRA `(.L_x_178) ;  /* 0x0000000000408947 */ /* 0x000fea0003800000 */
[----:B------:R-:W1:Y:S01]  /*8f00*/  LDCU.64 UR8, c[0x4][0x70] ;  /* 0x01000e00ff0877ac */ /* 0x000e620008000a00 */
[----:B------:R-:W-:Y:S01]  /*8f10*/  MOV R15, 0x0 ;  /* 0x00000000000f7802 */ /* 0x000fe20000000f00 */
[----:B------:R-:W-:Y:S02]  /*8f20*/  HFMA2 R12, -RZ, RZ, 0, 5.9604644775390625e-08 ;  /* 0x00000001ff0c7431 */ /* 0x000fe400000001ff */
[----:B------:R-:W-:Y:S02]  /*8f30*/  IMAD.MOV.U32 R8, RZ, RZ, 0x192 ;  /* 0x00000192ff087424 */ /* 0x000fe400078e00ff */
[----:B------:R-:W-:Y:S01]  /*8f40*/  IMAD.MOV.U32 R13, RZ, RZ, RZ ;  /* 0x000000ffff0d7224 */ /* 0x000fe200078e00ff */
[----:B------:R-:W5:Y:S01]  /*8f50*/  LDCU.64 UR6, c[0x4][0x78] ;  /* 0x01000f00ff0677ac */ /* 0x000f620008000a00 */
[----:B------:R-:W2:Y:S01]  /*8f60*/  LDC.64 R14, c[0x4][R15] ;  /* 0x010000000f0e7b82 */ /* 0x000ea20000000a00 */
[----:B------:R-:W3:Y:S01]  /*8f70*/  LDCU.64 UR4, c[0x4][0x10] ;  /* 0x01000200ff0477ac */ /* 0x000ee20008000a00 */
[----:B-1----:R-:W-:Y:S01]  /*8f80*/  MOV R5, UR9 ;  /* 0x0000000900057c02 */ /* 0x002fe20008000f00 */
[----:B------:R-:W-:Y:S01]  /*8f90*/  IMAD.U32 R4, RZ, RZ, UR8 ;  /* 0x00000008ff047e24 */ /* 0x000fe2000f8e00ff */
[----:B-----5:R-:W-:Y:S01]  /*8fa0*/  MOV R7, UR7 ;  /* 0x0000000700077c02 */ /* 0x020fe20008000f00 */
[----:B------:R-:W-:Y:S01]  /*8fb0*/  IMAD.U32 R6, RZ, RZ, UR6 ;  /* 0x00000006ff067e24 */ /* 0x000fe2000f8e00ff */
[----:B---3--:R-:W-:Y:S01]  /*8fc0*/  MOV R11, UR5 ;  /* 0x00000005000b7c02 */ /* 0x008fe20008000f00 */
[----:B------:R-:W-:Y:S02]  /*8fd0*/  IMAD.U32 R10, RZ, RZ, UR4 ;  /* 0x00000004ff0a7e24 */ /* 0x000fe4000f8e00ff */
[----:B------:R-:W-:Y:S07]  /*8fe0*/  LEPC R20, `(.L_x_178) ;  /* 0x000000001014794e */ /* 0x000fee0000000000 */
[----:B--2-4-:R-:W-:Y:S05]  /*8ff0*/  CALL.ABS.NOINC R14 ;  /* 0x000000000e007343 */ /* 0x014fea0003c00000 */
.L_x_178:
[----:B------:R-:W-:Y:S01]  /*9000*/  LOP3.LUT P0, RZ, R78, 0x60, RZ, 0xc0, !PT ;  /* 0x000000604eff7812 */ /* 0x000fe2000780c0ff */
[----:B------:R-:W-:Y:S05]  /*9010*/  WARPSYNC.ALL ;  /* 0x0000000000007948 */ /* 0x000fea0003800000 */
[----:B------:R-:W-:Y:S01]  /*9020*/  R2UR UR4, R2 ;  /* 0x00000000020472ca */ /* 0x000fe200000e0000 */
[----:B---3--:R-:W-:Y:S01]  /*9030*/  IMAD.U32 R64, R46, 0x10000, RZ ;  /* 0x000100002e407824 */ /* 0x008fe200078e00ff */
[----:B------:R-:W-:Y:S01]  /*9040*/  SHF.L.U32 R41, R44, 0x10, RZ ;  /* 0x000000102c297819 */ /* 0x000fe200000006ff */
[----:B------:R-:W-:Y:S01]  /*9050*/  IMAD.U32 R63, R48, 0x10000, RZ ;  /* 0x00010000303f7824 */ /* 0x000fe200078e00ff */
[----:B------:R-:W-:Y:S01]  /*9060*/  PRMT R39, R44, 0x8880, RZ ;  /* 0x000088802c277816 */ /* 0x000fe200000000ff */
[----:B------:R-:W-:Y:S01]  /*9070*/  IMAD.U32 R53, R50, 0x10000, RZ ;  /* 0x0001000032357824 */ /* 0x000fe200078e00ff */
[----:B------:R-:W-:Y:S01]  /*9080*/  SHF.L.U32 R42, R44, 0x8, RZ ;  /* 0x000000082c2a7819 */ /* 0x000fe200000006ff */
[----:B------:R-:W-:Y:S01]  /*9090*/  BSSY.RECONVERGENT B0, `(.L_x_179) ;  /* 0x000009e000007945 */ /* 0x000fe20003800200 */
[----:B------:R-:W-:Y:S02]  /*90a0*/  SHF.R.S32.HI R41, RZ, 0x18, R41 ;  /* 0x00000018ff297819 */ /* 0x000fe40000011429 */
[----:B------:R-:W-:Y:S02]  /*90b0*/  SHF.R.S32.HI R42, RZ, 0x18, R42 ;  /* 0x00000018ff2a7819 */ /* 0x000fe4000001142a */
[----:B------:R-:W-:Y:S01]  /*90c0*/  SHF.R.S32.HI R43, RZ, 0x18, R44 ;  /* 0x00000018ff2b7819 */ /* 0x000fe2000001142c */
[----:B------:R-:W1:Y:S01]  /*90d0*/  LDTM.x32 R4, tmem[UR4] ;  /* 0x00000004000479ee */ /* 0x000e6200082c0000 */
[----:B------:R-:W-:Y:S01]  /*90e0*/  NOP ;  /* 0x0000000000007918 */ /* 0x000fe20000000000 */
[----:B------:R-:W-:Y:S02]  /*90f0*/  IADD3 R83, PT, PT, R83, 0x4e0, RZ ;  /* 0x000004e053537810 */ /* 0x000fe40007ffe0ff */
[----:B------:R-:W-:Y:S02]  /*9100*/  PRMT R69, R45, 0x8880, RZ ;  /* 0x000088802d457816 */ /* 0x000fe400000000ff */
[----:B------:R-:W-:Y:S02]  /*9110*/  LOP3.LUT R83, R83, 0xfefffff8, RZ, 0xc0, !PT ;  /* 0xfefffff853537812 */ /* 0x000fe400078ec0ff */
[----:B------:R-:W-:Y:S02]  /*9120*/  SHF.L.U32 R68, R45, 0x10, RZ ;  /* 0x000000102d447819 */ /* 0x000fe400000006ff */
[----:B-1----:R1:W-:Y:S01]  /*9130*/  SYNCS.ARRIVE.TRANS64.RED.A1T0 RZ, [R83+URZ], RZ ;  /* 0x000000ff53ff79a7 */ /* 0x0023e200081004ff */
[----:B------:R-:W-:Y:S02]  /*9140*/  SHF.R.S32.HI R44, RZ, 0x18, R45 ;  /* 0x00000018ff2c7819 */ /* 0x000fe4000001142d */
[----:B------:R-:W-:Y:S02]  /*9150*/  PRMT R66, R46, 0x8880, RZ ;  /* 0x000088802e427816 */ /* 0x000fe400000000ff */
[C---:B------:R-:W-:Y:S02]  /*9160*/  PRMT R60, R47.reuse, 0x8880, RZ ;  /* 0x000088802f3c7816 */ /* 0x040fe400000000ff */
[C---:B------:R-:W-:Y:S02]  /*9170*/  SHF.L.U32 R59, R47.reuse, 0x10, RZ ;  /* 0x000000102f3b7819 */ /* 0x040fe400000006ff */
[----:B------:R-:W-:Y:S02]  /*9180*/  SHF.L.U32 R58, R47, 0x8, RZ ;  /* 0x000000082f3a7819 */ /* 0x000fe400000006ff */
[C---:B------:R-:W-:Y:S02]  /*9190*/  PRMT R65, R48.reuse, 0x8880, RZ ;  /* 0x0000888030417816 */ /* 0x040fe400000000ff */
[----:B------:R-:W-:Y:S01]  /*91a0*/  SHF.L.U32 R62, R48, 0x8, RZ ;  /* 0x00000008303e7819 */ /* 0x000fe200000006ff */
[C---:B----4-:R-:W-:Y:S01]  /*91b0*/  IMAD R0, R38.reuse, R4, RZ ;  /* 0x0000000426007224 */ /* 0x050fe200078e02ff */
[----:B------:R-:W-:Y:S01]  /*91c0*/  SHF.R.S32.HI R4, RZ, 0x18, R68 ;  /* 0x00000018ff047819 */ /* 0x000fe20000011444 */
[C---:B------:R-:W-:Y:S01]  /*91d0*/  IMAD R2, R38.reuse, R5, RZ ;  /* 0x0000000526027224 */ /* 0x040fe200078e02ff */
[C---:B------:R-:W-:Y:S01]  /*91e0*/  PRMT R57, R49.reuse, 0x8880, RZ ;  /* 0x0000888031397816 */ /* 0x040fe200000000ff */
[C---:B------:R-:W-:Y:S01]  /*91f0*/  IMAD R3, R38.reuse, R6, RZ ;  /* 0x0000000626037224 */ /* 0x040fe200078e02ff */
[----:B------:R-:W-:Y:S01]  /*9200*/  SHF.L.U32 R56, R49, 0x10, RZ ;  /* 0x0000001031387819 */ /* 0x000fe200000006ff */
[----:B------:R-:W-:Y:S01]  /*9210*/  IMAD R0, R39, R40, R0 ;  /* 0x0000002827007224 */ /* 0x000fe200078e0200 */
[----:B------:R-:W-:Y:S01]  /*9220*/  MOV R39, R66 ;  /* 0x0000004200277202 */ /* 0x000fe20000000f00 */
[----:B------:R-:W-:Y:S01]  /*9230*/  IMAD R7, R38, R7, RZ ;  /* 0x0000000726077224 */ /* 0x000fe200078e02ff */
[----:B------:R-:W-:Y:S01]  /*9240*/  SHF.L.U32 R55, R49, 0x8, RZ ;  /* 0x0000000831377819 */ /* 0x000fe200000006ff */
[-C--:B------:R-:W-:Y:S01]  /*9250*/  IMAD R2, R41, R40.reuse, R2 ;  /* 0x0000002829027224 */ /* 0x080fe200078e0202 */
[----:B------:R-:W-:Y:S01]  /*9260*/  SHF.R.S32.HI R41, RZ, 0x18, R48 ;  /* 0x00000018ff297819 */ /* 0x000fe20000011430 */
[-C--:B------:R-:W-:Y:S01]  /*9270*/  IMAD R3, R42, R40.reuse, R3 ;  /* 0x000000282a037224 */ /* 0x080fe200078e0203 */
[----:B------:R-:W-:Y:S01]  /*9280*/  SHF.L.U32 R48, R51, 0x8, RZ ;  /* 0x0000000833307819 */ /* 0x000fe200000006ff */
[----:B------:R-:W-:Y:S01]  /*9290*/  IMAD R7, R43, R40, R7 ;  /* 0x000000282b077224 */ /* 0x000fe200078e0207 */
[----:B------:R-:W-:Y:S01]  /*92a0*/  SHF.L.U32 R67, R45, 0x8, RZ ;  /* 0x000000082d437819 */ /* 0x000fe200000006ff */
[C---:B------:R-:W-:Y:S01]  /*92b0*/  IMAD R8, R38.reuse, R8, RZ ;  /* 0x0000000826087224 */ /* 0x040fe200078e02ff */
[----:B------:R-:W-:Y:S01]  /*92c0*/  SHF.R.S32.HI R45, RZ, 0x18, R46 ;  /* 0x00000018ff2d7819 */ /* 0x000fe2000001142e */
[----:B------:R-:W-:Y:S01]  /*92d0*/  IMAD R9, R38, R9, RZ ;  /* 0x0000000926097224 */ /* 0x000fe200078e02ff */
[----:B------:R-:W-:Y:S01]  /*92e0*/  SHF.L.U32 R61, R46, 0x8, RZ ;  /* 0x000000082e3d7819 */ /* 0x000fe200000006ff */
[C---:B------:R-:W-:Y:S01]  /*92f0*/  IMAD R10, R38.reuse, R10, RZ ;  /* 0x0000000a260a7224 */ /* 0x040fe200078e02ff */
[----:B------:R-:W-:Y:S01]  /*9300*/  SHF.R.S32.HI R46, RZ, 0x18, R47 ;  /* 0x00000018ff2e7819 */ /* 0x000fe2000001142f */
[C---:B------:R-:W-:Y:S01]  /*9310*/  IMAD R11, R38.reuse, R11, RZ ;  /* 0x0000000b260b7224 */ /* 0x040fe200078e02ff */
[----:B------:R-:W-:Y:S01]  /*9320*/  SHF.R.S32.HI R42, RZ, 0x18, R49 ;  /* 0x00000018ff2a7819 */ /* 0x000fe20000011431 */
[----:B------:R-:W-:Y:S01]  /*9330*/  IMAD R6, R38, R15, RZ ;  /* 0x0000000f26067224 */ /* 0x000fe200078e02ff */
[----:B------:R-:W-:Y:S01]  /*9340*/  PRMT R54, R50, 0x8880, RZ ;  /* 0x0000888032367816 */ /* 0x000fe200000000ff */
[----:B------:R-:W-:Y:S01]  /*9350*/  IMAD R15, R38, R20, RZ ;  /* 0x00000014260f7224 */ /* 0x000fe200078e02ff */
[----:B------:R-:W-:Y:S01]  /*9360*/  SHF.L.U32 R52, R50, 0x8, RZ ;  /* 0x0000000832347819 */ /* 0x000fe200000006ff */
[C---:B------:R-:W-:Y:S01]  /*9370*/  IMAD R20, R38.reuse, R25, RZ ;  /* 0x0000001926147224 */ /* 0x040fe200078e02ff */
[----:B------:R-:W-:Y:S01]  /*9380*/  SHF.R.S32.HI R43, RZ, 0x18, R50 ;  /* 0x00000018ff2b7819 */ /* 0x000fe20000011432 */
[C---:B------:R-:W-:Y:S01]  /*9390*/  IMAD R25, R38.reuse, R30, RZ ;  /* 0x0000001e26197224 */ /* 0x040fe200078e02ff */
[C---:B------:R-:W-:Y:S01]  /*93a0*/  PRMT R50, R51.reuse, 0x8880, RZ ;  /* 0x0000888033327816 */ /* 0x040fe200000000ff */
[C---:B------:R-:W-:Y:S01]  /*93b0*/  IMAD R30, R38.reuse, R35, RZ ;  /* 0x00000023261e7224 */ /* 0x040fe200078e02ff */
[----:B------:R-:W-:Y:S02]  /*93c0*/  SHF.L.U32 R49, R51, 0x10, RZ ;  /* 0x0000001033317819 */ /* 0x000fe400000006ff */
[----:B------:R-:W-:Y:S02]  /*93d0*/  SHF.R.S32.HI R47, RZ, 0x18, R51 ;  /* 0x00000018ff2f7819 */ /* 0x000fe40000011433 */
[----:B------:R-:W-:Y:S01]  /*93e0*/  I2IP.S8.S32.SAT R51, R7, R3, RZ ;  /* 0x0000000307337239 */ /* 0x000fe200000014ff */
[----:B------:R-:W-:Y:S01]  /*93f0*/  IMAD.MOV.U32 R3, RZ, RZ, R69 ;  /* 0x000000ffff037224 */ /* 0x000fe200078e0045 */
[----:B------:R-:W-:Y:S01]  /*9400*/  SHF.R.S32.HI R5, RZ, 0x18, R67 ;  /* 0x00000018ff057819 */ /* 0x000fe20000011443 */
[----:B------:R-:W-:Y:S01]  /*9410*/  IMAD R7, R38, R16, RZ ;  /* 0x0000001026077224 */ /* 0x000fe200078e02ff */
[----:B------:R-:W-:Y:S01]  /*9420*/  IADD3 R36, PT, PT, R36, 0x1, RZ ;  /* 0x0000000124247810 */ /* 0x000fe20007ffe0ff */
[-C--:B------:R-:W-:Y:S02]  /*9430*/  IMAD R8, R3, R40.reuse, R8 ;  /* 0x0000002803087224 */ /* 0x080fe400078e0208 */
[-C--:B------:R-:W-:Y:S02]  /*9440*/  IMAD R9, R4, R40.reuse, R9 ;  /* 0x0000002804097224 */ /* 0x080fe400078e0209 */
[-C--:B------:R-:W-:Y:S02]  /*9450*/  IMAD R10, R5, R40.reuse, R10 ;  /* 0x00000028050a7224 */ /* 0x080fe400078e020a */
[----:B------:R-:W-:Y:S02]  /*9460*/  IMAD R11, R44, R40, R11 ;  /* 0x000000282c0b7224 */ /* 0x000fe400078e020b */
[C---:B------:R-:W-:Y:S02]  /*9470*/  IMAD R3, R38.reuse, R12, RZ ;  /* 0x0000000c26037224 */ /* 0x040fe400078e02ff */
[C---:B------:R-:W-:Y:S01]  /*9480*/  IMAD R12, R38.reuse, R17, RZ ;  /* 0x00000011260c7224 */ /* 0x040fe200078e02ff */
[----:B------:R-:W-:Y:S01]  /*9490*/  I2IP.S8.S32.SAT R11, R11, R10, RZ ;  /* 0x0000000a0b0b7239 */ /* 0x000fe200000014ff */
[C---:B------:R-:W-:Y:S01]  /*94a0*/  IMAD R17, R38.reuse, R22, RZ ;  /* 0x0000001626117224 */ /* 0x040fe200078e02ff */
[----:B------:R-:W-:Y:S01]  /*94b0*/  SHF.R.S32.HI R10, RZ, 0x18, R64 ;  /* 0x00000018ff0a7819 */ /* 0x000fe20000011440 */
[C---:B------:R-:W-:Y:S02]  /*94c0*/  IMAD R22, R38.reuse, R27, RZ ;  /* 0x0000001b26167224 */ /* 0x040fe400078e02ff */
[----:B------:R-:W-:Y:S01]  /*94d0*/  IMAD R27, R38, R32, RZ ;  /* 0x00000020261b7224 */ /* 0x000fe200078e02ff */
[----:B------:R-:W-:Y:S01]  /*94e0*/  I2IP.S8.S32.SAT R32, R2, R0, R51 ;  /* 0x0000000002207239 */ /* 0x000fe20000001433 */
[C---:B------:R-:W-:Y:S01]  /*94f0*/  IMAD R4, R38.reuse, R13, RZ ;  /* 0x0000000d26047224 */ /* 0x040fe200078e02ff */
[----:B------:R-:W-:Y:S01]  /*9500*/  SHF.R.S32.HI R0, RZ, 0x18, R61 ;  /* 0x00000018ff007819 */ /* 0x000fe2000001143d */
[C---:B------:R-:W-:Y:S01]  /*9510*/  IMAD R5, R38.reuse, R14, RZ ;  /* 0x0000000e26057224 */ /* 0x040fe200078e02ff */
[----:B------:R-:W-:Y:S01]  /*9520*/  MOV R2, R60 ;  /* 0x0000003c00027202 */ /* 0x000fe20000000f00 */
[C---:B------:R-:W-:Y:S02]  /*9530*/  IMAD R13, R38.reuse, R18, RZ ;  /* 0x00000012260d7224 */ /* 0x040fe400078e02ff */
[----:B------:R-:W-:Y:S02]  /*9540*/  IMAD R3, R39, R40, R3 ;  /* 0x0000002827037224 */ /* 0x000fe400078e0203 */
[C---:B------:R-:W-:Y:S02]  /*9550*/  IMAD R18, R38.reuse, R23, RZ ;  /* 0x0000001726127224 */ /* 0x040fe400078e02ff */
[----:B------:R-:W-:Y:S02]  /*9560*/  IMAD R23, R38, R28, RZ ;  /* 0x0000001c26177224 */ /* 0x000fe400078e02ff */
[----:B------:R-:W-:Y:S02]  /*9570*/  IMAD R4, R10, R40, R4 ;  /* 0x000000280a047224 */ /* 0x000fe400078e0204 */
[----:B------:R-:W-:Y:S01]  /*9580*/  IMAD R28, R38, R33, RZ ;  /* 0x00000021261c7224 */ /* 0x000fe200078e02ff */
[----:B------:R-:W-:Y:S01]  /*9590*/  I2IP.S8.S32.SAT R33, R9, R8, R11 ;  /* 0x0000000809217239 */ /* 0x000fe2000000140b */
[-C--:B------:R-:W-:Y:S01]  /*95a0*/  IMAD R5, R0, R40.reuse, R5 ;  /* 0x0000002800057224 */ /* 0x080fe200078e0205 */
[----:B------:R-:W-:Y:S01]  /*95b0*/  SHF.R.S32.HI R8, RZ, 0x18, R59 ;  /* 0x00000018ff087819 */ /* 0x000fe2000001143b */
[-C--:B------:R-:W-:Y:S01]  /*95c0*/  IMAD R6, R45, R40.reuse, R6 ;  /* 0x000000282d067224 */ /* 0x080fe200078e0206 */
[----:B------:R-:W-:Y:S01]  /*95d0*/  SHF.R.S32.HI R9, RZ, 0x18, R58 ;  /* 0x00000018ff097819 */ /* 0x000fe2000001143a */
[-C--:B------:R-:W-:Y:S01]  /*95e0*/  IMAD R7, R2, R40.reuse, R7 ;  /* 0x0000002802077224 */ /* 0x080fe200078e0207 */
[----:B------:R-:W-:Y:S01]  /*95f0*/  MOV R0, R65 ;  /* 0x0000004100007202 */ /* 0x000fe20000000f00 */
[----:B------:R-:W-:Y:S01]  /*9600*/  IMAD R14, R38, R19, RZ ;  /* 0x00000013260e7224 */ /* 0x000fe200078e02ff */
[----:B------:R-:W-:Y:S01]  /*9610*/  I2IP.S8.S32.SAT R5, R6, R5, RZ ;  /* 0x0000000506057239 */ /* 0x000fe200000014ff */
[-C--:B------:R-:W-:Y:S01]  /*9620*/  IMAD R12, R8, R40.reuse, R12 ;  /* 0x00000028080c7224 */ /* 0x080fe200078e020c */
[----:B------:R-:W-:Y:S01]  /*9630*/  SHF.R.S32.HI R2, RZ, 0x18, R63 ;  /* 0x00000018ff027819 */ /* 0x000fe2000001143f */
[-C--:B------:R-:W-:Y:S01]  /*9640*/  IMAD R13, R9, R40.reuse, R13 ;  /* 0x00000028090d7224 */ /* 0x080fe200078e020d */
[----:B------:R-:W-:Y:S01]  /*9650*/  SHF.R.S32.HI R8, RZ, 0x18, R62 ;  /* 0x00000018ff087819 */ /* 0x000fe2000001143e */
[----:B------:R-:W-:Y:S02]  /*9660*/  IMAD R16, R38, R21, RZ ;  /* 0x0000001526107224 */ /* 0x000fe400078e02ff */
[-C--:B------:R-:W-:Y:S02]  /*9670*/  IMAD R14, R46, R40.reuse, R14 ;  /* 0x000000282e0e7224 */ /* 0x080fe400078e020e */
[-C--:B------:R-:W-:Y:S02]  /*9680*/  IMAD R15, R0, R40.reuse, R15 ;  /* 0x00000028000f7224 */ /* 0x080fe400078e020f */
[----:B------:R-:W-:Y:S01]  /*9690*/  IMAD R16, R2, R40, R16 ;  /* 0x0000002802107224 */ /* 0x000fe200078e0210 */
[----:B------:R-:W-:Y:S01]  /*96a0*/  I2IP.S8.S32.SAT R13, R14, R13, RZ ;  /* 0x0000000d0e0d7239 */ /* 0x000fe200000014ff */
[C---:B------:R-:W-:Y:S01]  /*96b0*/  IMAD R19, R38.reuse, R24, RZ ;  /* 0x0000001826137224 */ /* 0x040fe200078e02ff */
[----:B------:R-:W-:Y:S01]  /*96c0*/  SHF.R.S32.HI R2, RZ, 0x18, R56 ;  /* 0x00000018ff027819 */ /* 0x000fe20000011438 */
[----:B------:R-:W-:Y:S01]  /*96d0*/  IMAD R24, R38, R29, RZ ;  /* 0x0000001d26187224 */ /* 0x000fe200078e02ff */
[----:B------:R-:W-:Y:S01]  /*96e0*/  I2IP.S8.S32.SAT R35, R12, R7, R13 ;  /* 0x000000070c237239 */ /* 0x000fe2000000140d */
[----:B------:R-:W-:Y:S02]  /*96f0*/  IMAD R17, R8, R40, R17 ;  /* 0x0000002808117224 */ /* 0x000fe400078e0211 */
[----:B------:R-:W-:Y:S02]  /*9700*/  IMAD.MOV.U32 R0, RZ, RZ, R57 ;  /* 0x000000ffff007224 */ /* 0x000fe400078e0039 */
[----:B------:R-:W-:Y:S01]  /*9710*/  IMAD R29, R38, R34, RZ ;  /* 0x00000022261d7224 */ /* 0x000fe200078e02ff */
[----:B------:R-:W-:Y:S01]  /*9720*/  I2IP.S8.S32.SAT R34, R4, R3, R5 ;  /* 0x0000000304227239 */ /* 0x000fe20000001405 */
[-C--:B------:R-:W-:Y:S01]  /*9730*/  IMAD R18, R41, R40.reuse, R18 ;  /* 0x0000002829127224 */ /* 0x080fe200078e0212 */
[----:B------:R-:W-:Y:S01]  /*9740*/  SHF.R.S32.HI R3, RZ, 0x18, R55 ;  /* 0x00000018ff037819 */ /* 0x000fe20000011437 */
[----:B------:R-:W-:Y:S01]  /*9750*/  IMAD R19, R0, R40, R19 ;  /* 0x0000002800137224 */ /* 0x000fe200078e0213 */
[----:B------:R-:W-:Y:S01]  /*9760*/  MOV R0, R54 ;  /* 0x0000003600007202 */ /* 0x000fe20000000f00 */
[----:B------:R1:W-:Y:S01]  /*9770*/  STS.128 [R80+UR44+0x1600], R32 ;  /* 0x0016002050007988 */ /* 0x0003e20008000c2c */
[----:B------:R-:W-:Y:S01]  /*9780*/  SHF.R.S32.HI R4, RZ, 0x18, R48 ;  /* 0x00000018ff047819 */ /* 0x000fe20000011430 */
[----:B------:R-:W-:Y:S01]  /*9790*/  IMAD R21, R38, R26, RZ ;  /* 0x0000001a26157224 */ /* 0x000fe200078e02ff */
[----:B------:R-:W-:Y:S01]  /*97a0*/  I2IP.S8.S32.SAT R17, R18, R17, RZ ;  /* 0x0000001112117239 */ /* 0x000fe200000014ff */
[-C--:B------:R-:W-:Y:S01]  /*97b0*/  IMAD R20, R2, R40.reuse, R20 ;  /* 0x0000002802147224 */ /* 0x080fe200078e0214 */
[----:B------:R-:W-:Y:S01]  /*97c0*/  SHF.R.S32.HI R2, RZ, 0x18, R53 ;  /* 0x00000018ff027819 */ /* 0x000fe20000011435 */
[-C--:B------:R-:W-:Y:S01]  /*97d0*/  IMAD R21, R3, R40.reuse, R21 ;  /* 0x0000002803157224 */ /* 0x080fe200078e0215 */
[----:B------:R-:W-:Y:S01]  /*97e0*/  SHF.R.S32.HI R3, RZ, 0x18, R49 ;  /* 0x00000018ff037819 */ /* 0x000fe20000011431 */
[-C--:B------:R-:W-:Y:S01]  /*97f0*/  IMAD R22, R42, R40.reuse, R22 ;  /* 0x000000282a167224 */ /* 0x080fe200078e0216 */
[----:B------:R-:W-:Y:S01]  /*9800*/  I2IP.S8.S32.SAT R16, R16, R15, R17 ;  /* 0x0000000f10107239 */ /* 0x000fe20000001411 */
[-C--:B------:R-:W-:Y:S01]  /*9810*/  IMAD R23, R0, R40.reuse, R23 ;  /* 0x0000002800177224 */ /* 0x080fe200078e0217 */
[----:B------:R-:W-:Y:S01]  /*9820*/  SHF.R.S32.HI R0, RZ, 0x18, R52 ;  /* 0x00000018ff007819 */ /* 0x000fe20000011434 */
[----:B------:R-:W-:Y:S01]  /*9830*/  IMAD R24, R2, R40, R24 ;  /* 0x0000002802187224 */ /* 0x000fe200078e0218 */
[----:B------:R-:W-:Y:S01]  /*9840*/  MOV R2, R50 ;  /* 0x0000003200027202 */ /* 0x000fe20000000f00 */
[----:B------:R-:W-:Y:S01]  /*9850*/  IMAD R26, R38, R31, RZ ;  /* 0x0000001f261a7224 */ /* 0x000fe200078e02ff */
[----:B------:R-:W-:Y:S01]  /*9860*/  I2IP.S8.S32.SAT R17, R22, R21, RZ ;  /* 0x0000001516117239 */ /* 0x000fe200000014ff */
[-C--:B------:R-:W-:Y:S02]  /*9870*/  IMAD R25, R0, R40.reuse, R25 ;  /* 0x0000002800197224 */ /* 0x080fe400078e0219 */
[-C--:B------:R-:W-:Y:S01]  /*9880*/  IMAD R26, R43, R40.reuse, R26 ;  /* 0x000000282b1a7224 */ /* 0x080fe200078e021a */
[----:B------:R-:W-:Y:S01]  /*9890*/  I2IP.S8.S32.SAT R17, R20, R19, R17 ;  /* 0x0000001314117239 */ /* 0x000fe20000001411 */
[-C--:B------:R-:W-:Y:S02]  /*98a0*/  IMAD R27, R2, R40.reuse, R27 ;  /* 0x00000028021b7224 */ /* 0x080fe400078e021b */
[-C--:B------:R-:W-:Y:S01]  /*98b0*/  IMAD R28, R3, R40.reuse, R28 ;  /* 0x00000028031c7224 */ /* 0x080fe200078e021c */
[----:B------:R-:W-:Y:S01]  /*98c0*/  I2IP.S8.S32.SAT R18, R26, R25, RZ ;  /* 0x000000191a127239 */ /* 0x000fe200000014ff */
[-C--:B------:R-:W-:Y:S02]  /*98d0*/  IMAD R29, R4, R40.reuse, R29 ;  /* 0x00000028041d7224 */ /* 0x080fe400078e021d */
[----:B------:R-:W-:Y:S01]  /*98e0*/  IMAD R30, R47, R40, R30 ;  /* 0x000000282f1e7224 */ /* 0x000fe200078e021e */
[----:B------:R-:W-:Y:S04]  /*98f0*/  I2IP.S8.S32.SAT R18, R24, R23, R18 ;  /* 0x0000001718127239 */ /* 0x000fe80000001412 */
[----:B------:R-:W-:Y:S04]  /*9900*/  I2IP.S8.S32.SAT R29, R30, R29, RZ ;  /* 0x0000001d1e1d7239 */ /* 0x000fe800000014ff */
[----:B------:R-:W-:Y:S05]  /*9910*/  I2IP.S8.S32.SAT R19, R28, R27, R29 ;  /* 0x0000001b1c137239 */ /* 0x000fea000000141d */
[----:B------:R1:W-:Y:S01]  /*9920*/  STS.128 [R79+0x1010], R16 ;  /* 0x001010104f007388 */ /* 0x0003e20000000c00 */
[----:B------:R-:W-:Y:S01]  /*9930*/  @!PT LDS RZ, [RZ] ;  /* 0x00000000fffff984 */ /* 0x000fe20000000800 */
[----:B------:R-:W-:Y:S01]  /*9940*/  @!PT LDS RZ, [RZ] ;  /* 0x00000000fffff984 */ /* 0x000fe20000000800 */
[----:B------:R-:W-:Y:S01]  /*9950*/  @!PT LDS RZ, [RZ] ;  /* 0x00000000fffff984 */ /* 0x000fe20000000800 */
[----:B------:R-:W-:Y:S01]  /*9960*/  @!PT LDS RZ, [RZ] ;  /* 0x00000000fffff984 */ /* 0x000fe20000000800 */
[----:B------:R3:W-:Y:S07]  /*9970*/  MEMBAR.ALL.CTA ;  /* 0x0000000000007992 */ /* 0x0007ee0000008000 */
[----:B---3--:R-:W3:Y:S02]  /*9980*/  FENCE.VIEW.ASYNC.S ;  /* 0x00000000000073c6 */ /* 0x008ee40000000000 */
[----:B---3--:R-:W-:Y:S06]  /*9990*/  BAR.SYNC.DEFER_BLOCKING 0x1, 0x80 ;  /* 0x0042000000007b1d */ /* 0x008fec0000010000 */
[----:B------:R-:W-:Y:S05]  /*99a0*/  @P0 BRA `(.L_x_180) ;  /* 0x0000000000300947 */ /* 0x000fea0003800000 */
[----:B------:R-:W-:Y:S02]  /*99b0*/  UIADD3 UR4, UPT, UPT, UR44, 0x1600, URZ ;  /* 0x000016002c047890 */ /* 0x000fe4000fffe0ff */
[----:B------:R-:W-:Y:S02]  /*99c0*/  USHF.L.U32 UR9, UR46, 0x6, URZ ;  /* 0x000000062e097899 */ /* 0x000fe400080006ff */
[----:B------:R-:W-:Y:S02]  /*99d0*/  USHF.L.U32 UR10, UR45, 0x6, URZ ;  /* 0x000000062d0a7899 */ /* 0x000fe400080006ff */
[----:B------:R-:W-:Y:S01]  /*99e0*/  MOV R88, UR4 ;  /* 0x0000000400587c02 */ /* 0x000fe20008000f00 */
[----:B------:R-:W-:Y:S01]  /*99f0*/  UIADD3 UR4, UP0, UPT, UR62, 0x680, URZ ;  /* 0x000006803e047890 */ /* 0x000fe2000ff1e0ff */
[----:B------:R-:W-:Y:S02]  /*9a00*/  UMOV UR11, UR36 ;  /* 0x00000024000b7c82 */ /* 0x000fe40008000000 */
[----:B------:R-:W-:Y:S01]  /*9a10*/  R2UR UR8, R88 ;  /* 0x00000000580872ca */ /* 0x000fe200000e0000 */
[----:B------:R-:W-:Y:S11]  /*9a20*/  UIADD3.X UR5, UPT, UPT, URZ, UR63, URZ, UP0, !UPT ;  /* 0x0000003fff057290 */ /* 0x000ff600087fe4ff */
[----:B------:R-:W-:Y:S01]  /*9a30*/  @!UPT UIADD3 URZ, UPT, UPT, URZ, URZ, URZ ;  /* 0x000000fffffff290 */ /* 0x000fe2000fffe0ff */
[----:B------:R3:W-:Y:S01]  /*9a40*/  UTMASTG.3D [UR8], [UR4] ;  /* 0x00000008040073b5 */ /* 0x0007e20008010000 */
[----:B------:R0:W-:Y:S01]  /*9a50*/  UTMACMDFLUSH ;  /* 0x00000000000079b7 */ /* 0x0001e20000000000 */
[----:B---3--:R-:W-:Y:S04]  /*9a60*/  DEPBAR.LE SB0, 0x0 ;  /* 0x000080000000791a */ /* 0x008fe80000000000 */
.L_x_180:
[----:B------:R-:W-:Y:S05]  /*9a70*/  BSYNC.RECONVERGENT B0 ;  /* 0x0000000000007941 */ /* 0x000fea0003800200 */
.L_x_179:
[----:B------:R-:W-:Y:S01]  /*9a80*/  BAR.SYNC.DEFER_BLOCKING 0x1, 0x80 ;  /* 0x0042000000007b1d */ /* 0x000fe20000010000 */
[----:B------:R-:W-:Y:S01]  /*9a90*/  ISETP.NE.AND P0, PT, R84, 0x2, PT ;  /* 0x000000025400780c */ /* 0x000fe20003f05270 */
[----:B------:R-:W-:Y:S01]  /*9aa0*/  UISETP.NE.AND UP0, UPT, UR47, URZ, UPT ;  /* 0x000000ff2f00728c */ /* 0x000fe2000bf05270 */
[----:B------:R-:W-:Y:S01]  /*9ab0*/  ISETP.NE.AND P1, PT, R36, 0x4, PT ;  /* 0x000000042400780c */ /* 0x000fe20003f25270 */
[----:B------:R-:W-:Y:S01]  /*9ac0*/  UIADD3 UR46, UPT, UPT, UR37, UR57, URZ ;  /* 0x00000039252e7290 */ /* 0x000fe2000fffe0ff */
[----:B------:R-:W-:Y:S01]  /*9ad0*/  SEL R2, RZ, 0x1, P0 ;  /* 0x00000001ff027807 */ /* 0x000fe20000000000 */
[----:B------:R-:W-:Y:S01]  /*9ae0*/  UIADD3 UR45, UPT, UPT, UR38, UR60, URZ ;  /* 0x0000003c262d7290 */ /* 0x000fe2000fffe0ff */
[----:B------:R-:W-:Y:S02]  /*9af0*/  SEL R0, RZ, 0x1, P1 ;  /* 0x00000001ff007807 */ /* 0x000fe40000800000 */
[----:B------:R-:W-:Y:S02]  /*9b00*/  LOP3.LUT R86, R86, R2, RZ, 0x3c, !PT ;  /* 0x0000000256567212 */ /* 0x000fe400078e3cff */
[----:B------:R-:W-:Y:S02]  /*9b10*/  LOP3.LUT R87, R87, R0, RZ, 0x3c, !PT ;  /* 0x0000000057577212 */ /* 0x000fe400078e3cff */
[----:B------:R-:W-:Y:S02]  /*9b20*/  SEL R84, R84, RZ, P0 ;  /* 0x000000ff54547207 */ /* 0x000fe40000000000 */
[----:B------:R-:W-:Y:S01]  /*9b30*/  SEL R36, R36, RZ, P1 ;  /* 0x000000ff24247207 */ /* 0x000fe20000800000 */
[----:B------:R-:W-:Y:S01]  /*9b40*/  UMOV UR36, UR54 ;  /* 0x0000003600247c82 */ /* 0x000fe20008000000 */
[----:B------:R-:W-:Y:S05]  /*9b50*/  BRA.U UP0, `(.L_x_181) ;  /* 0xffffffe5002c7547 */ /* 0x000fea000b83ffff */
[----:B------:R-:W-:Y:S05]  /*9b60*/  EXIT ;  /* 0x000000000000794d */ /* 0x000fea0003800000 */
.L_x_25:
[----:B--2---:R2:W3:Y:S02]  /*9b70*/  SYNCS.PHASECHK.TRANS64.TRYWAIT P0, [R0+URZ+0x510], R2 ;  /* 0x00051002000075a7 */ /* 0x0044e400080011ff */
[----:B---3--:R-:W-:Y:S05]  /*9b80*/  @!P0 NANOSLEEP.SYNCS 0x989680 ;  /* 0x009896800000895d */ /* 0x008fea0003900000 */
[----:B------:R-:W3:Y:S02]  /*9b90*/  @!P0 SYNCS.PHASECHK.TRANS64 P0, [R0+URZ+0x510], R2 ;  /* 0x00051002000085a7 */ /* 0x000ee400080010ff */
[----:B---3--:R-:W-:Y:S05]  /*9ba0*/  @!P0 BRA `(.L_x_25) ;  /* 0xfffffffc00f08947 */ /* 0x008fea000383ffff */
[----:B------:R-:W-:Y:S05]  /*9bb0*/  BRA `(.L_x_182) ;  /* 0xffffff8400ac7947 */ /* 0x000fea000383ffff */
.L_x_28:
[----:B-1----:R-:W-:-:S07]  /*9bc0*/  MOV R0, UR33 ;  /* 0x0000002100007c02 */ /* 0x002fce0008000f00 */
.L_x_183:
[----:B-1----:R1:W2:Y:S02]  /*9bd0*/  SYNCS.PHASECHK.TRANS64.TRYWAIT P0, [R0+URZ+0x240], R3 ;  /* 0x00024003000075a7 */ /* 0x0022a400080011ff */
[----:B--2---:R-:W-:Y:S05]  /*9be0*/  @!P0 NANOSLEEP.SYNCS 0x989680 ;  /* 0x009896800000895d */ /* 0x004fea0003900000 */
[----:B------:R-:W2:Y:S02]  /*9bf0*/  @!P0 SYNCS.PHASECHK.TRANS64 P0, [R0+URZ+0x240], R3 ;  /* 0x00024003000085a7 */ /* 0x000ea400080010ff */
[----:B--2---:R-:W-:Y:S05]  /*9c00*/  @!P0 BRA `(.L_x_183) ;  /* 0xfffffffc00f08947 */ /* 0x004fea000383ffff */
[----:B------:R-:W-:Y:S05]  /*9c10*/  BRA `(.L_x_27) ;  /* 0xffffff8800047947 */ /* 0x000fea000383ffff */
.L_x_35:
[----:B-1----:R-:W-:-:S07]  /*9c20*/  MOV R0, UR17 ;  /* 0x0000001100007c02 */ /* 0x002fce0008000f00 */
.L_x_184:
[----:B-1----:R1:W2:Y:S02]  /*9c30*/  SYNCS.PHASECHK.TRANS64.TRYWAIT P0, [R0+URZ+0x240], R3 ;  /* 0x00024003000075a7 */ /* 0x0022a400080011ff */
[----:B--2---:R-:W-:Y:S05]  /*9c40*/  @!P0 NANOSLEEP.SYNCS 0x989680 ;  /* 0x009896800000895d */ /* 0x004fea0003900000 */
[----:B------:R-:W2:Y:S02]  /*9c50*/  @!P0 SYNCS.PHASECHK.TRANS64 P0, [R0+URZ+0x240], R3 ;  /* 0x00024003000085a7 */ /* 0x000ea400080010ff */
[----:B--2---:R-:W-:Y:S05]  /*9c60*/  @!P0 BRA `(.L_x_184) ;  /* 0xfffffffc00f08947 */ /* 0x004fea000383ffff */
[----:B------:R-:W-:Y:S05]  /*9c70*/  BRA `(.L_x_34) ;  /* 0xffffff8800c47947 */ /* 0x000fea000383ffff */
.L_x_40:
[----:B-1----:R1:W2:Y:S02]  /*9c80*/  SYNCS.PHASECHK.TRANS64.TRYWAIT P0, [R3+URZ+0x4a0], R0 ;  /* 0x0004a000030075a7 */ /* 0x0022a400080011ff */
[----:B--2---:R-:W-:Y:S05]  /*9c90*/  @!P0 NANOSLEEP.SYNCS 0x989680 ;  /* 0x009896800000895d */ /* 0x004fea0003900000 */
[----:B------:R-:W2:Y:S02]  /*9ca0*/  @!P0 SYNCS.PHASECHK.TRANS64 P0, [R3+URZ+0x4a0], R0 ;  /* 0x0004a000030085a7 */ /* 0x000ea400080010ff */
[----:B--2---:R-:W-:Y:S05]  /*9cb0*/  @!P0 BRA `(.L_x_40) ;  /* 0xfffffffc00f08947 */ /* 0x004fea000383ffff */
[----:B------:R-:W-:Y:S05]  /*9cc0*/  BRA `(.L_x_185) ;  /* 0xffffff8c006c7947 */ /* 0x000fea000383ffff */
.L_x_44:
[----:B------:R-:W-:-:S07]  /*9cd0*/  MOV R0, UR4 ;  /* 0x0000000400007c02 */ /* 0x000fce0008000f00 */
.L_x_186:
[----:B-1----:R1:W2:Y:S02]  /*9ce0*/  SYNCS.PHASECHK.TRANS64.TRYWAIT P0, [R0+URZ], R2 ;  /* 0x00000002000075a7 */ /* 0x0022a400080011ff */
[----:B--2---:R-:W-:Y:S05]  /*9cf0*/  @!P0 NANOSLEEP.SYNCS 0x989680 ;  /* 0x009896800000895d */ /* 0x004fea0003900000 */
[----:B------:R-:W2:Y:S02]  /*9d00*/  @!P0 SYNCS.PHASECHK.TRANS64 P0, [R0+URZ], R2 ;  /* 0x00000002000085a7 */ /* 0x000ea400080010ff */
[----:B--2---:R-:W-:Y:S05]  /*9d10*/  @!P0 BRA `(.L_x_186) ;  /* 0xfffffffc00f08947 */ /* 0x004fea000383ffff */
[----:B------:R-:W-:Y:S05]  /*9d20*/  BRA `(.L_x_187) ;  /* 0xffffff9400107947 */ /* 0x000fea000383ffff */
.L_x_45:
[----:B------:R-:W-:-:S07]  /*9d30*/  MOV R0, UR5 ;  /* 0x0000000500007c02 */ /* 0x000fce0008000f00 */
.L_x_188:
[----:B-1----:R1:W2:Y:S02]  /*9d40*/  SYNCS.PHASECHK.TRANS64.TRYWAIT P0, [R0+URZ], R3 ;  /* 0x00000003000075a7 */ /* 0x0022a400080011ff */
[----:B--2---:R-:W-:Y:S05]  /*9d50*/  @!P0 NANOSLEEP.SYNCS 0x989680 ;  /* 0x009896800000895d */ /* 0x004fea0003900000 */
[----:B------:R-:W2:Y:S02]  /*9d60*/  @!P0 SYNCS.PHASECHK.TRANS64 P0, [R0+URZ], R3 ;  /* 0x00000003000085a7 */ /* 0x000ea400080010ff */
[----:B--2---:R-:W-:Y:S05]  /*9d70*/  @!P0 BRA `(.L_x_188) ;  /* 0xfffffffc00f08947 */ /* 0x004fea000383ffff */
[----:B------:R-:W-:Y:S05]  /*9d80*/  BRA `(.L_x_189) ;  /* 0xffffff94001c7947 */ /* 0x000fea000383ffff */
.L_x_46:
[----:B------:R-:W-:-:S07]  /*9d90*/  MOV R0, UR5 ;  /* 0x0000000500007c02 */ /* 0x000fce0008000f00 */
.L_x_190:
[----:B-1----:R1:W2:Y:S02]  /*9da0*/  SYNCS.PHASECHK.TRANS64.TRYWAIT P0, [R0+URZ], R3 ;  /* 0x00000003000075a7 */ /* 0x0022a400080011ff */
[----:B--2---:R-:W-:Y:S05]  /*9db0*/  @!P0 NANOSLEEP.SYNCS 0x989680 ;  /* 0x009896800000895d */ /* 0x004fea0003900000 */
[----:B------:R-:W2:Y:S02]  /*9dc0*/  @!P0 SYNCS.PHASECHK.TRANS64 P0, [R0+URZ], R3 ;  /* 0x00000003000085a7 */ /* 0x000ea400080010ff */
[----:B--2---:R-:W-:Y:S05]  /*9dd0*/  @!P0 BRA `(.L_x_190) ;  /* 0xfffffffc00f08947 */ /* 0x004fea000383ffff */
[----:B------:R-:W-:Y:S05]  /*9de0*/  BRA `(.L_x_191) ;  /* 0xffffff9400287947 */ /* 0x000fea000383ffff */
.L_x_47:
[----:B------:R-:W-:-:S07]  /*9df0*/  MOV R0, UR5 ;  /* 0x0000000500007c02 */ /* 0x000fce0008000f00 */
.L_x_192:
[----:B-1----:R1:W2:Y:S02]  /*9e00*/  SYNCS.PHASECHK.TRANS64.TRYWAIT P0, [R0+URZ], R3 ;  /* 0x00000003000075a7 */ /* 0x0022a400080011ff */
[----:B--2---:R-:W-:Y:S05]  /*9e10*/  @!P0 NANOSLEEP.SYNCS 0x989680 ;  /* 0x009896800000895d */ /* 0x004fea0003900000 */
[----:B------:R-:W2:Y:S02]  /*9e20*/  @!P0 SYNCS.PHASECHK.TRANS64 P0, [R0+URZ], R3 ;  /* 0x00000003000085a7 */ /* 0x000ea400080010ff */
[----:B--2---:R-:W-:Y:S05]  /*9e30*/  @!P0 BRA `(.L_x_192) ;  /* 0xfffffffc00f08947 */ /* 0x004fea000383ffff */
[----:B------:R-:W-:Y:S05]  /*9e40*/  BRA `(.L_x_193) ;  /* 0xffffff9400347947 */ /* 0x000fea000383ffff */
.L_x_48:
[----:B------:R-:W-:-:S07]  /*9e50*/  MOV R0, UR5 ;  /* 0x0000000500007c02 */ /* 0x000fce0008000f00 */
.L_x_194:
[----:B-1----:R1:W2:Y:S02]  /*9e60*/  SYNCS.PHASECHK.TRANS64.TRYWAIT P0, [R0+URZ], R3 ;  /* 0x00000003000075a7 */ /* 0x0022a400080011ff */
[----:B--2---:R-:W-:Y:S05]  /*9e70*/  @!P0 NANOSLEEP.SYNCS 0x989680 ;  /* 0x009896800000895d */ /* 0x004fea0003900000 */
[----:B------:R-:W2:Y:S02]  /*9e80*/  @!P0 SYNCS.PHASECHK.TRANS64 P0, [R0+URZ], R3 ;  /* 0x00000003000085a7 */ /* 0x000ea400080010ff */
[----:B--2---:R-:W-:Y:S05]  /*9e90*/  @!P0 BRA `(.L_x_194) ;  /* 0xfffffffc00f08947 */ /* 0x004fea000383ffff */
[----:B------:R-:W-:Y:S05]  /*9ea0*/  BRA `(.L_x_195) ;  /* 0xffffff9400407947 */ /* 0x000fea000383ffff */
.L_x_49:
[----:B------:R-:W-:-:S07]  /*9eb0*/  MOV R0, UR5 ;  /* 0x0000000500007c02 */ /* 0x000fce0008000f00 */
.L_x_196:
[----:B-1----:R1:W2:Y:S02]  /*9ec0*/  SYNCS.PHASECHK.TRANS64.TRYWAIT P0, [R0+URZ], R3 ;  /* 0x00000003000075a7 */ /* 0x0022a400080011ff */
[----:B--2---:R-:W-:Y:S05]  /*9ed0*/  @!P0 NANOSLEEP.SYNCS 0x989680 ;  /* 0x009896800000895d */ /* 0x004fea0003900000 */
[----:B------:R-:W2:Y:S02]  /*9ee0*/  @!P0 SYNCS.PHASECHK.TRANS64 P0, [R0+URZ], R3 ;  /* 0x00000003000085a7 */ /* 0x000ea400080010ff */
[----:B--2---:R-:W-:Y:S05]  /*9ef0*/  @!P0 BRA `(.L_x_196) ;  /* 0xfffffffc00f08947 */ /* 0x004fea000383ffff */
[----:B------:R-:W-:Y:S05]  /*9f00*/  BRA `(.L_x_197) ;  /* 0xffffff94004c7947 */ /* 0x000fea000383ffff */
.L_x_50:
[----:B------:R-:W-:-:S07]  /*9f10*/  MOV R0, UR5 ;  /* 0x0000000500007c02 */ /* 0x000fce0008000f00 */
.L_x_198:
[----:B-1----:R1:W2:Y:S02]  /*9f20*/  SYNCS.PHASECHK.TRANS64.TRYWAIT P0, [R0+URZ], R3 ;  /* 0x00000003000075a7 */ /* 0x0022a400080011ff */
[----:B--2---:R-:W-:Y:S05]  /*9f30*/  @!P0 NANOSLEEP.SYNCS 0x989680 ;  /* 0x009896800000895d */ /* 0x004fea0003900000 */
[----:B------:R-:W2:Y:S02]  /*9f40*/  @!P0 SYNCS.PHASECHK.TRANS64 P0, [R0+URZ], R3 ;  /* 0x00000003000085a7 */ /* 0x000ea400080010ff */
[----:B--2---:R-:W-:Y:S05]  /*9f50*/  @!P0 BRA `(.L_x_198) ;  /* 0xfffffffc00f08947 */ /* 0x004fea000383ffff */
[----:B------:R-:W-:Y:S05]  /*9f60*/  BRA `(.L_x_199) ;  /* 0xffffff9400587947 */ /* 0x000fea000383ffff */
.L_x_51:
[----:B------:R-:W-:-:S07]  /*9f70*/  MOV R0, UR5 ;  /* 0x0000000500007c02 */ /* 0x000fce0008000f00 */
.L_x_200:
[----:B-1----:R1:W2:Y:S02]  /*9f80*/  SYNCS.PHASECHK.TRANS64.TRYWAIT P0, [R0+URZ], R3 ;  /* 0x00000003000075a7 */ /* 0x0022a400080011ff */
[----:B--2---:R-:W-:Y:S05]  /*9f90*/  @!P0 NANOSLEEP.SYNCS 0x989680 ;  /* 0x009896800000895d */ /* 0x004fea0003900000 */
[----:B------:R-:W2:Y:S02]  /*9fa0*/  @!P0 SYNCS.PHASECHK.TRANS64 P0, [R0+URZ], R3 ;  /* 0x00000003000085a7 */ /* 0x000ea400080010ff */
[----:B--2---:R-:W-:Y:S05]  /*9fb0*/  @!P0 BRA `(.L_x_200) ;  /* 0xfffffffc00f08947 */ /* 0x004fea000383ffff */
[----:B------:R-:W-:Y:S05]  /*9fc0*/  BRA `(.L_x_201) ;  /* 0xffffff9400647947 */ /* 0x000fea000383ffff */
.L_x_52:
[----:B------:R-:W-:-:S07]  /*9fd0*/  MOV R0, UR5 ;  /* 0x0000000500007c02 */ /* 0x000fce0008000f00 */
.L_x_202:
[----:B-1----:R1:W2:Y:S02]  /*9fe0*/  SYNCS.PHASECHK.TRANS64.TRYWAIT P0, [R0+URZ], R3 ;  /* 0x00000003000075a7 */ /* 0x0022a400080011ff */
[----:B--2---:R-:W-:Y:S05]  /*9ff0*/  @!P0 NANOSLEEP.SYNCS 0x989680 ;  /* 0x009896800000895d */ /* 0x004fea0003900000 */
[----:B------:R-:W2:Y:S02]  /*a000*/  @!P0 SYNCS.PHASECHK.TRANS64 P0, [R0+URZ], R3 ;  /* 0x00000003000085a7 */ /* 0x000ea400080010ff */
[----:B--2---:R-:W-:Y:S05]  /*a010*/  @!P0 BRA `(.L_x_202) ;  /* 0xfffffffc00f08947 */ /* 0x004fea000383ffff */
[----:B------:R-:W-:Y:S05]  /*a020*/  BRA `(.L_x_203) ;  /* 0xffffff9400707947 */ /* 0x000fea000383ffff */
.L_x_53:
[----:B------:R-:W-:-:S07]  /*a030*/  MOV R0, UR5 ;  /* 0x0000000500007c02 */ /* 0x000fce0008000f00 */
.L_x_204:
[----:B-1----:R1:W2:Y:S02]  /*a040*/  SYNCS.PHASECHK.TRANS64.TRYWAIT P0, [R0+URZ], R3 ;  /* 0x00000003000075a7 */ /* 0x0022a400080011ff */
[----:B--2---:R-:W-:Y:S05]  /*a050*/  @!P0 NANOSLEEP.SYNCS 0x989680 ;  /* 0x009896800000895d */ /* 0x004fea0003900000 */
[----:B------:R-:W2:Y:S02]  /*a060*/  @!P0 SYNCS.PHASECHK.TRANS64 P0, [R0+URZ], R3 ;  /* 0x00000003000085a7 */ /* 0x000ea400080010ff */
[----:B--2---:R-:W-:Y:S05]  /*a070*/  @!P0 BRA `(.L_x_204) ;  /* 0xfffffffc00f08947 */ /* 0x004fea000383ffff */
[----:B------:R-:W-:Y:S05]  /*a080*/  BRA `(.L_x_205) ;  /* 0xffffff94007c7947 */ /* 0x000fea000383ffff */
.L_x_54:
[----:B------:R-:W-:-:S07]  /*a090*/  MOV R0, UR5 ;  /* 0x0000000500007c02 */ /* 0x000fce0008000f00 */
.L_x_206:
[----:B-1----:R1:W2:Y:S02]  /*a0a0*/  SYNCS.PHASECHK.TRANS64.TRYWAIT P0, [R0+URZ], R3 ;  /* 0x00000003000075a7 */ /* 0x0022a400080011ff */
[----:B--2---:R-:W-:Y:S05]  /*a0b0*/  @!P0 NANOSLEEP.SYNCS 0x989680 ;  /* 0x009896800000895d */ /* 0x004fea0003900000 */
[----:B------:R-:W2:Y:S02]  /*a0c0*/  @!P0 SYNCS.PHASECHK.TRANS64 P0, [R0+URZ], R3 ;  /* 0x00000003000085a7 */ /* 0x000ea400080010ff */
[----:B--2---:R-:W-:Y:S05]  /*a0d0*/  @!P0 BRA `(.L_x_206) ;  /* 0xfffffffc00f08947 */ /* 0x004fea000383ffff */
[----:B------:R-:W-:Y:S05]  /*a0e0*/  BRA `(.L_x_207) ;  /* 0xffffff9400887947 */ /* 0x000fea000383ffff */
.L_x_55:
[----:B------:R-:W-:-:S07]  /*a0f0*/  MOV R0, UR5 ;  /* 0x0000000500007c02 */ /* 0x000fce0008000f00 */
.L_x_208:
[----:B-1----:R1:W2:Y:S02]  /*a100*/  SYNCS.PHASECHK.TRANS64.TRYWAIT P0, [R0+URZ], R3 ;  /* 0x00000003000075a7 */ /* 0x0022a400080011ff */
[----:B--2---:R-:W-:Y:S05]  /*a110*/  @!P0 NANOSLEEP.SYNCS 0x989680 ;  /* 0x009896800000895d */ /* 0x004fea0003900000 */
[----:B------:R-:W2:Y:S02]  /*a120*/  @!P0 SYNCS.PHASECHK.TRANS64 P0, [R0+URZ], R3 ;  /* 0x00000003000085a7 */ /* 0x000ea400080010ff */
[----:B--2---:R-:W-:Y:S05]  /*a130*/  @!P0 BRA `(.L_x_208) ;  /* 0xfffffffc00f08947 */ /* 0x004fea000383ffff */
[----:B------:R-:W-:Y:S05]  /*a140*/  BRA `(.L_x_209) ;  /* 0xffffff9400947947 */ /* 0x000fea000383ffff */
.L_x_56:
[----:B------:R-:W-:-:S07]  /*a150*/  MOV R0, UR5 ;  /* 0x0000000500007c02 */ /* 0x000fce0008000f00 */
.L_x_210:
[----:B-1----:R1:W2:Y:S02]  /*a160*/  SYNCS.PHASECHK.TRANS64.TRYWAIT P0, [R0+URZ], R3 ;  /* 0x00000003000075a7 */ /* 0x0022a400080011ff */
[----:B--2---:R-:W-:Y:S05]  /*a170*/  @!P0 NANOSLEEP.SYNCS 0x989680 ;  /* 0x009896800000895d */ /* 0x004fea0003900000 */
[----:B------:R-:W2:Y:S02]  /*a180*/  @!P0 SYNCS.PHASECHK.TRANS64 P0, [R0+URZ], R3 ;  /* 0x00000003000085a7 */ /* 0x000ea400080010ff */
[----:B--2---:R-:W-:Y:S05]  /*a190*/  @!P0 BRA `(.L_x_210) ;  /* 0xfffffffc00f08947 */ /* 0x004fea000383ffff */
[----:B------:R-:W-:Y:S05]  /*a1a0*/  BRA `(.L_x_211) ;  /* 0xffffff9400a07947 */ /* 0x000fea000383ffff */
.L_x_57:
[----:B------:R-:W-:-:S07]  /*a1b0*/  MOV R0, UR5 ;  /* 0x0000000500007c02 */ /* 0x000fce0008000f00 */
.L_x_212:
[----:B-1----:R1:W2:Y:S02]  /*a1c0*/  SYNCS.PHASECHK.TRANS64.TRYWAIT P0, [R0+URZ], R3 ;  /* 0x00000003000075a7 */ /* 0x0022a400080011ff */
[----:B--2---:R-:W-:Y:S05]  /*a1d0*/  @!P0 NANOSLEEP.SYNCS 0x989680 ;  /* 0x009896800000895d */ /* 0x004fea0003900000 */
[----:B------:R-:W2:Y:S02]  /*a1e0*/  @!P0 SYNCS.PHASECHK.TRANS64 P0, [R0+URZ], R3 ;  /* 0x00000003000085a7 */ /* 0x000ea400080010ff */
[----:B--2---:R-:W-:Y:S05]  /*a1f0*/  @!P0 BRA `(.L_x_212) ;  /* 0xfffffffc00f08947 */ /* 0x004fea000383ffff */
[----:B------:R-:W-:Y:S05]  /*a200*/  BRA `(.L_x_213) ;  /* 0xffffff9400ac7947 */ /* 0x000fea000383ffff */
.L_x_58:
[----:B------:R-:W-:-:S07]  /*a210*/  MOV R0, UR5 ;  /* 0x0000000500007c02 */ /* 0x000fce0008000f00 */
.L_x_214:
[----:B-1----:R1:W2:Y:S02]  /*a220*/  SYNCS.PHASECHK.TRANS64.TRYWAIT P0, [R0+URZ], R3 ;  /* 0x00000003000075a7 */ /* 0x0022a400080011ff */
[----:B--2---:R-:W-:Y:S05]  /*a230*/  @!P0 NANOSLEEP.SYNCS 0x989680 ;  /* 0x009896800000895d */ /* 0x004fea0003900000 */
[----:B------:R-:W2:Y:S02]  /*a240*/  @!P0 SYNCS.PHASECHK.TRANS64 P0, [R0+URZ], R3 ;  /* 0x00000003000085a7 */ /* 0x000ea400080010ff */
[----:B--2---:R-:W-:Y:S05]  /*a250*/  @!P0 BRA `(.L_x_214) ;  /* 0xfffffffc00f08947 */ /* 0x004fea000383ffff */
[----:B------:R-:W-:Y:S05]  /*a260*/  BRA `(.L_x_215) ;  /* 0xffffff9400b87947 */ /* 0x000fea000383ffff */
.L_x_59:
[----:B------:R-:W-:-:S07]  /*a270*/  MOV R0, UR5 ;  /* 0x0000000500007c02 */ /* 0x000fce0008000f00 */
.L_x_216:
[----:B-1----:R1:W2:Y:S02]  /*a280*/  SYNCS.PHASECHK.TRANS64.TRYWAIT P0, [R0+URZ], R3 ;  /* 0x00000003000075a7 */ /* 0x0022a400080011ff */
[----:B--2---:R-:W-:Y:S05]  /*a290*/  @!P0 NANOSLEEP.SYNCS 0x989680 ;  /* 0x009896800000895d */ /* 0x004fea0003900000 */
[----:B------:R-:W2:Y:S02]  /*a2a0*/  @!P0 SYNCS.PHASECHK.TRANS64 P0, [R0+URZ], R3 ;  /* 0x00000003000085a7 */ /* 0x000ea400080010ff */
[----:B--2---:R-:W-:Y:S05]  /*a2b0*/  @!P0 BRA `(.L_x_216) ;  /* 0xfffffffc00f08947 */ /* 0x004fea000383ffff */
[----:B------:R-:W-:Y:S05]  /*a2c0*/  BRA `(.L_x_217) ;  /* 0xffffff9400c47947 */ /* 0x000fea000383ffff */
.L_x_60:
[----:B------:R-:W-:-:S07]  /*a2d0*/  MOV R0, UR5 ;  /* 0x0000000500007c02 */ /* 0x000fce0008000f00 */
.L_x_218:
[----:B-1----:R1:W2:Y:S02]  /*a2e0*/  SYNCS.PHASECHK.TRANS64.TRYWAIT P0, [R0+URZ], R3 ;  /* 0x00000003000075a7 */ /* 0x0022a400080011ff */
[----:B--2---:R-:W-:Y:S05]  /*a2f0*/  @!P0 NANOSLEEP.SYNCS 0x989680 ;  /* 0x009896800000895d */ /* 0x004fea0003900000 */
[----:B------:R-:W2:Y:S02]  /*a300*/  @!P0 SYNCS.PHASECHK.TRANS64 P0, [R0+URZ], R3 ;  /* 0x00000003000085a7 */ /* 0x000ea400080010ff */
[----:B--2---:R-:W-:Y:S05]  /*a310*/  @!P0 BRA `(.L_x_218) ;  /* 0xfffffffc00f08947 */ /* 0x004fea000383ffff */
[----:B------:R-:W-:Y:S05]  /*a320*/  BRA `(.L_x_219) ;  /* 0xffffff9400d07947 */ /* 0x000fea000383ffff */
.L_x_61:
[----:B------:R-:W-:-:S07]  /*a330*/  MOV R0, UR5 ;  /* 0x0000000500007c02 */ /* 0x000fce0008000f00 */
.L_x_220:
[----:B-1----:R1:W2:Y:S02]  /*a340*/  SYNCS.PHASECHK.TRANS64.TRYWAIT P0, [R0+URZ], R3 ;  /* 0x00000003000075a7 */ /* 0x0022a400080011ff */
[----:B--2---:R-:W-:Y:S05]  /*a350*/  @!P0 NANOSLEEP.SYNCS 0x989680 ;  /* 0x009896800000895d */ /* 0x004fea0003900000 */
[----:B------:R-:W2:Y:S02]  /*a360*/  @!P0 SYNCS.PHASECHK.TRANS64 P0, [R0+URZ], R3 ;  /* 0x00000003000085a7 */ /* 0x000ea400080010ff */
[----:B--2---:R-:W-:Y:S05]  /*a370*/  @!P0 BRA `(.L_x_220) ;  /* 0xfffffffc00f08947 */ /* 0x004fea000383ffff */
[----:B------:R-:W-:Y:S05]  /*a380*/  BRA `(.L_x_221) ;  /* 0xffffff9400dc7947 */ /* 0x000fea000383ffff */
.L_x_62:
[----:B------:R-:W-:-:S07]  /*a390*/  MOV R0, UR5 ;  /* 0x0000000500007c02 */ /* 0x000fce0008000f00 */
.L_x_222:
[----:B-1----:R1:W2:Y:S02]  /*a3a0*/  SYNCS.PHASECHK.TRANS64.TRYWAIT P0, [R0+URZ], R3 ;  /* 0x00000003000075a7 */ /* 0x0022a400080011ff */
[----:B--2---:R-:W-:Y:S05]  /*a3b0*/  @!P0 NANOSLEEP.SYNCS 0x989680 ;  /* 0x009896800000895d */ /* 0x004fea0003900000 */
[----:B------:R-:W2:Y:S02]  /*a3c0*/  @!P0 SYNCS.PHASECHK.TRANS64 P0, [R0+URZ], R3 ;  /* 0x00000003000085a7 */ /* 0x000ea400080010ff */
[----:B--2---:R-:W-:Y:S05]  /*a3d0*/  @!P0 BRA `(.L_x_222) ;  /* 0xfffffffc00f08947 */ /* 0x004fea000383ffff */
[----:B------:R-:W-:Y:S05]  /*a3e0*/  BRA `(.L_x_223) ;  /* 0xffffff9400e87947 */ /* 0x000fea000383ffff */
.L_x_63:
[----:B------:R-:W-:-:S07]  /*a3f0*/  MOV R0, UR5 ;  /* 0x0000000500007c02 */ /* 0x000fce0008000f00 */
.L_x_224:
[----:B-1----:R1:W2:Y:S02]  /*a400*/  SYNCS.PHASECHK.TRANS64.TRYWAIT P0, [R0+URZ], R3 ;  /* 0x00000003000075a7 */ /* 0x0022a400080011ff */
[----:B--2---:R-:W-:Y:S05]  /*a410*/  @!P0 NANOSLEEP.SYNCS 0x989680 ;  /* 0x009896800000895d */ /* 0x004fea0003900000 */
[----:B------:R-:W2:Y:S02]  /*a420*/  @!P0 SYNCS.PHASECHK.TRANS64 P0, [R0+URZ], R3 ;  /* 0x00000003000085a7 */ /* 0x000ea400080010ff */
[----:B--2---:R-:W-:Y:S05]  /*a430*/  @!P0 BRA `(.L_x_224) ;  /* 0xfffffffc00f08947 */ /* 0x004fea000383ffff */
[----:B------:R-:W-:Y:S05]  /*a440*/  BRA `(.L_x_225) ;  /* 0xffffff9400f47947 */ /* 0x000fea000383ffff */
.L_x_64:
[----:B------:R-:W-:-:S07]  /*a450*/  MOV R0, UR5 ;  /* 0x0000000500007c02 */ /* 0x000fce0008000f00 */
.L_x_226:
[----:B-1----:R1:W2:Y:S02]  /*a460*/  SYNCS.PHASECHK.TRANS64.TRYWAIT P0, [R0+URZ], R3 ;  /* 0x00000003000075a7 */ /* 0x0022a400080011ff */
[----:B--2---:R-:W-:Y:S05]  /*a470*/  @!P0 NANOSLEEP.SYNCS 0x989680 ;  /* 0x009896800000895d */ /* 0x004fea0003900000 */
[----:B------:R-:W2:Y:S02]  /*a480*/  @!P0 SYNCS.PHASECHK.TRANS64 P0, [R0+URZ], R3 ;  /* 0x00000003000085a7 */ /* 0x000ea400080010ff */
[----:B--2---:R-:W-:Y:S05]  /*a490*/  @!P0 BRA `(.L_x_226) ;  /* 0xfffffffc00f08947 */ /* 0x004fea000383ffff */
[----:B------:R-:W-:Y:S05]  /*a4a0*/  BRA `(.L_x_227) ;  /* 0xffffff9800007947 */ /* 0x000fea000383ffff */
.L_x_65:
[----:B------:R-:W-:-:S07]  /*a4b0*/  MOV R0, UR5 ;  /* 0x0000000500007c02 */ /* 0x000fce0008000f00 */
.L_x_228:
[----:B-1----:R1:W2:Y:S02]  /*a4c0*/  SYNCS.PHASECHK.TRANS64.TRYWAIT P0, [R0+URZ], R3 ;  /* 0x00000003000075a7 */ /* 0x0022a400080011ff */
[----:B--2---:R-:W-:Y:S05]  /*a4d0*/  @!P0 NANOSLEEP.SYNCS 0x989680 ;  /* 0x009896800000895d */ /* 0x004fea0003900000 */
[----:B------:R-:W2:Y:S02]  /*a4e0*/  @!P0 SYNCS.PHASECHK.TRANS64 P0, [R0+URZ], R3 ;  /* 0x00000003000085a7 */ /* 0x000ea400080010ff */
[----:B--2---:R-:W-:Y:S05]  /*a4f0*/  @!P0 BRA `(.L_x_228) ;  /* 0xfffffffc00f08947 */ /* 0x004fea000383ffff */
[----:B------:R-:W-:Y:S05]  /*a500*/  BRA `(.L_x_229) ;  /* 0xffffff98000c7947 */ /* 0x000fea000383ffff */
.L_x_66:
[----:B------:R-:W-:-:S07]  /*a510*/  MOV R0, UR5 ;  /* 0x0000000500007c02 */ /* 0x000fce0008000f00 */
.L_x_230:
[----:B-1----:R1:W2:Y:S02]  /*a520*/  SYNCS.PHASECHK.TRANS64.TRYWAIT P0, [R0+URZ], R3 ;  /* 0x00000003000075a7 */ /* 0x0022a400080011ff */
[----:B--2---:R-:W-:Y:S05]  /*a530*/  @!P0 NANOSLEEP.SYNCS 0x989680 ;  /* 0x009896800000895d */ /* 0x004fea0003900000 */
[----:B------:R-:W2:Y:S02]  /*a540*/  @!P0 SYNCS.PHASECHK.TRANS64 P0, [R0+URZ], R3 ;  /* 0x00000003000085a7 */ /* 0x000ea400080010ff */
[----:B--2---:R-:W-:Y:S05]  /*a550*/  @!P0 BRA `(.L_x_230) ;  /* 0xfffffffc00f08947 */ /* 0x004fea000383ffff */
[----:B------:R-:W-:Y:S05]  /*a560*/  BRA `(.L_x_231) ;  /* 0xffffff9800187947 */ /* 0x000fea000383ffff */
.L_x_67:
[----:B------:R-:W-:-:S07]  /*a570*/  MOV R0, UR5 ;  /* 0x0000000500007c02 */ /* 0x000fce0008000f00 */
.L_x_232:
[----:B-1----:R1:W2:Y:S02]  /*a580*/  SYNCS.PHASECHK.TRANS64.TRYWAIT P0, [R0+URZ], R3 ;  /* 0x00000003000075a7 */ /* 0x0022a400080011ff */
[----:B--2---:R-:W-:Y:S05]  /*a590*/  @!P0 NANOSLEEP.SYNCS 0x989680 ;  /* 0x009896800000895d */ /* 0x004fea0003900000 */
[----:B------:R-:W2:Y:S02]  /*a5a0*/  @!P0 SYNCS.PHASECHK.TRANS64 P0, [R0+URZ], R3 ;  /* 0x00000003000085a7 */ /* 0x000ea400080010ff */
[----:B--2---:R-:W-:Y:S05]  /*a5b0*/  @!P0 BRA `(.L_x_232) ;  /* 0xfffffffc00f08947 */ /* 0x004fea000383ffff */
[----:B------:R-:W-:Y:S05]  /*a5c0*/  BRA `(.L_x_233) ;  /* 0xffffff9800247947 */ /* 0x000fea000383ffff */
.L_x_68:
[----:B------:R-:W-:-:S07]  /*a5d0*/  MOV R0, UR5 ;  /* 0x0000000500007c02 */ /* 0x000fce0008000f00 */
.L_x_234:
[----:B-1----:R1:W2:Y:S02]  /*a5e0*/  SYNCS.PHASECHK.TRANS64.TRYWAIT P0, [R0+URZ], R3 ;  /* 0x00000003000075a7 */ /* 0x0022a400080011ff */
[----:B--2---:R-:W-:Y:S05]  /*a5f0*/  @!P0 NANOSLEEP.SYNCS 0x989680 ;  /* 0x009896800000895d */ /* 0x004fea0003900000 */
[----:B------:R-:W2:Y:S02]  /*a600*/  @!P0 SYNCS.PHASECHK.TRANS64 P0, [R0+URZ], R3 ;  /* 0x00000003000085a7 */ /* 0x000ea400080010ff */
[----:B--2---:R-:W-:Y:S05]  /*a610*/  @!P0 BRA `(.L_x_234) ;  /* 0xfffffffc00f08947 */ /* 0x004fea000383ffff */
[----:B------:R-:W-:Y:S05]  /*a620*/  BRA `(.L_x_235) ;  /* 0xffffff9800307947 */ /* 0x000fea000383ffff */
.L_x_69:
[----:B------:R-:W-:-:S07]  /*a630*/  MOV R0, UR5 ;  /* 0x0000000500007c02 */ /* 0x000fce0008000f00 */
.L_x_236:
[----:B-1----:R1:W2:Y:S02]  /*a640*/  SYNCS.PHASECHK.TRANS64.TRYWAIT P0, [R0+URZ], R3 ;  /* 0x00000003000075a7 */ /* 0x0022a400080011ff */
[----:B--2---:R-:W-:Y:S05]  /*a650*/  @!P0 NANOSLEEP.SYNCS 0x989680 ;  /* 0x009896800000895d */ /* 0x004fea0003900000 */
[----:B------:R-:W2:Y:S02]  /*a660*/  @!P0 SYNCS.PHASECHK.TRANS64 P0, [R0+URZ], R3 ;  /* 0x00000003000085a7 */ /* 0x000ea400080010ff */
[----:B--2---:R-:W-:Y:S05]  /*a670*/  @!P0 BRA `(.L_x_236) ;  /* 0xfffffffc00f08947 */ /* 0x004fea000383ffff */
[----:B------:R-:W-:Y:S05]  /*a680*/  BRA `(.L_x_237) ;  /* 0xffffff98003c7947 */ /* 0x000fea000383ffff */
.L_x_70:
[----:B------:R-:W-:-:S07]  /*a690*/  MOV R0, UR5 ;  /* 0x0000000500007c02 */ /* 0x000fce0008000f00 */
.L_x_238:
[----:B-1----:R1:W2:Y:S02]  /*a6a0*/  SYNCS.PHASECHK.TRANS64.TRYWAIT P0, [R0+URZ], R3 ;  /* 0x00000003000075a7 */ /* 0x0022a400080011ff */
[----:B--2---:R-:W-:Y:S05]  /*a6b0*/  @!P0 NANOSLEEP.SYNCS 0x989680 ;  /* 0x009896800000895d */ /* 0x004fea0003900000 */
[----:B------:R-:W2:Y:S02]  /*a6c0*/  @!P0 SYNCS.PHASECHK.TRANS64 P0, [R0+URZ], R3 ;  /* 0x00000003000085a7 */ /* 0x000ea400080010ff */
[----:B--2---:R-:W-:Y:S05]  /*a6d0*/  @!P0 BRA `(.L_x_238) ;  /* 0xfffffffc00f08947 */ /* 0x004fea000383ffff */
[----:B------:R-:W-:Y:S05]  /*a6e0*/  BRA `(.L_x_239) ;  /* 0xffffff9800487947 */ /* 0x000fea000383ffff */
.L_x_71:
[----:B------:R-:W-:-:S07]  /*a6f0*/  MOV R0, UR5 ;  /* 0x0000000500007c02 */ /* 0x000fce0008000f00 */
.L_x_240:
[----:B-1----:R1:W2:Y:S02]  /*a700*/  SYNCS.PHASECHK.TRANS64.TRYWAIT P0, [R0+URZ], R3 ;  /* 0x00000003000075a7 */ /* 0x0022a400080011ff */
[----:B--2---:R-:W-:Y:S05]  /*a710*/  @!P0 NANOSLEEP.SYNCS 0x989680 ;  /* 0x009896800000895d */ /* 0x004fea0003900000 */
[----:B------:R-:W2:Y:S02]  /*a720*/  @!P0 SYNCS.PHASECHK.TRANS64 P0, [R0+URZ], R3 ;  /* 0x00000003000085a7 */ /* 0x000ea400080010ff */
[----:B--2---:R-:W-:Y:S05]  /*a730*/  @!P0 BRA `(.L_x_240) ;  /* 0xfffffffc00f08947 */ /* 0x004fea000383ffff */
[----:B------:R-:W-:Y:S05]  /*a740*/  BRA `(.L_x_241) ;  /* 0xffffff9800547947 */ /* 0x000fea000383ffff */
.L_x_72:
[----:B------:R-:W-:-:S07]  /*a750*/  MOV R0, UR5 ;  /* 0x0000000500007c02 */ /* 0x000fce0008000f00 */
.L_x_242:
[----:B-1----:R1:W2:Y:S02]  /*a760*/  SYNCS.PHASECHK.TRANS64.TRYWAIT P0, [R0+URZ], R3 ;  /* 0x00000003000075a7 */ /* 0x0022a400080011ff */
[----:B--2---:R-:W-:Y:S05]  /*a770*/  @!P0 NANOSLEEP.SYNCS 0x989680 ;  /* 0x009896800000895d */ /* 0x004fea0003900000 */
[----:B------:R-:W2:Y:S02]  /*a780*/  @!P0 SYNCS.PHASECHK.TRANS64 P0, [R0+URZ], R3 ;  /* 0x00000003000085a7 */ /* 0x000ea400080010ff */
[----:B--2---:R-:W-:Y:S05]  /*a790*/  @!P0 BRA `(.L_x_242) ;  /* 0xfffffffc00f08947 */ /* 0x004fea000383ffff */
[----:B------:R-:W-:Y:S05]  /*a7a0*/  BRA `(.L_x_243) ;  /* 0xffffff9800607947 */ /* 0x000fea000383ffff */
.L_x_73:
[----:B------:R-:W-:-:S07]  /*a7b0*/  MOV R0, UR5 ;  /* 0x0000000500007c02 */ /* 0x000fce0008000f00 */
.L_x_244:
[----:B-1----:R1:W2:Y:S02]  /*a7c0*/  SYNCS.PHASECHK.TRANS64.TRYWAIT P0, [R0+URZ], R3 ;  /* 0x00000003000075a7 */ /* 0x0022a400080011ff */
[----:B--2---:R-:W-:Y:S05]  /*a7d0*/  @!P0 NANOSLEEP.SYNCS 0x989680 ;  /* 0x009896800000895d */ /* 0x004fea0003900000 */
[----:B------:R-:W2:Y:S02]  /*a7e0*/  @!P0 SYNCS.PHASECHK.TRANS64 P0, [R0+URZ], R3 ;  /* 0x00000003000085a7 */ /* 0x000ea400080010ff */
[----:B--2---:R-:W-:Y:S05]  /*a7f0*/  @!P0 BRA `(.L_x_244) ;  /* 0xfffffffc00f08947 */ /* 0x004fea000383ffff */
[----:B------:R-:W-:Y:S05]  /*a800*/  BRA `(.L_x_245) ;  /* 0xffffff98006c7947 */ /* 0x000fea000383ffff */
.L_x_74:
[----:B------:R-:W-:-:S07]  /*a810*/  MOV R0, UR5 ;  /* 0x0000000500007c02 */ /* 0x000fce0008000f00 */
.L_x_246:
[----:B-1----:R1:W2:Y:S02]  /*a820*/  SYNCS.PHASECHK.TRANS64.TRYWAIT P0, [R0+URZ], R3 ;  /* 0x00000003000075a7 */ /* 0x0022a400080011ff */
[----:B--2---:R-:W-:Y:S05]  /*a830*/  @!P0 NANOSLEEP.SYNCS 0x989680 ;  /* 0x009896800000895d */ /* 0x004fea0003900000 */
[----:B------:R-:W2:Y:S02]  /*a840*/  @!P0 SYNCS.PHASECHK.TRANS64 P0, [R0+URZ], R3 ;  /* 0x00000003000085a7 */ /* 0x000ea400080010ff */
[----:B--2---:R-:W-:Y:S05]  /*a850*/  @!P0 BRA `(.L_x_246) ;  /* 0xfffffffc00f08947 */ /* 0x004fea000383ffff */
[----:B------:R-:W-:Y:S05]  /*a860*/  BRA `(.L_x_247) ;  /* 0xffffff9800787947 */ /* 0x000fea000383ffff */
.L_x_75:
[----:B------:R-:W-:-:S07]  /*a870*/  MOV R0, UR5 ;  /* 0x0000000500007c02 */ /* 0x000fce0008000f00 */
.L_x_248:
[----:B-1----:R1:W2:Y:S02]  /*a880*/  SYNCS.PHASECHK.TRANS64.TRYWAIT P0, [R0+URZ], R3 ;  /* 0x00000003000075a7 */ /* 0x0022a400080011ff */
[----:B--2---:R-:W-:Y:S05]  /*a890*/  @!P0 NANOSLEEP.SYNCS 0x989680 ;  /* 0x009896800000895d */ /* 0x004fea0003900000 */
[----:B------:R-:W2:Y:S02]  /*a8a0*/  @!P0 SYNCS.PHASECHK.TRANS64 P0, [R0+URZ], R3 ;  /* 0x00000003000085a7 */ /* 0x000ea400080010ff */
[----:B--2---:R-:W-:Y:S05]  /*a8b0*/  @!P0 BRA `(.L_x_248) ;  /* 0xfffffffc00f08947 */ /* 0x004fea000383ffff */
[----:B------:R-:W-:Y:S05]  /*a8c0*/  BRA `(.L_x_249) ;  /* 0xffffff9800847947 */ /* 0x000fea000383ffff */
.L_x_76:
[----:B------:R-:W-:-:S07]  /*a8d0*/  MOV R0, UR5 ;  /* 0x0000000500007c02 */ /* 0x000fce0008000f00 */
.L_x_250:
[----:B-1----:R1:W2:Y:S02]  /*a8e0*/  SYNCS.PHASECHK.TRANS64.TRYWAIT P0, [R0+URZ], R3 ;  /* 0x00000003000075a7 */ /* 0x0022a400080011ff */
[----:B--2---:R-:W-:Y:S05]  /*a8f0*/  @!P0 NANOSLEEP.SYNCS 0x989680 ;  /* 0x009896800000895d */ /* 0x004fea0003900000 */
[----:B------:R-:W2:Y:S02]  /*a900*/  @!P0 SYNCS.PHASECHK.TRANS64 P0, [R0+URZ], R3 ;  /* 0x00000003000085a7 */ /* 0x000ea400080010ff */
[----:B--2---:R-:W-:Y:S05]  /*a910*/  @!P0 BRA `(.L_x_250) ;  /* 0xfffffffc00f08947 */ /* 0x004fea000383ffff */
[----:B------:R-:W-:Y:S05]  /*a920*/  BRA `(.L_x_251) ;  /* 0xffffff9800907947 */ /* 0x000fea000383ffff */
.L_x_77:
[----:B------:R-:W-:-:S07]  /*a930*/  MOV R0, UR5 ;  /* 0x0000000500007c02 */ /* 0x000fce0008000f00 */
.L_x_252:
[----:B-1----:R1:W2:Y:S02]  /*a940*/  SYNCS.PHASECHK.TRANS64.TRYWAIT P0, [R0+URZ], R3 ;  /* 0x00000003000075a7 */ /* 0x0022a400080011ff */
[----:B--2---:R-:W-:Y:S05]  /*a950*/  @!P0 NANOSLEEP.SYNCS 0x989680 ;  /* 0x009896800000895d */ /* 0x004fea0003900000 */
[----:B------:R-:W2:Y:S02]  /*a960*/  @!P0 SYNCS.PHASECHK.TRANS64 P0, [R0+URZ], R3 ;  /* 0x00000003000085a7 */ /* 0x000ea400080010ff */
[----:B--2---:R-:W-:Y:S05]  /*a970*/  @!P0 BRA `(.L_x_252) ;  /* 0xfffffffc00f08947 */ /* 0x004fea000383ffff */
[----:B------:R-:W-:Y:S05]  /*a980*/  BRA `(.L_x_253) ;  /* 0xffffff98009c7947 */ /* 0x000fea000383ffff */
.L_x_78:
[----:B------:R-:W-:-:S07]  /*a990*/  MOV R0, UR5 ;  /* 0x0000000500007c02 */ /* 0x000fce0008000f00 */
.L_x_254:
[----:B-1----:R1:W2:Y:S02]  /*a9a0*/  SYNCS.PHASECHK.TRANS64.TRYWAIT P0, [R0+URZ], R3 ;  /* 0x00000003000075a7 */ /* 0x0022a400080011ff */
[----:B--2---:R-:W-:Y:S05]  /*a9b0*/  @!P0 NANOSLEEP.SYNCS 0x989680 ;  /* 0x009896800000895d */ /* 0x004fea0003900000 */
[----:B------:R-:W2:Y:S02]  /*a9c0*/  @!P0 SYNCS.PHASECHK.TRANS64 P0, [R0+URZ], R3 ;  /* 0x00000003000085a7 */ /* 0x000ea400080010ff */
[----:B--2---:R-:W-:Y:S05]  /*a9d0*/  @!P0 BRA `(.L_x_254) ;  /* 0xfffffffc00f08947 */ /* 0x004fea000383ffff */
[----:B------:R-:W-:Y:S05]  /*a9e0*/  BRA `(.L_x_255) ;  /* 0xffffff9800a87947 */ /* 0x000fea000383ffff */
.L_x_79:
[----:B------:R-:W-:-:S07]  /*a9f0*/  MOV R0, UR5 ;  /* 0x0000000500007c02 */ /* 0x000fce0008000f00 */
.L_x_256:
[----:B-1----:R1:W2:Y:S02]  /*aa00*/  SYNCS.PHASECHK.TRANS64.TRYWAIT P0, [R0+URZ], R3 ;  /* 0x00000003000075a7 */ /* 0x0022a400080011ff */
[----:B--2---:R-:W-:Y:S05]  /*aa10*/  @!P0 NANOSLEEP.SYNCS 0x989680 ;  /* 0x009896800000895d */ /* 0x004fea0003900000 */
[----:B------:R-:W2:Y:S02]  /*aa20*/  @!P0 SYNCS.PHASECHK.TRANS64 P0, [R0+URZ], R3 ;  /* 0x00000003000085a7 */ /* 0x000ea400080010ff */
[----:B--2---:R-:W-:Y:S05]  /*aa30*/  @!P0 BRA `(.L_x_256) ;  /* 0xfffffffc00f08947 */ /* 0x004fea000383ffff */
[----:B------:R-:W-:Y:S05]  /*aa40*/  BRA `(.L_x_257) ;  /* 0xffffff9800b47947 */ /* 0x000fea000383ffff */
.L_x_80:
[----:B------:R-:W-:-:S07]  /*aa50*/  MOV R0, UR5 ;  /* 0x0000000500007c02 */ /* 0x000fce0008000f00 */
.L_x_258:
[----:B-1----:R1:W2:Y:S02]  /*aa60*/  SYNCS.PHASECHK.TRANS64.TRYWAIT P0, [R0+URZ], R3 ;  /* 0x00000003000075a7 */ /* 0x0022a400080011ff */
[----:B--2---:R-:W-:Y:S05]  /*aa70*/  @!P0 NANOSLEEP.SYNCS 0x989680 ;  /* 0x009896800000895d */ /* 0x004fea0003900000 */
[----:B------:R-:W2:Y:S02]  /*aa80*/  @!P0 SYNCS.PHASECHK.TRANS64 P0, [R0+URZ], R3 ;  /* 0x00000003000085a7 */ /* 0x000ea400080010ff */
[----:B--2---:R-:W-:Y:S05]  /*aa90*/  @!P0 BRA `(.L_x_258) ;  /* 0xfffffffc00f08947 */ /* 0x004fea000383ffff */
[----:B------:R-:W-:Y:S05]  /*aaa0*/  BRA `(.L_x_259) ;  /* 0xffffff9800c07947 */ /* 0x000fea000383ffff */
.L_x_81:
[----:B------:R-:W-:-:S07]  /*aab0*/  MOV R0, UR5 ;  /* 0x0000000500007c02 */ /* 0x000fce0008000f00 */
.L_x_260:
[----:B-1----:R1:W2:Y:S02]  /*aac0*/  SYNCS.PHASECHK.TRANS64.TRYWAIT P0, [R0+URZ], R3 ;  /* 0x00000003000075a7 */ /* 0x0022a400080011ff */
[----:B--2---:R-:W-:Y:S05]  /*aad0*/  @!P0 NANOSLEEP.SYNCS 0x989680 ;  /* 0x009896800000895d */ /* 0x004fea0003900000 */
[----:B------:R-:W2:Y:S02]  /*aae0*/  @!P0 SYNCS.PHASECHK.TRANS64 P0, [R0+URZ], R3 ;  /* 0x00000003000085a7 */ /* 0x000ea400080010ff */
[----:B--2---:R-:W-:Y:S05]  /*aaf0*/  @!P0 BRA `(.L_x_260) ;  /* 0xfffffffc00f08947 */ /* 0x004fea000383ffff */
[----:B------:R-:W-:Y:S05]  /*ab00*/  BRA `(.L_x_261) ;  /* 0xffffff9800cc7947 */ /* 0x000fea000383ffff */
.L_x_82:
[----:B------:R-:W-:-:S07]  /*ab10*/  MOV R0, UR5 ;  /* 0x0000000500007c02 */ /* 0x000fce0008000f00 */
.L_x_262:
[----:B-1----:R1:W2:Y:S02]  /*ab20*/  SYNCS.PHASECHK.TRANS64.TRYWAIT P0, [R0+URZ], R3 ;  /* 0x00000003000075a7 */ /* 0x0022a400080011ff */
[----:B--2---:R-:W-:Y:S05]  /*ab30*/  @!P0 NANOSLEEP.SYNCS 0x989680 ;  /* 0x009896800000895d */ /* 0x004fea0003900000 */
[----:B------:R-:W2:Y:S02]  /*ab40*/  @!P0 SYNCS.PHASECHK.TRANS64 P0, [R0+URZ], R3 ;  /* 0x00000003000085a7 */ /* 0x000ea400080010ff */
[----:B--2---:R-:W-:Y:S05]  /*ab50*/  @!P0 BRA `(.L_x_262) ;  /* 0xfffffffc00f08947 */ /* 0x004fea000383ffff */
[----:B------:R-:W-:Y:S05]  /*ab60*/  BRA `(.L_x_263) ;  /* 0xffffff9800d87947 */ /* 0x000fea000383ffff */
.L_x_83:
[----:B------:R-:W-:-:S07]  /*ab70*/  MOV R0, UR5 ;  /* 0x0000000500007c02 */ /* 0x000fce0008000f00 */
.L_x_264:
[----:B-1----:R1:W2:Y:S02]  /*ab80*/  SYNCS.PHASECHK.TRANS64.TRYWAIT P0, [R0+URZ], R3 ;  /* 0x00000003000075a7 */ /* 0x0022a400080011ff */
[----:B--2---:R-:W-:Y:S05]  /*ab90*/  @!P0 NANOSLEEP.SYNCS 0x989680 ;  /* 0x009896800000895d */ /* 0x004fea0003900000 */
[----:B------:R-:W2:Y:S02]  /*aba0*/  @!P0 SYNCS.PHASECHK.TRANS64 P0, [R0+URZ], R3 ;  /* 0x00000003000085a7 */ /* 0x000ea400080010ff */
[----:B--2---:R-:W-:Y:S05]  /*abb0*/  @!P0 BRA `(.L_x_264) ;  /* 0xfffffffc00f08947 */ /* 0x004fea000383ffff */
[----:B------:R-:W-:Y:S05]  /*abc0*/  BRA `(.L_x_265) ;  /* 0xffffff9800e47947 */ /* 0x000fea000383ffff */
.L_x_84:
[----:B------:R-:W-:-:S07]  /*abd0*/  MOV R0, UR5 ;  /* 0x0000000500007c02 */ /* 0x000fce0008000f00 */
.L_x_266:
[----:B-1----:R1:W2:Y:S02]  /*abe0*/  SYNCS.PHASECHK.TRANS64.TRYWAIT P0, [R0+URZ], R3 ;  /* 0x00000003000075a7 */ /* 0x0022a400080011ff */
[----:B--2---:R-:W-:Y:S05]  /*abf0*/  @!P0 NANOSLEEP.SYNCS 0x989680 ;  /* 0x009896800000895d */ /* 0x004fea0003900000 */
[----:B------:R-:W2:Y:S02]  /*ac00*/  @!P0 SYNCS.PHASECHK.TRANS64 P0, [R0+URZ], R3 ;  /* 0x00000003000085a7 */ /* 0x000ea400080010ff */
[----:B--2---:R-:W-:Y:S05]  /*ac10*/  @!P0 BRA `(.L_x_266) ;  /* 0xfffffffc00f08947 */ /* 0x004fea000383ffff */
[----:B------:R-:W-:Y:S05]  /*ac20*/  BRA `(.L_x_267) ;  /* 0xffffff9800f07947 */ /* 0x000fea000383ffff */
.L_x_85:
[----:B------:R-:W-:-:S07]  /*ac30*/  MOV R0, UR5 ;  /* 0x0000000500007c02 */ /* 0x000fce0008000f00 */
.L_x_268:
[----:B-1----:R1:W2:Y:S02]  /*ac40*/  SYNCS.PHASECHK.TRANS64.TRYWAIT P0, [R0+URZ], R3 ;  /* 0x00000003000075a7 */ /* 0x0022a400080011ff */
[----:B--2---:R-:W-:Y:S05]  /*ac50*/  @!P0 NANOSLEEP.SYNCS 0x989680 ;  /* 0x009896800000895d */ /* 0x004fea0003900000 */
[----:B------:R-:W2:Y:S02]  /*ac60*/  @!P0 SYNCS.PHASECHK.TRANS64 P0, [R0+URZ], R3 ;  /* 0x00000003000085a7 */ /* 0x000ea400080010ff */
[----:B--2---:R-:W-:Y:S05]  /*ac70*/  @!P0 BRA `(.L_x_268) ;  /* 0xfffffffc00f08947 */ /* 0x004fea000383ffff */
[----:B------:R-:W-:Y:S05]  /*ac80*/  BRA `(.L_x_269) ;  /* 0xffffff9800fc7947 */ /* 0x000fea000383ffff */
.L_x_86:
[----:B------:R-:W-:-:S07]  /*ac90*/  MOV R0, UR5 ;  /* 0x0000000500007c02 */ /* 0x000fce0008000f00 */
.L_x_270:
[----:B-1----:R1:W2:Y:S02]  /*aca0*/  SYNCS.PHASECHK.TRANS64.TRYWAIT P0, [R0+URZ], R3 ;  /* 0x00000003000075a7 */ /* 0x0022a400080011ff */
[----:B--2---:R-:W-:Y:S05]  /*acb0*/  @!P0 NANOSLEEP.SYNCS 0x989680 ;  /* 0x009896800000895d */ /* 0x004fea0003900000 */
[----:B------:R-:W2:Y:S02]  /*acc0*/  @!P0 SYNCS.PHASECHK.TRANS64 P0, [R0+URZ], R3 ;  /* 0x00000003000085a7 */ /* 0x000ea400080010ff */
[----:B--2---:R-:W-:Y:S05]  /*acd0*/  @!P0 BRA `(.L_x_270) ;  /* 0xfffffffc00f08947 */ /* 0x004fea000383ffff */
[----:B------:R-:W-:Y:S05]  /*ace0*/  BRA `(.L_x_271) ;  /* 0xffffff9c00087947 */ /* 0x000fea000383ffff */
.L_x_87:
[----:B------:R-:W-:-:S07]  /*acf0*/  MOV R0, UR5 ;  /* 0x0000000500007c02 */ /* 0x000fce0008000f00 */
.L_x_272:
[----:B-1----:R1:W2:Y:S02]  /*ad00*/  SYNCS.PHASECHK.TRANS64.TRYWAIT P0, [R0+URZ], R3 ;  /* 0x00000003000075a7 */ /* 0x0022a400080011ff */
[----:B--2---:R-:W-:Y:S05]  /*ad10*/  @!P0 NANOSLEEP.SYNCS 0x989680 ;  /* 0x009896800000895d */ /* 0x004fea0003900000 */
[----:B------:R-:W2:Y:S02]  /*ad20*/  @!P0 SYNCS.PHASECHK.TRANS64 P0, [R0+URZ], R3 ;  /* 0x00000003000085a7 */ /* 0x000ea400080010ff */
[----:B--2---:R-:W-:Y:S05]  /*ad30*/  @!P0 BRA `(.L_x_272) ;  /* 0xfffffffc00f08947 */ /* 0x004fea000383ffff */
[----:B------:R-:W-:Y:S05]  /*ad40*/  BRA `(.L_x_273) ;  /* 0xffffff9c00147947 */ /* 0x000fea000383ffff */
.L_x_88:
[----:B------:R-:W-:-:S07]  /*ad50*/  MOV R0, UR5 ;  /* 0x0000000500007c02 */ /* 0x000fce0008000f00 */
.L_x_274:
[----:B-1----:R1:W2:Y:S02]  /*ad60*/  SYNCS.PHASECHK.TRANS64.TRYWAIT P0, [R0+URZ], R3 ;  /* 0x00000003000075a7 */ /* 0x0022a400080011ff */
[----:B--2---:R-:W-:Y:S05]  /*ad70*/  @!P0 NANOSLEEP.SYNCS 0x989680 ;  /* 0x009896800000895d */ /* 0x004fea0003900000 */
[----:B------:R-:W2:Y:S02]  /*ad80*/  @!P0 SYNCS.PHASECHK.TRANS64 P0, [R0+URZ], R3 ;  /* 0x00000003000085a7 */ /* 0x000ea400080010ff */
[----:B--2---:R-:W-:Y:S05]  /*ad90*/  @!P0 BRA `(.L_x_274) ;  /* 0xfffffffc00f08947 */ /* 0x004fea000383ffff */
[----:B------:R-:W-:Y:S05]  /*ada0*/  BRA `(.L_x_275) ;  /* 0xffffff9c00207947 */ /* 0x000fea000383ffff */
.L_x_89:
[----:B------:R-:W-:-:S07]  /*adb0*/  MOV R0, UR5 ;  /* 0x0000000500007c02 */ /* 0x000fce0008000f00 */
.L_x_276:
[----:B-1----:R1:W2:Y:S02]  /*adc0*/  SYNCS.PHASECHK.TRANS64.TRYWAIT P0, [R0+URZ], R3 ;  /* 0x00000003000075a7 */ /* 0x0022a400080011ff */
[----:B--2---:R-:W-:Y:S05]  /*add0*/  @!P0 NANOSLEEP.SYNCS 0x989680 ;  /* 0x009896800000895d */ /* 0x004fea0003900000 */
[----:B------:R-:W2:Y:S02]  /*ade0*/  @!P0 SYNCS.PHASECHK.TRANS64 P0, [R0+URZ], R3 ;  /* 0x00000003000085a7 */ /* 0x000ea400080010ff */
[----:B--2---:R-:W-:Y:S05]  /*adf0*/  @!P0 BRA `(.L_x_276) ;  /* 0xfffffffc00f08947 */ /* 0x004fea000383ffff */
[----:B------:R-:W-:Y:S05]  /*ae00*/  BRA `(.L_x_277) ;  /* 0xffffff9c002c7947 */ /* 0x000fea000383ffff */
.L_x_90:
[----:B------:R-:W-:-:S07]  /*ae10*/  MOV R0, UR5 ;  /* 0x0000000500007c02 */ /* 0x000fce0008000f00 */
.L_x_278:
[----:B-1----:R1:W2:Y:S02]  /*ae20*/  SYNCS.PHASECHK.TRANS64.TRYWAIT P0, [R0+URZ], R3 ;  /* 0x00000003000075a7 */ /* 0x0022a400080011ff */
[----:B--2---:R-:W-:Y:S05]  /*ae30*/  @!P0 NANOSLEEP.SYNCS 0x989680 ;  /* 0x009896800000895d */ /* 0x004fea0003900000 */
[----:B------:R-:W2:Y:S02]  /*ae40*/  @!P0 SYNCS.PHASECHK.TRANS64 P0, [R0+URZ], R3 ;  /* 0x00000003000085a7 */ /* 0x000ea400080010ff */
[----:B--2---:R-:W-:Y:S05]  /*ae50*/  @!P0 BRA `(.L_x_278) ;  /* 0xfffffffc00f08947 */ /* 0x004fea000383ffff */
[----:B------:R-:W-:Y:S05]  /*ae60*/  BRA `(.L_x_279) ;  /* 0xffffff9c00387947 */ /* 0x000fea000383ffff */
.L_x_91:
[----:B------:R-:W-:-:S07]  /*ae70*/  MOV R0, UR5 ;  /* 0x0000000500007c02 */ /* 0x000fce0008000f00 */
.L_x_280:
[----:B-1----:R1:W2:Y:S02]  /*ae80*/  SYNCS.PHASECHK.TRANS64.TRYWAIT P0, [R0+URZ], R3 ;  /* 0x00000003000075a7 */ /* 0x0022a400080011ff */
[----:B--2---:R-:W-:Y:S05]  /*ae90*/  @!P0 NANOSLEEP.SYNCS 0x989680 ;  /* 0x009896800000895d */ /* 0x004fea0003900000 */
[----:B------:R-:W2:Y:S02]  /*aea0*/  @!P0 SYNCS.PHASECHK.TRANS64 P0, [R0+URZ], R3 ;  /* 0x00000003000085a7 */ /* 0x000ea400080010ff */
[----:B--2---:R-:W-:Y:S05]  /*aeb0*/  @!P0 BRA `(.L_x_280) ;  /* 0xfffffffc00f08947 */ /* 0x004fea000383ffff */
[----:B------:R-:W-:Y:S05]  /*aec0*/  BRA `(.L_x_281) ;  /* 0xffffff9c00447947 */ /* 0x000fea000383ffff */
.L_x_92:
[----:B------:R-:W-:-:S07]  /*aed0*/  MOV R0, UR5 ;  /* 0x0000000500007c02 */ /* 0x000fce0008000f00 */
.L_x_282:
[----:B-1----:R1:W2:Y:S02]  /*aee0*/  SYNCS.PHASECHK.TRANS64.TRYWAIT P0, [R0+URZ], R3 ;  /* 0x00000003000075a7 */ /* 0x0022a400080011ff */
[----:B--2---:R-:W-:Y:S05]  /*aef0*/  @!P0 NANOSLEEP.SYNCS 0x989680 ;  /* 0x009896800000895d */ /* 0x004fea0003900000 */
[----:B------:R-:W2:Y:S02]  /*af00*/  @!P0 SYNCS.PHASECHK.TRANS64 P0, [R0+URZ], R3 ;  /* 0x00000003000085a7 */ /* 0x000ea400080010ff */
[----:B--2---:R-:W-:Y:S05]  /*af10*/  @!P0 BRA `(.L_x_282) ;  /* 0xfffffffc00f08947 */ /* 0x004fea000383ffff */
[----:B------:R-:W-:Y:S05]  /*af20*/  BRA `(.L_x_283) ;  /* 0xffffff9c00507947 */ /* 0x000fea000383ffff */
.L_x_93:
[----:B------:R-:W-:-:S07]  /*af30*/  MOV R0, UR5 ;  /* 0x0000000500007c02 */ /* 0x000fce0008000f00 */
.L_x_284:
[----:B-1----:R1:W2:Y:S02]  /*af40*/  SYNCS.PHASECHK.TRANS64.TRYWAIT P0, [R0+URZ], R3 ;  /* 0x00000003000075a7 */ /* 0x0022a400080011ff */
[----:B--2---:R-:W-:Y:S05]  /*af50*/  @!P0 NANOSLEEP.SYNCS 0x989680 ;  /* 0x009896800000895d */ /* 0x004fea0003900000 */
[----:B------:R-:W2:Y:S02]  /*af60*/  @!P0 SYNCS.PHASECHK.TRANS64 P0, [R0+URZ], R3 ;  /* 0x00000003000085a7 */ /* 0x000ea400080010ff */
[----:B--2---:R-:W-:Y:S05]  /*af70*/  @!P0 BRA `(.L_x_284) ;  /* 0xfffffffc00f08947 */ /* 0x004fea000383ffff */
[----:B------:R-:W-:Y:S05]  /*af80*/  BRA `(.L_x_285) ;  /* 0xffffff9c005c7947 */ /* 0x000fea000383ffff */
.L_x_94:
[----:B------:R-:W-:-:S07]  /*af90*/  MOV R0, UR5 ;  /* 0x0000000500007c02 */ /* 0x000fce0008000f00 */
.L_x_286:
[----:B-1----:R1:W2:Y:S02]  /*afa0*/  SYNCS.PHASECHK.TRANS64.TRYWAIT P0, [R0+URZ], R3 ;  /* 0x00000003000075a7 */ /* 0x0022a400080011ff */
[----:B--2---:R-:W-:Y:S05]  /*afb0*/  @!P0 NANOSLEEP.SYNCS 0x989680 ;  /* 0x009896800000895d */ /* 0x004fea0003900000 */
[----:B------:R-:W2:Y:S02]  /*afc0*/  @!P0 SYNCS.PHASECHK.TRANS64 P0, [R0+URZ], R3 ;  /* 0x00000003000085a7 */ /* 0x000ea400080010ff */
[----:B--2---:R-:W-:Y:S05]  /*afd0*/  @!P0 BRA `(.L_x_286) ;  /* 0xfffffffc00f08947 */ /* 0x004fea000383ffff */
[----:B------:R-:W-:Y:S05]  /*afe0*/  BRA `(.L_x_287) ;  /* 0xffffff9c00687947 */ /* 0x000fea000383ffff */
.L_x_95:
[----:B------:R-:W-:-:S07]  /*aff0*/  MOV R0, UR5 ;  /* 0x0000000500007c02 */ /* 0x000fce0008000f00 */
.L_x_288:
[----:B-1----:R1:W2:Y:S02]  /*b000*/  SYNCS.PHASECHK.TRANS64.TRYWAIT P0, [R0+URZ], R3 ;  /* 0x00000003000075a7 */ /* 0x0022a400080011ff */
[----:B--2---:R-:W-:Y:S05]  /*b010*/  @!P0 NANOSLEEP.SYNCS 0x989680 ;  /* 0x009896800000895d */ /* 0x004fea0003900000 */
[----:B------:R-:W2:Y:S02]  /*b020*/  @!P0 SYNCS.PHASECHK.TRANS64 P0, [R0+URZ], R3 ;  /* 0x00000003000085a7 */ /* 0x000ea400080010ff */
[----:B--2---:R-:W-:Y:S05]  /*b030*/  @!P0 BRA `(.L_x_288) ;  /* 0xfffffffc00f08947 */ /* 0x004fea000383ffff */
[----:B------:R-:W-:Y:S05]  /*b040*/  BRA `(.L_x_289) ;  /* 0xffffff9c00747947 */ /* 0x000fea000383ffff */
.L_x_96:
[----:B------:R-:W-:-:S07]  /*b050*/  MOV R0, UR5 ;  /* 0x0000000500007c02 */ /* 0x000fce0008000f00 */
.L_x_290:
[----:B-1----:R1:W2:Y:S02]  /*b060*/  SYNCS.PHASECHK.TRANS64.TRYWAIT P0, [R0+URZ], R3 ;  /* 0x00000003000075a7 */ /* 0x0022a400080011ff */
[----:B--2---:R-:W-:Y:S05]  /*b070*/  @!P0 NANOSLEEP.SYNCS 0x989680 ;  /* 0x009896800000895d */ /* 0x004fea0003900000 */
[----:B------:R-:W2:Y:S02]  /*b080*/  @!P0 SYNCS.PHASECHK.TRANS64 P0, [R0+URZ], R3 ;  /* 0x00000003000085a7 */ /* 0x000ea400080010ff */
[----:B--2---:R-:W-:Y:S05]  /*b090*/  @!P0 BRA `(.L_x_290) ;  /* 0xfffffffc00f08947 */ /* 0x004fea000383ffff */
[----:B------:R-:W-:Y:S05]  /*b0a0*/  BRA `(.L_x_291) ;  /* 0xffffff9c00807947 */ /* 0x000fea000383ffff */
.L_x_97:
[----:B------:R-:W-:-:S07]  /*b0b0*/  MOV R0, UR5 ;  /* 0x0000000500007c02 */ /* 0x000fce0008000f00 */
.L_x_292:
[----:B-1----:R1:W2:Y:S02]  /*b0c0*/  SYNCS.PHASECHK.TRANS64.TRYWAIT P0, [R0+URZ], R3 ;  /* 0x00000003000075a7 */ /* 0x0022a400080011ff */
[----:B--2---:R-:W-:Y:S05]  /*b0d0*/  @!P0 NANOSLEEP.SYNCS 0x989680 ;  /* 0x009896800000895d */ /* 0x004fea0003900000 */
[----:B------:R-:W2:Y:S02]  /*b0e0*/  @!P0 SYNCS.PHASECHK.TRANS64 P0, [R0+URZ], R3 ;  /* 0x00000003000085a7 */ /* 0x000ea400080010ff */
[----:B--2---:R-:W-:Y:S05]  /*b0f0*/  @!P0 BRA `(.L_x_292) ;  /* 0xfffffffc00f08947 */ /* 0x004fea000383ffff */
[----:B------:R-:W-:Y:S05]  /*b100*/  BRA `(.L_x_293) ;  /* 0xffffff9c008c7947 */ /* 0x000fea000383ffff */
.L_x_98:
[----:B------:R-:W-:-:S07]  /*b110*/  MOV R0, UR5 ;  /* 0x0000000500007c02 */ /* 0x000fce0008000f00 */
.L_x_294:
[----:B-1----:R1:W2:Y:S02]  /*b120*/  SYNCS.PHASECHK.TRANS64.TRYWAIT P0, [R0+URZ], R3 ;  /* 0x00000003000075a7 */ /* 0x0022a400080011ff */
[----:B--2---:R-:W-:Y:S05]  /*b130*/  @!P0 NANOSLEEP.SYNCS 0x989680 ;  /* 0x009896800000895d */ /* 0x004fea0003900000 */
[----:B------:R-:W2:Y:S02]  /*b140*/  @!P0 SYNCS.PHASECHK.TRANS64 P0, [R0+URZ], R3 ;  /* 0x00000003000085a7 */ /* 0x000ea400080010ff */
[----:B--2---:R-:W-:Y:S05]  /*b150*/  @!P0 BRA `(.L_x_294) ;  /* 0xfffffffc00f08947 */ /* 0x004fea000383ffff */
[----:B------:R-:W-:Y:S05]  /*b160*/  BRA `(.L_x_295) ;  /* 0xffffff9c00987947 */ /* 0x000fea000383ffff */
.L_x_99:
[----:B------:R-:W-:-:S07]  /*b170*/  MOV R0, UR5 ;  /* 0x0000000500007c02 */ /* 0x000fce0008000f00 */
.L_x_296:
[----:B-1----:R1:W2:Y:S02]  /*b180*/  SYNCS.PHASECHK.TRANS64.TRYWAIT P0, [R0+URZ], R3 ;  /* 0x00000003000075a7 */ /* 0x0022a400080011ff */
[----:B--2---:R-:W-:Y:S05]  /*b190*/  @!P0 NANOSLEEP.SYNCS 0x989680 ;  /* 0x009896800000895d */ /* 0x004fea0003900000 */
[----:B------:R-:W2:Y:S02]  /*b1a0*/  @!P0 SYNCS.PHASECHK.TRANS64 P0, [R0+URZ], R3 ;  /* 0x00000003000085a7 */ /* 0x000ea400080010ff */
[----:B--2---:R-:W-:Y:S05]  /*b1b0*/  @!P0 BRA `(.L_x_296) ;  /* 0xfffffffc00f08947 */ /* 0x004fea000383ffff */
[----:B------:R-:W-:Y:S05]  /*b1c0*/  BRA `(.L_x_297) ;  /* 0xffffff9c00a47947 */ /* 0x000fea000383ffff */
.L_x_100:
[----:B------:R-:W-:-:S07]  /*b1d0*/  MOV R0, UR5 ;  /* 0x0000000500007c02 */ /* 0x000fce0008000f00 */
.L_x_298:
[----:B-1----:R1:W2:Y:S02]  /*b1e0*/  SYNCS.PHASECHK.TRANS64.TRYWAIT P0, [R0+URZ], R3 ;  /* 0x00000003000075a7 */ /* 0x0022a400080011ff */
[----:B--2---:R-:W-:Y:S05]  /*b1f0*/  @!P0 NANOSLEEP.SYNCS 0x989680 ;  /* 0x009896800000895d */ /* 0x004fea0003900000 */
[----:B------:R-:W2:Y:S02]  /*b200*/  @!P0 SYNCS.PHASECHK.TRANS64 P0, [R0+URZ], R3 ;  /* 0x00000003000085a7 */ /* 0x000ea400080010ff */
[----:B--2---:R-:W-:Y:S05]  /*b210*/  @!P0 BRA `(.L_x_298) ;  /* 0xfffffffc00f08947 */ /* 0x004fea000383ffff */
[----:B------:R-:W-:Y:S05]  /*b220*/  BRA `(.L_x_299) ;  /* 0xffffff9c00b07947 */ /* 0x000fea000383ffff */
.L_x_101:
[----:B------:R-:W-:-:S07]  /*b230*/  MOV R0, UR5 ;  /* 0x0000000500007c02 */ /* 0x000fce0008000f00 */
.L_x_300:
[----:B-1----:R1:W2:Y:S02]  /*b240*/  SYNCS.PHASECHK.TRANS64.TRYWAIT P0, [R0+URZ], R3 ;  /* 0x00000003000075a7 */ /* 0x0022a400080011ff */
[----:B--2---:R-:W-:Y:S05]  /*b250*/  @!P0 NANOSLEEP.SYNCS 0x989680 ;  /* 0x009896800000895d */ /* 0x004fea0003900000 */
[----:B------:R-:W2:Y:S02]  /*b260*/  @!P0 SYNCS.PHASECHK.TRANS64 P0, [R0+URZ], R3 ;  /* 0x00000003000085a7 */ /* 0x000ea400080010ff */
[----:B--2---:R-:W-:Y:S05]  /*b270*/  @!P0 BRA `(.L_x_300) ;  /* 0xfffffffc00f08947 */ /* 0x004fea000383ffff */
[----:B------:R-:W-:Y:S05]  /*b280*/  BRA `(.L_x_301) ;  /* 0xffffff9c00bc7947 */ /* 0x000fea000383ffff */
.L_x_102:
[----:B------:R-:W-:-:S07]  /*b290*/  MOV R0, UR5 ;  /* 0x0000000500007c02 */ /* 0x000fce0008000f00 */
.L_x_302:
[----:B-1----:R1:W2:Y:S02]  /*b2a0*/  SYNCS.PHASECHK.TRANS64.TRYWAIT P0, [R0+URZ], R3 ;  /* 0x00000003000075a7 */ /* 0x0022a400080011ff */
[----:B--2---:R-:W-:Y:S05]  /*b2b0*/  @!P0 NANOSLEEP.SYNCS 0x989680 ;  /* 0x009896800000895d */ /* 0x004fea0003900000 */
[----:B------:R-:W2:Y:S02]  /*b2c0*/  @!P0 SYNCS.PHASECHK.TRANS64 P0, [R0+URZ], R3 ;  /* 0x00000003000085a7 */ /* 0x000ea400080010ff */
[----:B--2---:R-:W-:Y:S05]  /*b2d0*/  @!P0 BRA `(.L_x_302) ;  /* 0xfffffffc00f08947 */ /* 0x004fea000383ffff */
[----:B------:R-:W-:Y:S05]  /*b2e0*/  BRA `(.L_x_303) ;  /* 0xffffff9c00c87947 */ /* 0x000fea000383ffff */
.L_x_103:
[----:B------:R-:W-:-:S07]  /*b2f0*/  MOV R0, UR5 ;  /* 0x0000000500007c02 */ /* 0x000fce0008000f00 */
.L_x_304:
[----:B-1----:R1:W2:Y:S02]  /*b300*/  SYNCS.PHASECHK.TRANS64.TRYWAIT P0, [R0+URZ], R3 ;  /* 0x00000003000075a7 */ /* 0x0022a400080011ff */
[----:B--2---:R-:W-:Y:S05]  /*b310*/  @!P0 NANOSLEEP.SYNCS 0x989680 ;  /* 0x009896800000895d */ /* 0x004fea0003900000 */
[----:B------:R-:W2:Y:S02]  /*b320*/  @!P0 SYNCS.PHASECHK.TRANS64 P0, [R0+URZ], R3 ;  /* 0x00000003000085a7 */ /* 0x000ea400080010ff */
[----:B--2---:R-:W-:Y:S05]  /*b330*/  @!P0 BRA `(.L_x_304) ;  /* 0xfffffffc00f08947 */ /* 0x004fea000383ffff */
[----:B------:R-:W-:Y:S05]  /*b340*/  BRA `(.L_x_305) ;  /* 0xffffff9c00d47947 */ /* 0x000fea000383ffff */
.L_x_104:
[----:B------:R-:W-:-:S07]  /*b350*/  MOV R0, UR5 ;  /* 0x0000000500007c02 */ /* 0x000fce0008000f00 */
.L_x_306:
[----:B-1----:R1:W2:Y:S02]  /*b360*/  SYNCS.PHASECHK.TRANS64.TRYWAIT P0, [R0+URZ], R3 ;  /* 0x00000003000075a7 */ /* 0x0022a400080011ff */
[----:B--2---:R-:W-:Y:S05]  /*b370*/  @!P0 NANOSLEEP.SYNCS 0x989680 ;  /* 0x009896800000895d */ /* 0x004fea0003900000 */
[----:B------:R-:W2:Y:S02]  /*b380*/  @!P0 SYNCS.PHASECHK.TRANS64 P0, [R0+URZ], R3 ;  /* 0x00000003000085a7 */ /* 0x000ea400080010ff */
[----:B--2---:R-:W-:Y:S05]  /*b390*/  @!P0 BRA `(.L_x_306) ;  /* 0xfffffffc00f08947 */ /* 0x004fea000383ffff */
[----:B------:R-:W-:Y:S05]  /*b3a0*/  BRA `(.L_x_307) ;  /* 0xffffff9c00e07947 */ /* 0x000fea000383ffff */
.L_x_105:
[----:B------:R-:W-:-:S07]  /*b3b0*/  MOV R0, UR5 ;  /* 0x0000000500007c02 */ /* 0x000fce0008000f00 */
.L_x_308:
[----:B-1----:R1:W2:Y:S02]  /*b3c0*/  SYNCS.PHASECHK.TRANS64.TRYWAIT P0, [R0+URZ], R3 ;  /* 0x00000003000075a7 */ /* 0x0022a400080011ff */
[----:B--2---:R-:W-:Y:S05]  /*b3d0*/  @!P0 NANOSLEEP.SYNCS 0x989680 ;  /* 0x009896800000895d */ /* 0x004fea0003900000 */
[----:B------:R-:W2:Y:S02]  /*b3e0*/  @!P0 SYNCS.PHASECHK.TRANS64 P0, [R0+URZ], R3 ;  /* 0x00000003000085a7 */ /* 0x000ea400080010ff */
[----:B--2---:R-:W-:Y:S05]  /*b3f0*/  @!P0 BRA `(.L_x_308) ;  /* 0xfffffffc00f08947 */ /* 0x004fea000383ffff */
[----:B------:R-:W-:Y:S05]  /*b400*/  BRA `(.L_x_309) ;  /* 0xffffff9c00ec7947 */ /* 0x000fea000383ffff */
.L_x_106:
[----:B------:R-:W-:-:S07]  /*b410*/  MOV R0, UR5 ;  /* 0x0000000500007c02 */ /* 0x000fce0008000f00 */
.L_x_310:
[----:B-1----:R1:W2:Y:S02]  /*b420*/  SYNCS.PHASECHK.TRANS64.TRYWAIT P0, [R0+URZ], R3 ;  /* 0x00000003000075a7 */ /* 0x0022a400080011ff */
[----:B--2---:R-:W-:Y:S05]  /*b430*/  @!P0 NANOSLEEP.SYNCS 0x989680 ;  /* 0x009896800000895d */ /* 0x004fea0003900000 */
[----:B------:R-:W2:Y:S02]  /*b440*/  @!P0 SYNCS.PHASECHK.TRANS64 P0, [R0+URZ], R3 ;  /* 0x00000003000085a7 */ /* 0x000ea400080010ff */
[----:B--2---:R-:W-:Y:S05]  /*b450*/  @!P0 BRA `(.L_x_310) ;  /* 0xfffffffc00f08947 */ /* 0x004fea000383ffff */
[----:B------:R-:W-:Y:S05]  /*b460*/  BRA `(.L_x_311) ;  /* 0xffffff9c00f87947 */ /* 0x000fea000383ffff */
.L_x_107:
[----:B------:R-:W-:-:S07]  /*b470*/  MOV R0, UR5 ;  /* 0x0000000500007c02 */ /* 0x000fce0008000f00 */
.L_x_312:
[----:B-1----:R1:W2:Y:S02]  /*b480*/  SYNCS.PHASECHK.TRANS64.TRYWAIT P0, [R0+URZ], R3 ;  /* 0x00000003000075a7 */ /* 0x0022a400080011ff */
[----:B--2---:R-:W-:Y:S05]  /*b490*/  @!P0 NANOSLEEP.SYNCS 0x989680 ;  /* 0x009896800000895d */ /* 0x004fea0003900000 */
[----:B------:R-:W2:Y:S02]  /*b4a0*/  @!P0 SYNCS.PHASECHK.TRANS64 P0, [R0+URZ], R3 ;  /* 0x00000003000085a7 */ /* 0x000ea400080010ff */
[----:B--2---:R-:W-:Y:S05]  /*b4b0*/  @!P0 BRA `(.L_x_312) ;  /* 0xfffffffc00f08947 */ /* 0x004fea000383ffff */
[----:B------:R-:W-:Y:S05]  /*b4c0*/  BRA `(.L_x_313) ;  /* 0xffffffa000047947 */ /* 0x000fea000383ffff */
.L_x_108:
[----:B------:R-:W-:-:S07]  /*b4d0*/  MOV R0, UR5 ;  /* 0x0000000500007c02 */ /* 0x000fce0008000f00 */
.L_x_314:
[----:B-1----:R1:W2:Y:S02]  /*b4e0*/  SYNCS.PHASECHK.TRANS64.TRYWAIT P0, [R0+URZ], R3 ;  /* 0x00000003000075a7 */ /* 0x0022a400080011ff */
[----:B--2---:R-:W-:Y:S05]  /*b4f0*/  @!P0 NANOSLEEP.SYNCS 0x989680 ;  /* 0x009896800000895d */ /* 0x004fea0003900000 */
[----:B------:R-:W2:Y:S02]  /*b500*/  @!P0 SYNCS.PHASECHK.TRANS64 P0, [R0+URZ], R3 ;  /* 0x00000003000085a7 */ /* 0x000ea400080010ff */
[----:B--2---:R-:W-:Y:S05]  /*b510*/  @!P0 BRA `(.L_x_314) ;  /* 0xfffffffc00f08947 */ /* 0x004fea000383ffff */
[----:B------:R-:W-:Y:S05]  /*b520*/  BRA `(.L_x_315) ;  /* 0xffffffa000107947 */ /* 0x000fea000383ffff */
.L_x_109:
[----:B------:R-:W-:-:S07]  /*b530*/  MOV R0, UR5 ;  /* 0x0000000500007c02 */ /* 0x000fce0008000f00 */
.L_x_316:
[----:B-1----:R1:W2:Y:S02]  /*b540*/  SYNCS.PHASECHK.TRANS64.TRYWAIT P0, [R0+URZ], R3 ;  /* 0x00000003000075a7 */ /* 0x0022a400080011ff */
[----:B--2---:R-:W-:Y:S05]  /*b550*/  @!P0 NANOSLEEP.SYNCS 0x989680 ;  /* 0x009896800000895d */ /* 0x004fea0003900000 */
[----:B------:R-:W2:Y:S02]  /*b560*/  @!P0 SYNCS.PHASECHK.TRANS64 P0, [R0+URZ], R3 ;  /* 0x00000003000085a7 */ /* 0x000ea400080010ff */
[----:B--2---:R-:W-:Y:S05]  /*b570*/  @!P0 BRA `(.L_x_316) ;  /* 0xfffffffc00f08947 */ /* 0x004fea000383ffff */
[----:B------:R-:W-:Y:S05]  /*b580*/  BRA `(.L_x_317) ;  /* 0xffffffa0001c7947 */ /* 0x000fea000383ffff */
.L_x_110:
[----:B------:R-:W-:-:S07]  /*b590*/  MOV R0, UR5 ;  /* 0x0000000500007c02 */ /* 0x000fce0008000f00 */
.L_x_318:
[----:B-1----:R1:W2:Y:S02]  /*b5a0*/  SYNCS.PHASECHK.TRANS64.TRYWAIT P0, [R0+URZ], R3 ;  /* 0x00000003000075a7 */ /* 0x0022a400080011ff */
[----:B--2---:R-:W-:Y:S05]  /*b5b0*/  @!P0 NANOSLEEP.SYNCS 0x989680 ;  /* 0x009896800000895d */ /* 0x004fea0003900000 */
[----:B------:R-:W2:Y:S02]  /*b5c0*/  @!P0 SYNCS.PHASECHK.TRANS64 P0, [R0+URZ], R3 ;  /* 0x00000003000085a7 */ /* 0x000ea400080010ff */
[----:B--2---:R-:W-:Y:S05]  /*b5d0*/  @!P0 BRA `(.L_x_318) ;  /* 0xfffffffc00f08947 */ /* 0x004fea000383ffff */
[----:B------:R-:W-:Y:S05]  /*b5e0*/  BRA `(.L_x_319) ;  /* 0xffffffa000287947 */ /* 0x000fea000383ffff */
.L_x_111:
[----:B------:R-:W-:-:S07]  /*b5f0*/  MOV R0, UR5 ;  /* 0x0000000500007c02 */ /* 0x000fce0008000f00 */
.L_x_320:
[----:B-1----:R1:W2:Y:S02]  /*b600*/  SYNCS.PHASECHK.TRANS64.TRYWAIT P0, [R0+URZ], R3 ;  /* 0x00000003000075a7 */ /* 0x0022a400080011ff */
[----:B--2---:R-:W-:Y:S05]  /*b610*/  @!P0 NANOSLEEP.SYNCS 0x989680 ;  /* 0x009896800000895d */ /* 0x004fea0003900000 */
[----:B------:R-:W2:Y:S02]  /*b620*/  @!P0 SYNCS.PHASECHK.TRANS64 P0, [R0+URZ], R3 ;  /* 0x00000003000085a7 */ /* 0x000ea400080010ff */
[----:B--2---:R-:W-:Y:S05]  /*b630*/  @!P0 BRA `(.L_x_320) ;  /* 0xfffffffc00f08947 */ /* 0x004fea000383ffff */
[----:B------:R-:W-:Y:S05]  /*b640*/  BRA `(.L_x_321) ;  /* 0xffffffa000347947 */ /* 0x000fea000383ffff */
.L_x_112:
[----:B------:R-:W-:-:S07]  /*b650*/  MOV R0, UR5 ;  /* 0x0000000500007c02 */ /* 0x000fce0008000f00 */
.L_x_322:
[----:B-1----:R1:W2:Y:S02]  /*b660*/  SYNCS.PHASECHK.TRANS64.TRYWAIT P0, [R0+URZ], R3 ;  /* 0x00000003000075a7 */ /* 0x0022a400080011ff */
[----:B--2---:R-:W-:Y:S05]  /*b670*/  @!P0 NANOSLEEP.SYNCS 0x989680 ;  /* 0x009896800000895d */ /* 0x004fea0003900000 */
[----:B------:R-:W2:Y:S02]  /*b680*/  @!P0 SYNCS.PHASECHK.TRANS64 P0, [R0+URZ], R3 ;  /* 0x00000003000085a7 */ /* 0x000ea400080010ff */
[----:B--2---:R-:W-:Y:S05]  /*b690*/  @!P0 BRA `(.L_x_322) ;  /* 0xfffffffc00f08947 */ /* 0x004fea000383ffff */
[----:B------:R-:W-:Y:S05]  /*b6a0*/  BRA `(.L_x_323) ;  /* 0xffffffa000407947 */ /* 0x000fea000383ffff */
.L_x_113:
[----:B------:R-:W-:-:S07]  /*b6b0*/  MOV R0, UR5 ;  /* 0x0000000500007c02 */ /* 0x000fce0008000f00 */
.L_x_324:
[----:B-1----:R1:W2:Y:S02]  /*b6c0*/  SYNCS.PHASECHK.TRANS64.TRYWAIT P0, [R0+URZ], R3 ;  /* 0x00000003000075a7 */ /* 0x0022a400080011ff */
[----:B--2---:R-:W-:Y:S05]  /*b6d0*/  @!P0 NANOSLEEP.SYNCS 0x989680 ;  /* 0x009896800000895d */ /* 0x004fea0003900000 */
[----:B------:R-:W2:Y:S02]  /*b6e0*/  @!P0 SYNCS.PHASECHK.TRANS64 P0, [R0+URZ], R3 ;  /* 0x00000003000085a7 */ /* 0x000ea400080010ff */
[----:B--2---:R-:W-:Y:S05]  /*b6f0*/  @!P0 BRA `(.L_x_324) ;  /* 0xfffffffc00f08947 */ /* 0x004fea000383ffff */
[----:B------:R-:W-:Y:S05]  /*b700*/  BRA `(.L_x_325) ;  /* 0xffffffa0004c7947 */ /* 0x000fea000383ffff */
.L_x_114:
[----:B------:R-:W-:-:S07]  /*b710*/  MOV R0, UR5 ;  /* 0x0000000500007c02 */ /* 0x000fce0008000f00 */
.L_x_326:
[----:B-1----:R1:W2:Y:S02]  /*b720*/  SYNCS.PHASECHK.TRANS64.TRYWAIT P0, [R0+URZ], R3 ;  /* 0x00000003000075a7 */ /* 0x0022a400080011ff */
[----:B--2---:R-:W-:Y:S05]  /*b730*/  @!P0 NANOSLEEP.SYNCS 0x989680 ;  /* 0x009896800000895d */ /* 0x004fea0003900000 */
[----:B------:R-:W2:Y:S02]  /*b740*/  @!P0 SYNCS.PHASECHK.TRANS64 P0, [R0+URZ], R3 ;  /* 0x00000003000085a7 */ /* 0x000ea400080010ff */
[----:B--2---:R-:W-:Y:S05]  /*b750*/  @!P0 BRA `(.L_x_326) ;  /* 0xfffffffc00f08947 */ /* 0x004fea000383ffff */
[----:B------:R-:W-:Y:S05]  /*b760*/  BRA `(.L_x_327) ;  /* 0xffffffa000587947 */ /* 0x000fea000383ffff */
.L_x_117:
[----:B-1----:R1:W2:Y:S02]  /*b770*/  SYNCS.PHASECHK.TRANS64.TRYWAIT P0, [R2+URZ+0x500], R4 ;  /* 0x00050004020075a7 */ /* 0x0022a400080011ff */
[----:B--2---:R-:W-:Y:S05]  /*b780*/  @!P0 NANOSLEEP.SYNCS 0x989680 ;  /* 0x009896800000895d */ /* 0x004fea0003900000 */
[----:B------:R-:W2:Y:S02]  /*b790*/  @!P0 SYNCS.PHASECHK.TRANS64 P0, [R2+URZ+0x500], R4 ;  /* 0x00050004020085a7 */ /* 0x000ea400080010ff */
[----:B--2---:R-:W-:Y:S05]  /*b7a0*/  @!P0 BRA `(.L_x_117) ;  /* 0xfffffffc00f08947 */ /* 0x004fea000383ffff */
[----:B------:R-:W-:Y:S05]  /*b7b0*/  BRA `(.L_x_328) ;  /* 0xffffffa000b47947 */ /* 0x000fea000383ffff */
.L_x_118:
[----:B------:R-:W-:-:S07]  /*b7c0*/  MOV R2, UR4 ;  /* 0x0000000400027c02 */ /* 0x000fce0008000f00 */
.L_x_329:
[----:B-1----:R1:W2:Y:S02]  /*b7d0*/  SYNCS.PHASECHK.TRANS64.TRYWAIT P0, [R2+URZ+0x4b0], R5 ;  /* 0x0004b005020075a7 */ /* 0x0022a400080011ff */
[----:B--2---:R-:W-:Y:S05]  /*b7e0*/  @!P0 NANOSLEEP.SYNCS 0x989680 ;  /* 0x009896800000895d */ /* 0x004fea0003900000 */
[----:B------:R-:W2:Y:S02]  /*b7f0*/  @!P0 SYNCS.PHASECHK.TRANS64 P0, [R2+URZ+0x4b0], R5 ;  /* 0x0004b005020085a7 */ /* 0x000ea400080010ff */
[----:B--2---:R-:W-:Y:S05]  /*b800*/  @!P0 BRA `(.L_x_329) ;  /* 0xfffffffc00f08947 */ /* 0x004fea000383ffff */
[----:B------:R-:W-:Y:S05]  /*b810*/  BRA `(.L_x_330) ;  /* 0xffffffa000c47947 */ /* 0x000fea000383ffff */
.L_x_119:
[----:B-1----:R1:W2:Y:S02]  /*b820*/  SYNCS.PHASECHK.TRANS64.TRYWAIT P1, [R2+URZ+0x4a0], R4 ;  /* 0x0004a004020075a7 */ /* 0x0022a400080211ff */
[----:B--2---:R-:W-:Y:S05]  /*b830*/  @!P1 NANOSLEEP.SYNCS 0x989680 ;  /* 0x009896800000995d */ /* 0x004fea0003900000 */
[----:B------:R-:W2:Y:S02]  /*b840*/  @!P1 SYNCS.PHASECHK.TRANS64 P1, [R2+URZ+0x4a0], R4 ;  /* 0x0004a004020095a7 */ /* 0x000ea400080210ff */
[----:B--2---:R-:W-:Y:S05]  /*b850*/  @!P1 BRA `(.L_x_119) ;  /* 0xfffffffc00f09947 */ /* 0x004fea000383ffff */
[----:B------:R-:W-:Y:S05]  /*b860*/  BRA `(.L_x_331) ;  /* 0xffffffa000f47947 */ /* 0x000fea000383ffff */
.L_x_122:
[----:B------:R-:W-:-:S07]  /*b870*/  MOV R0, UR4 ;  /* 0x0000000400007c02 */ /* 0x000fce0008000f00 */
.L_x_332:
[----:B-1----:R1:W2:Y:S02]  /*b880*/  SYNCS.PHASECHK.TRANS64.TRYWAIT P0, [R0+URZ+0x4b0], R2 ;  /* 0x0004b002000075a7 */ /* 0x0022a400080011ff */
[----:B--2---:R-:W-:Y:S05]  /*b890*/  @!P0 NANOSLEEP.SYNCS 0x989680 ;  /* 0x009896800000895d */ /* 0x004fea0003900000 */
[----:B------:R-:W2:Y:S02]  /*b8a0*/  @!P0 SYNCS.PHASECHK.TRANS64 P0, [R0+URZ+0x4b0], R2 ;  /* 0x0004b002000085a7 */ /* 0x000ea400080010ff */
[----:B--2---:R-:W-:Y:S05]  /*b8b0*/  @!P0 BRA `(.L_x_332) ;  /* 0xfffffffc00f08947 */ /* 0x004fea000383ffff */
[----:B------:R-:W-:Y:S05]  /*b8c0*/  BRA `(.L_x_121) ;  /* 0xffffffa400487947 */ /* 0x000fea000383ffff */
.L_x_131:
[----:B-1----:R-:W-:-:S04]  /*b8d0*/  MOV R5, UR5 ;  /* 0x0000000500057c02 */ /* 0x002fc80008000f00 */
[----:B------:R1:W2:Y:S03]  /*b8e0*/  SYNCS.PHASECHK.TRANS64.TRYWAIT P0, [R5+URZ+0x8], R6 ;  /* 0x00000806050075a7 */ /* 0x0002a600080011ff */
[----:B--2---:R-:W-:Y:S05]  /*b8f0*/  @!P0 NANOSLEEP.SYNCS 0x989680 ;  /* 0x009896800000895d */ /* 0x004fea0003900000 */
[----:B------:R-:W2:Y:S02]  /*b900*/  @!P0 SYNCS.PHASECHK.TRANS64 P0, [R5+URZ+0x8], R6 ;  /* 0x00000806050085a7 */ /* 0x000ea400080010ff */
[----:B--2---:R-:W-:Y:S05]  /*b910*/  @!P0 BRA `(.L_x_131) ;  /* 0xfffffffc00ec8947 */ /* 0x004fea000383ffff */
[----:B------:R-:W-:Y:S05]  /*b920*/  BRA `(.L_x_130) ;  /* 0xffffffa400fc7947 */ /* 0x000fea000383ffff */
.L_x_133:
[----:B------:R-:W-:Y:S01]  /*b930*/  BSSY B0, `(.L_x_333) ;  /* 0x0000006000007945 */ /* 0x000fe20003800000 */
[----:B------:R-:W-:-:S07]  /*b940*/  MOV R15, 0xffffffff ;  /* 0xffffffff000f7802 */ /* 0x000fce0000000f00 */
[----:B-1---5:R-:W-:Y:S05]  /*b950*/  WARPSYNC.COLLECTIVE R15, `(.L_x_334) ;  /* 0x000000000f0c7348 */ /* 0x022fea0003c00000 */
[----:B------:R-:W-:Y:S02]  /*b960*/  ELECT P6, UR79, PT ;  /* 0x00000000004f782f */ /* 0x000fe400038c0000 */
[----:B------:R-:W-:Y:S01]  /*b970*/  MOV R14, UR79 ;  /* 0x0000004f000e7c02 */ /* 0x000fe20008000f00 */
[----:B-1---5:R-:W-:Y:S10]  /*b980*/  ENDCOLLECTIVE ;  /* 0x000000000000791b */ /* 0x022ff40003800000 */
.L_x_334:
[----:B------:R-:W-:Y:S05]  /*b990*/  BSYNC B0 ;  /* 0x0000000000007941 */ /* 0x000fea0003800000 */
.L_x_333:
[----:B------:R-:W-:Y:S01]  /*b9a0*/  PLOP3.LUT P0, PT, P6, PT, PT, 0x80, 0x8 ;  /* 0x000000000008781c */ /* 0x000fe2000370f070 */
[----:B------:R-:W-:-:S12]  /*b9b0*/  BRA `(.L_x_335) ;  /* 0xffffffa800287947 */ /* 0x000fd8000383ffff */
.L_x_135:
[----:B-1----:R-:W-:-:S04]  /*b9c0*/  MOV R0, UR5 ;  /* 0x0000000500007c02 */ /* 0x002fc80008000f00 */
[----:B------:R1:W2:Y:S03]  /*b9d0*/  SYNCS.PHASECHK.TRANS64.TRYWAIT P0, [R0+URZ+0x8], R4 ;  /* 0x00000804000075a7 */ /* 0x0002a600080011ff */
[----:B--2---:R-:W-:Y:S05]  /*b9e0*/  @!P0 NANOSLEEP.SYNCS 0x989680 ;  /* 0x009896800000895d */ /* 0x004fea0003900000 */
[----:B------:R-:W2:Y:S02]  /*b9f0*/  @!P0 SYNCS.PHASECHK.TRANS64 P0, [R0+URZ+0x8], R4 ;  /* 0x00000804000085a7 */ /* 0x000ea400080010ff */
[----:B--2---:R-:W-:Y:S05]  /*ba00*/  @!P0 BRA `(.L_x_135) ;  /* 0xfffffffc00ec8947 */ /* 0x004fea000383ffff */
[----:B------:R-:W-:Y:S05]  /*ba10*/  BRA `(.L_x_134) ;  /* 0xffffffa8002c7947 */ /* 0x000fea000383ffff */
.L_x_136:
[----:B-1----:R1:W2:Y:S02]  /*ba20*/  SYNCS.PHASECHK.TRANS64.TRYWAIT P0, [R0+URZ+0x4a0], R4 ;  /* 0x0004a004000075a7 */ /* 0x0022a400080011ff */
[----:B--2---:R-:W-:Y:S05]  /*ba30*/  @!P0 NANOSLEEP.SYNCS 0x989680 ;  /* 0x009896800000895d */ /* 0x004fea0003900000 */
[----:B------:R-:W2:Y:S02]  /*ba40*/  @!P0 SYNCS.PHASECHK.TRANS64 P0, [R0+URZ+0x4a0], R4 ;  /* 0x0004a004000085a7 */ /* 0x000ea400080010ff */
[----:B--2---:R-:W-:Y:S05]  /*ba50*/  @!P0 BRA `(.L_x_136) ;  /* 0xfffffffc00f08947 */ /* 0x004fea000383ffff */
[----:B------:R-:W-:Y:S05]  /*ba60*/  BRA `(.L_x_336) ;  /* 0xffffffac00007947 */ /* 0x000fea000383ffff */
.L_x_138:
[----:B------:R-:W-:-:S07]  /*ba70*/  MOV R0, UR19 ;  /* 0x0000001300007c02 */ /* 0x000fce0008000f00 */
.L_x_337:
[----:B-1----:R1:W2:Y:S02]  /*ba80*/  SYNCS.PHASECHK.TRANS64.TRYWAIT P0, [R0+URZ+0x4e0], R4 ;  /* 0x0004e004000075a7 */ /* 0x0022a400080011ff */
[----:B--2---:R-:W-:Y:S05]  /*ba90*/  @!P0 NANOSLEEP.SYNCS 0x989680 ;  /* 0x009896800000895d */ /* 0x004fea0003900000 */
[----:B------:R-:W2:Y:S02]  /*baa0*/  @!P0 SYNCS.PHASECHK.TRANS64 P0, [R0+URZ+0x4e0], R4 ;  /* 0x0004e004000085a7 */ /* 0x000ea400080010ff */
[----:B--2---:R-:W-:Y:S05]  /*bab0*/  @!P0 BRA `(.L_x_337) ;  /* 0xfffffffc00f08947 */ /* 0x004fea000383ffff */
[----:B------:R-:W-:Y:S05]  /*bac0*/  BRA `(.L_x_338) ;  /* 0xffffffac00487947 */ /* 0x000fea000383ffff */
.L_x_141:
[----:B------:R-:W-:Y:S07]  /*bad0*/  MOV R0, UR6 ;  /* 0x0000000600007c02 */ /* 0x000fee0008000f00 */
.L_x_339:
[----:B-1----:R1:W2:Y:S02]  /*bae0*/  SYNCS.PHASECHK.TRANS64.TRYWAIT P0, [R0+URZ], R4 ;  /* 0x00000004000075a7 */ /* 0x0022a400080011ff */
[----:B--2---:R-:W-:Y:S05]  /*baf0*/  @!P0 NANOSLEEP.SYNCS 0x989680 ;  /* 0x009896800000895d */ /* 0x004fea0003900000 */
[----:B------:R-:W2:Y:S02]  /*bb00*/  @!P0 SYNCS.PHASECHK.TRANS64 P0, [R0+URZ], R4 ;  /* 0x00000004000085a7 */ /* 0x000ea400080010ff */
[----:B--2---:R-:W-:Y:S05]  /*bb10*/  @!P0 BRA `(.L_x_339) ;  /* 0xfffffffc00f08947 */ /* 0x004fea000383ffff */
[----:B------:R-:W-:Y:S05]  /*bb20*/  BRA `(.L_x_140) ;  /* 0xffffffac00607947 */ /* 0x000fea000383ffff */
.L_x_145:
[----:B-1----:R-:W-:-:S07]  /*bb30*/  MOV R0, UR4 ;  /* 0x0000000400007c02 */ /* 0x002fce0008000f00 */
.L_x_340:
[----:B-1----:R1:W2:Y:S02]  /*bb40*/  SYNCS.PHASECHK.TRANS64.TRYWAIT P0, [R0+URZ], R2 ;  /* 0x00000002000075a7 */ /* 0x0022a400080011ff */
[----:B--2---:R-:W-:Y:S05]  /*bb50*/  @!P0 NANOSLEEP.SYNCS 0x989680 ;  /* 0x009896800000895d */ /* 0x004fea0003900000 */
[----:B------:R-:W2:Y:S02]  /*bb60*/  @!P0 SYNCS.PHASECHK.TRANS64 P0, [R0+URZ], R2 ;  /* 0x00000002000085a7 */ /* 0x000ea400080010ff */
[----:B--2---:R-:W-:Y:S05]  /*bb70*/  @!P0 BRA `(.L_x_340) ;  /* 0xfffffffc00f08947 */ /* 0x004fea000383ffff */
[----:B------:R-:W-:Y:S05]  /*bb80*/  BRA `(.L_x_341) ;  /* 0xffffffb000187947 */ /* 0x000fea000383ffff */
.L_x_146:
[----:B------:R-:W-:-:S07]  /*bb90*/  MOV R0, UR5 ;  /* 0x0000000500007c02 */ /* 0x000fce0008000f00 */
.L_x_342:
[----:B-1----:R1:W2:Y:S02]  /*bba0*/  SYNCS.PHASECHK.TRANS64.TRYWAIT P0, [R0+URZ], R3 ;  /* 0x00000003000075a7 */ /* 0x0022a400080011ff */
[----:B--2---:R-:W-:Y:S05]  /*bbb0*/  @!P0 NANOSLEEP.SYNCS 0x989680 ;  /* 0x009896800000895d */ /* 0x004fea0003900000 */
[----:B------:R-:W2:Y:S02]  /*bbc0*/  @!P0 SYNCS.PHASECHK.TRANS64 P0, [R0+URZ], R3 ;  /* 0x00000003000085a7 */ /* 0x000ea400080010ff */
[----:B--2---:R-:W-:Y:S05]  /*bbd0*/  @!P0 BRA `(.L_x_342) ;  /* 0xfffffffc00f08947 */ /* 0x004fea000383ffff */
[----:B------:R-:W-:Y:S05]  /*bbe0*/  BRA `(.L_x_343) ;  /* 0xffffffb000247947 */ /* 0x000fea000383ffff */
.L_x_147:
[----:B------:R-:W-:-:S07]  /*bbf0*/  MOV R0, UR5 ;  /* 0x0000000500007c02 */ /* 0x000fce0008000f00 */
.L_x_344:
[----:B-1----:R1:W2:Y:S02]  /*bc00*/  SYNCS.PHASECHK.TRANS64.TRYWAIT P0, [R0+URZ], R3 ;  /* 0x00000003000075a7 */ /* 0x0022a400080011ff */
[----:B--2---:R-:W-:Y:S05]  /*bc10*/  @!P0 NANOSLEEP.SYNCS 0x989680 ;  /* 0x009896800000895d */ /* 0x004fea0003900000 */
[----:B------:R-:W2:Y:S02]  /*bc20*/  @!P0 SYNCS.PHASECHK.TRANS64 P0, [R0+URZ], R3 ;  /* 0x00000003000085a7 */ /* 0x000ea400080010ff */
[----:B--2---:R-:W-:Y:S05]  /*bc30*/  @!P0 BRA `(.L_x_344) ;  /* 0xfffffffc00f08947 */ /* 0x004fea000383ffff */
[----:B------:R-:W-:Y:S05]  /*bc40*/  BRA `(.L_x_345) ;  /* 0xffffffb000307947 */ /* 0x000fea000383ffff */
.L_x_150:
[----:B------:R-:W-:-:S07]  /*bc50*/  MOV R0, UR13 ;  /* 0x0000000d00007c02 */ /* 0x000fce0008000f00 */
.L_x_346:
[----:B-1----:R1:W2:Y:S02]  /*bc60*/  SYNCS.PHASECHK.TRANS64.TRYWAIT P1, [R0+URZ+0x520], R2 ;  /* 0x00052002000075a7 */ /* 0x0022a400080211ff */
[----:B--2---:R-:W-:Y:S05]  /*bc70*/  @!P1 NANOSLEEP.SYNCS 0x989680 ;  /* 0x009896800000995d */ /* 0x004fea0003900000 */
[----:B------:R-:W2:Y:S02]  /*bc80*/  @!P1 SYNCS.PHASECHK.TRANS64 P1, [R0+URZ+0x520], R2 ;  /* 0x00052002000095a7 */ /* 0x000ea400080210ff */
[----:B--2---:R-:W-:Y:S05]  /*bc90*/  @!P1 BRA `(.L_x_346) ;  /* 0xfffffffc00f09947 */ /* 0x004fea000383ffff */
[----:B------:R-:W-:Y:S05]  /*bca0*/  BRA `(.L_x_347) ;  /* 0xffffffb0007c7947 */ /* 0x000fea000383ffff */
.L_x_155:
[----:B--2---:R2:W3:Y:S02]  /*bcb0*/  SYNCS.PHASECHK.TRANS64.TRYWAIT P0, [R7+URZ+0x4a0], R0 ;  /* 0x0004a000070075a7 */ /* 0x0044e400080011ff */
[----:B---3--:R-:W-:Y:S05]  /*bcc0*/  @!P0 NANOSLEEP.SYNCS 0x989680 ;  /* 0x009896800000895d */ /* 0x008fea0003900000 */
[----:B------:R-:W3:Y:S02]  /*bcd0*/  @!P0 SYNCS.PHASECHK.TRANS64 P0, [R7+URZ+0x4a0], R0 ;  /* 0x0004a000070085a7 */ /* 0x000ee400080010ff */
[----:B---3--:R-:W-:Y:S05]  /*bce0*/  @!P0 BRA `(.L_x_155) ;  /* 0xfffffffc00f08947 */ /* 0x008fea000383ffff */
[----:B------:R-:W-:Y:S05]  /*bcf0*/  BRA `(.L_x_348) ;  /* 0xffffffb400987947 */ /* 0x000fea000383ffff */
.L_x_158:
[----:B-1----:R-:W-:Y:S07]  /*bd00*/  MOV R0, UR17 ;  /* 0x0000001100007c02 */ /* 0x002fee0008000f00 */
.L_x_349:
[----:B-1----:R1:W2:Y:S02]  /*bd10*/  SYNCS.PHASECHK.TRANS64.TRYWAIT P2, [R0+URZ+0x498], R7 ;  /* 0x00049807000075a7 */ /* 0x0022a400080411ff */
[----:B--2---:R-:W-:Y:S05]  /*bd20*/  @!P2 NANOSLEEP.SYNCS 0x989680 ;  /* 0x009896800000a95d */ /* 0x004fea0003900000 */
[----:B------:R-:W2:Y:S02]  /*bd30*/  @!P2 SYNCS.PHASECHK.TRANS64 P2, [R0+URZ+0x498], R7 ;  /* 0x000498070000a5a7 */ /* 0x000ea400080410ff */
[----:B--2---:R-:W-:Y:S05]  /*bd40*/  @!P2 BRA `(.L_x_349) ;  /* 0xfffffffc00f0a947 */ /* 0x004fea000383ffff */
[----:B------:R-:W-:Y:S05]  /*bd50*/  BRA `(.L_x_157) ;  /* 0xffffffb800f87947 */ /* 0x000fea000383ffff */
.L_x_161:
[----:B-1----:R-:W-:Y:S07]  /*bd60*/  MOV R0, UR17 ;  /* 0x0000001100007c02 */ /* 0x002fee0008000f00 */
.L_x_350:
[----:B-1----:R1:W2:Y:S02]  /*bd70*/  SYNCS.PHASECHK.TRANS64.TRYWAIT P0, [R0+URZ+0x488], R6 ;  /* 0x00048806000075a7 */ /* 0x0022a400080011ff */
[----:B--2---:R-:W-:Y:S05]  /*bd80*/  @!P0 NANOSLEEP.SYNCS 0x989680 ;  /* 0x009896800000895d */ /* 0x004fea0003900000 */
[----:B------:R-:W2:Y:S02]  /*bd90*/  @!P0 SYNCS.PHASECHK.TRANS64 P0, [R0+URZ+0x488], R6 ;  /* 0x00048806000085a7 */ /* 0x000ea400080010ff */
[----:B--2---:R-:W-:Y:S05]  /*bda0*/  @!P0 BRA `(.L_x_350) ;  /* 0xfffffffc00f08947 */ /* 0x004fea000383ffff */
[----:B------:R-:W-:Y:S05]  /*bdb0*/  BRA `(.L_x_351) ;  /* 0xffffffbc00487947 */ /* 0x000fea000383ffff */
.L_x_164:
[----:B--2---:R2:W3:Y:S02]  /*bdc0*/  SYNCS.PHASECHK.TRANS64.TRYWAIT P0, [R3+URZ+0x4a0], R0 ;  /* 0x0004a000030075a7 */ /* 0x0044e400080011ff */
[----:B---3--:R-:W-:Y:S05]  /*bdd0*/  @!P0 NANOSLEEP.SYNCS 0x989680 ;  /* 0x009896800000895d */ /* 0x008fea0003900000 */
[----:B------:R-:W3:Y:S02]  /*bde0*/  @!P0 SYNCS.PHASECHK.TRANS64 P0, [R3+URZ+0x4a0], R0 ;  /* 0x0004a000030085a7 */ /* 0x000ee400080010ff */
[----:B---3--:R-:W-:Y:S05]  /*bdf0*/  @!P0 BRA `(.L_x_164) ;  /* 0xfffffffc00f08947 */ /* 0x008fea000383ffff */
[----:B------:R-:W-:Y:S05]  /*be00*/  BRA `(.L_x_352) ;  /* 0xffffffc000947947 */ /* 0x000fea000383ffff */
.L_x_175:
[----:B-1----:R-:W-:Y:S04]  /*be10*/  MOV R0, UR44 ;  /* 0x0000002c00007c02 */ /* 0x002fe80008000f00 */
[----:B------:R1:W2:Y:S03]  /*be20*/  SYNCS.PHASECHK.TRANS64.TRYWAIT P1, [R0+URZ+0x480], R3 ;  /* 0x00048003000075a7 */ /* 0x0002a600080211ff */
[----:B--2---:R-:W-:Y:S05]  /*be30*/  @!P1 NANOSLEEP.SYNCS 0x989680 ;  /* 0x009896800000995d */ /* 0x004fea0003900000 */
[----:B------:R-:W2:Y:S02]  /*be40*/  @!P1 SYNCS.PHASECHK.TRANS64 P1, [R0+URZ+0x480], R3 ;  /* 0x00048003000095a7 */ /* 0x000ea400080210ff */
[----:B--2---:R-:W-:Y:S05]  /*be50*/  @!P1 BRA `(.L_x_175) ;  /* 0xfffffffc00ec9947 */ /* 0x004fea000383ffff */
[----:B------:R-:W-:Y:S05]  /*be60*/  BRA `(.L_x_174) ;  /* 0xffffffcc00d07947 */ /* 0x000fea000383ffff */
.L_x_177:
[----:B------:R1:W1:Y:S02]  /*be70*/  SYNCS.PHASECHK.TRANS64.TRYWAIT P1, [R83+URZ+0x4c0], R4 ;  /* 0x0004c004530075a7 */ /* 0x00026400080211ff */
[----:B-1----:R-:W-:Y:S05]  /*be80*/  @!P1 NANOSLEEP.SYNCS 0x989680 ;  /* 0x009896800000995d */ /* 0x002fea0003900000 */
[----:B------:R-:W1:Y:S02]  /*be90*/  @!P1 SYNCS.PHASECHK.TRANS64 P1, [R83+URZ+0x4c0], R4 ;  /* 0x0004c004530095a7 */ /* 0x000e6400080210ff */
[----:B-1----:R-:W-:Y:S05]  /*bea0*/  @!P1 BRA `(.L_x_177) ;  /* 0xfffffffc00f09947 */ /* 0x002fea000383ffff */
[----:B------:R-:W-:Y:S05]  /*beb0*/  BRA `(.L_x_176) ;  /* 0xffffffd0000c7947 */ /* 0x000fea000383ffff */
        .weak           $__internal_0_$__cuda_sm10x_tcgen05_guardrail_trap_col_being_dealloced_not_returned_by_alloc
        .type           $__internal_0_$__cuda_sm10x_tcgen05_guardrail_trap_col_being_dealloced_not_returned_by_alloc,@function
        .size           $__internal_0_$__cuda_sm10x_tcgen05_guardrail_trap_col_being_dealloced_not_returned_by_alloc,($__internal_1_$__cuda_sm10x_tcgen05_guardrail_trap_phase_invalid_during_alloc - $__internal_0_$__cuda_sm10x_tcgen05_guardrail_trap_col_being_dealloced_not_returned_by_alloc)
$__internal_0_$__cuda_sm10x_tcgen05_guardrail_trap_col_being_dealloced_not_returned_by_alloc:
[----:B------:R-:W-:Y:S05]  /*bec0*/  BPT.TRAP 0x1 ;  /* 0x000000040000795c */ /* 0x000fea0000300000 */
[----:B------:R-:W-:-:S04]  /*bed0*/  HFMA2 R3, -RZ, RZ, 0, 0 ;  /* 0x00000000ff037431 */ /* 0x000fc800000001ff */
[----:B------:R-:W-:Y:S05]  /*bee0*/  RET.REL.NODEC R2 `(_ZN7cutlass13device_kernelINS_4gemm6kernel13GemmUniversalIN4cute5tupleIJiiiiEEENS1_10collective13CollectiveMmaINS1_35MainloopSm100TmaUmmaWarpSpecializedILi72ELi2ELi4ENS5_IJNS4_1CILi2EEESB_NSA_ILi1EEEEEEEENS5_IJNSA_ILi128EEENSA_ILi64EEENSA_ILi32EEEEEEaNS5_IJlSC_lEEEaSJ_NS4_8TiledMMAINS4_8MMA_AtomIJNS4_21SM100_MMA_S8_2x1SM_SSIaaiLi128ELi64ELNS4_4UMMA5MajorE0ELSO_0ELNSN_8SaturateE0EEEEEENS4_6LayoutINS5_IJSC_SC_SC_EEENS5_IJNSA_ILi0EEESU_SU_EEEEENS5_IJNS4_10UnderscoreESX_SX_EEEEENS4_28SM100_TMA_2SM_LOAD_MULTICASTENS4_14ComposedLayoutINS4_7SwizzleILi1ELi4ELi3EEENS4_18smem_ptr_flag_bitsILi8EEENSS_INS5_IJNSA_ILi8EEESH_EEENS5_IJSH_SC_EEEEEEEvNS4_8identityENS4_18SM100_TMA_2SM_LOADES1A_vS1B_EENS_8epilogue10collective18CollectiveEpilogueINS1E_23Sm100TmaWarpSpecializedILi1ELi1ELi32ELb0ELb0EEEJNS5_IJSG_SG_SH_EEENS5_IJNSS_ISG_SC_EES1K_EEEaSJ_aSJ_NS1E_6fusion15FusionCallbacksIS1I_NS1M_17LinearCombinationIaiaiLNS_15FloatRoundStyleE2EEES1J_S1L_JEEENS4_5SM1004TMEM4LOAD26SM100_TMEM_LOAD_32dp32b32xENS4_13SM90_TMA_LOADENS11_INS12_ILi2ELi4ELi3EEES15_NSS_INS5_IJS16_SG_EEENS5_IJSG_SC_EEEEEEENS4_39AutoVectorizingCopyWithAssumedAlignmentILi128EEENS4_14SM90_TMA_STOREES21_S23_S23_EEEvvEEEEvNT_6ParamsE) ;  /* 0xffffff4002447950 */ /* 0x000fea0003c3ffff */
        .weak           $__internal_1_$__cuda_sm10x_tcgen05_guardrail_trap_phase_invalid_during_alloc
        .type           $__internal_1_$__cuda_sm10x_tcgen05_guardrail_trap_phase_invalid_during_alloc,@function
        .size           $__internal_1_$__cuda_sm10x_tcgen05_guardrail_trap_phase_invalid_during_alloc,($__internal_2_$__cuda_sm10x_tcgen05_guardrail_trap_unallocated_columns_being_dealloced - $__internal_1_$__cuda_sm10x_tcgen05_guardrail_trap_phase_invalid_during_alloc)
$__internal_1_$__cuda_sm10x_tcgen05_guardrail_trap_phase_invalid_during_alloc:
[----:B------:R-:W-:Y:S05]  /*bef0*/  BPT.TRAP 0x1 ;  /* 0x000000040000795c */ /* 0x000fea0000300000 */
[----:B------:R-:W-:-:S04]  /*bf00*/  MOV R5, 0x0 ;  /* 0x0000000000057802 */ /* 0x000fc80000000f00 */
[----:B------:R-:W-:Y:S05]  /*bf10*/  RET.REL.NODEC R4 `(_ZN7cutlass13device_kernelINS_4gemm6kernel13GemmUniversalIN4cute5tupleIJiiiiEEENS1_10collective13CollectiveMmaINS1_35MainloopSm100TmaUmmaWarpSpecializedILi72ELi2ELi4ENS5_IJNS4_1CILi2EEESB_NSA_ILi1EEEEEEEENS5_IJNSA_ILi128EEENSA_ILi64EEENSA_ILi32EEEEEEaNS5_IJlSC_lEEEaSJ_NS4_8TiledMMAINS4_8MMA_AtomIJNS4_21SM100_MMA_S8_2x1SM_SSIaaiLi128ELi64ELNS4_4UMMA5MajorE0ELSO_0ELNSN_8SaturateE0EEEEEENS4_6LayoutINS5_IJSC_SC_SC_EEENS5_IJNSA_ILi0EEESU_SU_EEEEENS5_IJNS4_10UnderscoreESX_SX_EEEEENS4_28SM100_TMA_2SM_LOAD_MULTICASTENS4_14ComposedLayoutINS4_7SwizzleILi1ELi4ELi3EEENS4_18smem_ptr_flag_bitsILi8EEENSS_INS5_IJNSA_ILi8EEESH_EEENS5_IJSH_SC_EEEEEEEvNS4_8identityENS4_18SM100_TMA_2SM_LOADES1A_vS1B_EENS_8epilogue10collective18CollectiveEpilogueINS1E_23Sm100TmaWarpSpecializedILi1ELi1ELi32ELb0ELb0EEEJNS5_IJSG_SG_SH_EEENS5_IJNSS_ISG_SC_EES1K_EEEaSJ_aSJ_NS1E_6fusion15FusionCallbacksIS1I_NS1M_17LinearCombinationIaiaiLNS_15FloatRoundStyleE2EEES1J_S1L_JEEENS4_5SM1004TMEM4LOAD26SM100_TMEM_LOAD_32dp32b32xENS4_13SM90_TMA_LOADENS11_INS12_ILi2ELi4ELi3EEES15_NSS_INS5_IJS16_SG_EEENS5_IJSG_SC_EEEEEEENS4_39AutoVectorizingCopyWithAssumedAlignmentILi128EEENS4_14SM90_TMA_STOREES21_S23_S23_EEEvvEEEEvNT_6ParamsE) ;  /* 0xffffff4004387950 */ /* 0x000fea0003c3ffff */
        .weak           $__internal_2_$__cuda_sm10x_tcgen05_guardrail_trap_unallocated_columns_being_dealloced
        .type           $__internal_2_$__cuda_sm10x_tcgen05_guardrail_trap_unallocated_columns_being_dealloced,@function
        .size           $__internal_2_$__cuda_sm10x_tcgen05_guardrail_trap_unallocated_columns_being_dealloced,(.L_x_354 - $__internal_2_$__cuda_sm10x_tcgen05_guardrail_trap_unallocated_columns_being_dealloced)
$__internal_2_$__cuda_sm10x_tcgen05_guardrail_trap_unallocated_columns_being_dealloced:
[----:B------:R-:W-:Y:S05]  /*bf20*/  BPT.TRAP 0x1 ;  /* 0x000000040000795c */ /* 0x000fea0000300000 */
[----:B------:R-:W-:-:S04]  /*bf30*/  HFMA2 R3, -RZ, RZ, 0, 0 ;  /* 0x00000000ff037431 */ /* 0x000fc800000001ff */
[----:B------:R-:W-:Y:S05]  /*bf40*/  RET.REL.NODEC R2 `(_ZN7cutlass13device_kernelINS_4gemm6kernel13GemmUniversalIN4cute5tupleIJiiiiEEENS1_10collective13CollectiveMmaINS1_35MainloopSm100TmaUmmaWarpSpecializedILi72ELi2ELi4ENS5_IJNS4_1CILi2EEESB_NSA_ILi1EEEEEEEENS5_IJNSA_ILi128EEENSA_ILi64EEENSA_ILi32EEEEEEaNS5_IJlSC_lEEEaSJ_NS4_8TiledMMAINS4_8MMA_AtomIJNS4_21SM100_MMA_S8_2x1SM_SSIaaiLi128ELi64ELNS4_4UMMA5MajorE0ELSO_0ELNSN_8SaturateE0EEEEEENS4_6LayoutINS5_IJSC_SC_SC_EEENS5_IJNSA_ILi0EEESU_SU_EEEEENS5_IJNS4_10UnderscoreESX_SX_EEEEENS4_28SM100_TMA_2SM_LOAD_MULTICASTENS4_14ComposedLayoutINS4_7SwizzleILi1ELi4ELi3EEENS4_18smem_ptr_flag_bitsILi8EEENSS_INS5_IJNSA_ILi8EEESH_EEENS5_IJSH_SC_EEEEEEEvNS4_8identityENS4_18SM100_TMA_2SM_LOADES1A_vS1B_EENS_8epilogue10collective18CollectiveEpilogueINS1E_23Sm100TmaWarpSpecializedILi1ELi1ELi32ELb0ELb0EEEJNS5_IJSG_SG_SH_EEENS5_IJNSS_ISG_SC_EES1K_EEEaSJ_aSJ_NS1E_6fusion15FusionCallbacksIS1I_NS1M_17LinearCombinationIaiaiLNS_15FloatRoundStyleE2EEES1J_S1L_JEEENS4_5SM1004TMEM4LOAD26SM100_TMEM_LOAD_32dp32b32xENS4_13SM90_TMA_LOADENS11_INS12_ILi2ELi4ELi3EEES15_NSS_INS5_IJS16_SG_EEENS5_IJSG_SC_EEEEEEENS4_39AutoVectorizingCopyWithAssumedAlignmentILi128EEENS4_14SM90_TMA_STOREES21_S23_S23_EEEvvEEEEvNT_6ParamsE) ;  /* 0xffffff40022c7950 */ /* 0x000fea0003c3ffff */
.L_x_353:
[----:B------:R-:W-:-:S00]  /*bf50*/  BRA `(.L_x_353) ;  /* 0xfffffffc00fc7947 */ /* 0x000fc0000383ffff */
[----:B------:R-:W-:-:S00]  /*bf60*/  NOP ;  /* 0x0000000000007918 */ /* 0x000fc00000000000 */
        /* <DEDUP_REMOVED lines=9> */
.L_x_354:


//--------------------- .nv.global.init           --------------------------
	.section	.nv.global.init,"aw",@progbits
.nv.global.init:
	.type		$str$27,@object
	.size		$str$27,($str$28 - $str$27)
$str$27:
        /*0000*/ 	.byte	0x28, 0x61, 0x64, 0x64, 0x72, 0x65, 0x73, 0x73, 0x20, 0x26, 0x20, 0x6d, 0x61, 0x73, 0x6b, 0x29
        /*0010*/ 	.byte	0x20, 0x3d, 0x3d, 0x20, 0x30, 0x00
	.type		$str$28,@object
	.size		$str$28,($str$26 - $str$28)
$str$28:
        /*0016*/ 	.byte	0x2f, 0x74, 0x6d, 0x70, 0x2f, 0x63, 0x75, 0x74, 0x6c, 0x61, 0x73, 0x73, 0x5f, 0x73, 0x77, 0x65
        /*0026*/ 	.byte	0x65, 0x70, 0x5f, 0x73, 0x72, 0x63, 0x2f, 0x69, 0x6e, 0x63, 0x6c, 0x75, 0x64, 0x65, 0x2f, 0x63
        /*0036*/ 	.byte	0x75, 0x74, 0x65, 0x2f, 0x70, 0x6f, 0x69, 0x6e, 0x74, 0x65, 0x72, 0x5f, 0x66, 0x6c, 0x61, 0x67
        /*0046*/ 	.byte	0x67, 0x65, 0x64, 0x2e, 0x68, 0x70, 0x70, 0x00
	.type		$str$26,@object
	.size		$str$26,($str$25 - $str$26)
$str$26:
        /*004e*/ 	.byte	0x2f, 0x74, 0x6d, 0x70, 0x2f, 0x63, 0x75, 0x74, 0x6c, 0x61, 0x73, 0x73, 0x5f, 0x73, 0x77, 0x65
        /*005e*/ 	.byte	0x65, 0x70, 0x5f, 0x73, 0x72, 0x63, 0x2f, 0x69, 0x6e, 0x63, 0x6c, 0x75, 0x64, 0x65, 0x2f, 0x63
        /*006e*/ 	.byte	0x75, 0x74, 0x65, 0x2f, 0x61, 0x74, 0x6f, 0x6d, 0x2f, 0x63, 0x6f, 0x70, 0x79, 0x5f, 0x74, 0x72
        /*007e*/ 	.byte	0x61, 0x69, 0x74, 0x73, 0x5f, 0x73, 0x6d, 0x31, 0x30, 0x30, 0x2e, 0x68, 0x70, 0x70, 0x00
	.type		$str$25,@object
	.size		$str$25,(__unnamed_1 - $str$25)
$str$25:
        /*008d*/ 	.byte	0x28, 0x28, 0x75, 0x69, 0x6e, 0x74, 0x33, 0x32, 0x5f, 0x74, 0x28, 0x74, 0x68, 0x72, 0x65, 0x61
        /*009d*/ 	.byte	0x64, 0x49, 0x64, 0x78, 0x2e, 0x78, 0x29, 0x20, 0x2f, 0x20, 0x33, 0x32, 0x29, 0x20, 0x25, 0x20
        /*00ad*/ 	.byte	0x34, 0x29, 0x20, 0x3d, 0x3d, 0x20, 0x28, 0x28, 0x28, 0x74, 0x6d, 0x65, 0x6d, 0x5f, 0x61, 0x64
        /*00bd*/ 	.byte	0x64, 0x72, 0x20, 0x3e, 0x3e, 0x20, 0x31, 0x36, 0x29, 0x20, 0x2f, 0x20, 0x33, 0x32, 0x29, 0x20
        /*00cd*/ 	.byte	0x25, 0x20, 0x34, 0x29, 0x00
	.type		__unnamed_1,@object
	.size		__unnamed_1,(__unnamed_2 - __unnamed_1)
__unnamed_1:
        /*00d2*/ 	.byte	0x61, 0x75, 0x74, 0x6f, 0x20, 0x63, 0x75, 0x74, 0x65, 0x3a, 0x3a, 0x61, 0x73, 0x5f, 0x70, 0x6f
        /* <DEDUP_REMOVED lines=24> */
        /*0262*/ 	.byte	0x00
	.type		__unnamed_2,@object
	.size		__unnamed_2,(.L_2 - __unnamed_2)
__unnamed_2:
        /* <DEDUP_REMOVED lines=41> */
.L_2:


//--------------------- .nv.shared._ZN7cutlass13device_kernelINS_4gemm6kernel13GemmUniversalIN4cute5tupleIJiiiiEEENS1_10collective13CollectiveMmaINS1_35MainloopSm100TmaUmmaWarpSpecializedILi72ELi2ELi4ENS5_IJNS4_1CILi2EEESB_NSA_ILi1EEEEEEEENS5_IJNSA_ILi128EEENSA_ILi64EEENSA_ILi32EEEEEEaNS5_IJlSC_lEEEaSJ_NS4_8TiledMMAINS4_8MMA_AtomIJNS4_21SM100_MMA_S8_2x1SM_SSIaaiLi128ELi64ELNS4_4UMMA5MajorE0ELSO_0ELNSN_8SaturateE0EEEEEENS4_6LayoutINS5_IJSC_SC_SC_EEENS5_IJNSA_ILi0EEESU_SU_EEEEENS5_IJNS4_10UnderscoreESX_SX_EEEEENS4_28SM100_TMA_2SM_LOAD_MULTICASTENS4_14ComposedLayoutINS4_7SwizzleILi1ELi4ELi3EEENS4_18smem_ptr_flag_bitsILi8EEENSS_INS5_IJNSA_ILi8EEESH_EEENS5_IJSH_SC_EEEEEEEvNS4_8identityENS4_18SM100_TMA_2SM_LOADES1A_vS1B_EENS_8epilogue10collective18CollectiveEpilogueINS1E_23Sm100TmaWarpSpecializedILi1ELi1ELi32ELb0ELb0EEEJNS5_IJSG_SG_SH_EEENS5_IJNSS_ISG_SC_EES1K_EEEaSJ_aSJ_NS1E_6fusion15FusionCallbacksIS1I_NS1M_17LinearCombinationIaiaiLNS_15FloatRoundStyleE2EEES1J_S1L_JEEENS4_5SM1004TMEM4LOAD26SM100_TMEM_LOAD_32dp32b32xENS4_13SM90_TMA_LOADENS11_INS12_ILi2ELi4ELi3EEES15_NSS_INS5_IJS16_SG_EEENS5_IJSG_SC_EEEEEEENS4_39AutoVectorizingCopyWithAssumedAlignmentILi128EEENS4_14SM90_TMA_STOREES21_S23_S23_EEEvvEEEEvNT_6ParamsE --------------------------
	.section	.nv.shared._ZN7cutlass13device_kernelINS_4gemm6kernel13GemmUniversalIN4cute5tupleIJiiiiEEENS1_10collective13CollectiveMmaINS1_35MainloopSm100TmaUmmaWarpSpecializedILi72ELi2ELi4ENS5_IJNS4_1CILi2EEESB_NSA_ILi1EEEEEEEENS5_IJNSA_ILi128EEENSA_ILi64EEENSA_ILi32EEEEEEaNS5_IJlSC_lEEEaSJ_NS4_8TiledMMAINS4_8MMA_AtomIJNS4_21SM100_MMA_S8_2x1SM_SSIaaiLi128ELi64ELNS4_4UMMA5MajorE0ELSO_0ELNSN_8SaturateE0EEEEEENS4_6LayoutINS5_IJSC_SC_SC_EEENS5_IJNSA_ILi0EEESU_SU_EEEEENS5_IJNS4_10UnderscoreESX_SX_EEEEENS4_28SM100_TMA_2SM_LOAD_MULTICASTENS4_14ComposedLayoutINS4_7SwizzleILi1ELi4ELi3EEENS4_18smem_ptr_flag_bitsILi8EEENSS_INS5_IJNSA_ILi8EEESH_EEENS5_IJSH_SC_EEEEEEEvNS4_8identityENS4_18SM100_TMA_2SM_LOADES1A_vS1B_EENS_8epilogue10collective18CollectiveEpilogueINS1E_23Sm100TmaWarpSpecializedILi1ELi1ELi32ELb0ELb0EEEJNS5_IJSG_SG_SH_EEENS5_IJNSS_ISG_SC_EES1K_EEEaSJ_aSJ_NS1E_6fusion15FusionCallbacksIS1I_NS1M_17LinearCombinationIaiaiLNS_15FloatRoundStyleE2EEES1J_S1L_JEEENS4_5SM1004TMEM4LOAD26SM100_TMEM_LOAD_32dp32b32xENS4_13SM90_TMA_LOADENS11_INS12_ILi2ELi4ELi3EEES15_NSS_INS5_IJS16_SG_EEENS5_IJSG_SC_EEEEEEENS4_39AutoVectorizingCopyWithAssumedAlignmentILi128EEENS4_14SM90_TMA_STOREES21_S23_S23_EEEvvEEEEvNT_6ParamsE,"aw",@nobits
	.sectionflags	@""
	.align	16
	.zero		1024


//--------------------- .nv.shared.reserved.0     --------------------------
	.section	.nv.shared.reserved.0,"aw",@nobits
	.weak		__nv_reservedSMEM_offset_0_alias
	.size		__nv_reservedSMEM_offset_0_alias, 0, 64
	.other		__nv_reservedSMEM_offset_0_alias,@"STO_CUDA_RESERVED_SHARED STV_DEFAULT"
__nv_reservedSMEM_offset_0_alias:
	.zero		0
.nv.shared.reserved.0:
	.zero		64
	.weak		__nv_reservedSMEM_tcgen05_partition
	.type		__nv_reservedSMEM_tcgen05_partition,@object
	.size		__nv_reservedSMEM_tcgen05_partition,(.L_0 - __nv_reservedSMEM_tcgen05_partition)
__nv_reservedSMEM_tcgen05_partition:
	.zero		32
.L_0:


//--------------------- .nv.global                --------------------------
	.section	.nv.global,"aw",@nobits
.nv.global:
	.type		_ZN40_INTERNAL_51c3ba16_4_k_cu_00a65031_102464cute1_E,@object
	.size		_ZN40_INTERNAL_51c3ba16_4_k_cu_00a65031_102464cute1_E,(_ZN40_INTERNAL_51c3ba16_4_k_cu_00a65031_102464cuda3std3__45__cpo6cbeginE - _ZN40_INTERNAL_51c3ba16_4_k_cu_00a65031_102464cute1_E)
_ZN40_INTERNAL_51c3ba16_4_k_cu_00a65031_102464cute1_E:
	.zero		1
	.type		_ZN40_INTERNAL_51c3ba16_4_k_cu_00a65031_102464cuda3std3__45__cpo6cbeginE,@object
	.size		_ZN40_INTERNAL_51c3ba16_4_k_cu_00a65031_102464cuda3std3__45__cpo6cbeginE,(_ZN40_INTERNAL_51c3ba16_4_k_cu_00a65031_102464cuda3std3__48in_placeE - _ZN40_INTERNAL_51c3ba16_4_k_cu_00a65031_102464cuda3std3__45__cpo6cbeginE)
_ZN40_INTERNAL_51c3ba16_4_k_cu_00a65031_102464cuda3std3__45__cpo6cbeginE:
	.zero		1
	.type		_ZN40_INTERNAL_51c3ba16_4_k_cu_00a65031_102464cuda3std3__48in_placeE,@object
	.size		_ZN40_INTERNAL_51c3ba16_4_k_cu_00a65031_102464cuda3std3__48in_placeE,(_ZN40_INTERNAL_51c3ba16_4_k_cu_00a65031_102464cuda3std6ranges3__45__cpo9iter_moveE - _ZN40_INTERNAL_51c3ba16_4_k_cu_00a65031_102464cuda3std3__48in_placeE)
_ZN40_INTERNAL_51c3ba16_4_k_cu_00a65031_102464cuda3std3__48in_placeE:
	.zero		1
	.type		_ZN40_INTERNAL_51c3ba16_4_k_cu_00a65031_102464cuda3std6ranges3__45__cpo9iter_moveE,@object
	.size		_ZN40_INTERNAL_51c3ba16_4_k_cu_00a65031_102464cuda3std6ranges3__45__cpo9iter_moveE,(_ZN40_INTERNAL_51c3ba16_4_k_cu_00a65031_102464cuda3std3__45__cpo5beginE - _ZN40_INTERNAL_51c3ba16_4_k_cu_00a65031_102464cuda3std6ranges3__45__cpo9iter_moveE)
_ZN40_INTERNAL_51c3ba16_4_k_cu_00a65031_102464cuda3std6ranges3__45__cpo9iter_moveE:
	.zero		1
	.type		_ZN40_INTERNAL_51c3ba16_4_k_cu_00a65031_102464cuda3std3__45__cpo5beginE,@object
	.size		_ZN40_INTERNAL_51c3ba16_4_k_cu_00a65031_102464cuda3std3__45__cpo5beginE,(_ZN40_INTERNAL_51c3ba16_4_k_cu_00a65031_102464cuda3std3__442_GLOBAL__N__51c3ba16_4_k_cu_00a65031_102466ignoreE - _ZN40_INTERNAL_51c3ba16_4_k_cu_00a65031_102464cuda3std3__45__cpo5beginE)
_ZN40_INTERNAL_51c3ba16_4_k_cu_00a65031_102464cuda3std3__45__cpo5beginE:
	.zero		1
	.type		_ZN40_INTERNAL_51c3ba16_4_k_cu_00a65031_102464cuda3std3__442_GLOBAL__N__51c3ba16_4_k_cu_00a65031_102466ignoreE,@object
	.size		_ZN40_INTERNAL_51c3ba16_4_k_cu_00a65031_102464cuda3std3__442_GLOBAL__N__51c3ba16_4_k_cu_00a65031_102466ignoreE,(_ZN40_INTERNAL_51c3ba16_4_k_cu_00a65031_102464cute7productE - _ZN40_INTERNAL_51c3ba16_4_k_cu_00a65031_102464cuda3std3__442_GLOBAL__N__51c3ba16_4_k_cu_00a65031_102466ignoreE)
_ZN40_INTERNAL_51c3ba16_4_k_cu_00a65031_102464cuda3std3__442_GLOBAL__N__51c3ba16_4_k_cu_00a65031_102466ignoreE:
	.zero		1
	.type		_ZN40_INTERNAL_51c3ba16_4_k_cu_00a65031_102464cute7productE,@object
	.size		_ZN40_INTERNAL_51c3ba16_4_k_cu_00a65031_102464cute7productE,(_ZN40_INTERNAL_51c3ba16_4_k_cu_00a65031_102464cuda3std3__45__cpo3endE - _ZN40_INTERNAL_51c3ba16_4_k_cu_00a65031_102464cute7productE)
_ZN40_INTERNAL_51c3ba16_4_k_cu_00a65031_102464cute7productE:
	.zero		1
	.type		_ZN40_INTERNAL_51c3ba16_4_k_cu_00a65031_102464cuda3std3__45__cpo3endE,@object
	.size		_ZN40_INTERNAL_51c3ba16_4_k_cu_00a65031_102464cuda3std3__45__cpo3endE,(_ZN40_INTERNAL_51c3ba16_4_k_cu_00a65031_102464cuda3std3__419piecewise_constructE - _ZN40_INTERNAL_51c3ba16_4_k_cu_00a65031_102464cuda3std3__45__cpo3endE)
_ZN40_INTERNAL_51c3ba16_4_k_cu_00a65031_102464cuda3std3__45__cpo3endE:
	.zero		1
	.type		_ZN40_INTERNAL_51c3ba16_4_k_cu_00a65031_102464cuda3std3__419piecewise_constructE,@object
	.size		_ZN40_INTERNAL_51c3ba16_4_k_cu_00a65031_102464cuda3std3__419piecewise_constructE,(_ZN40_INTERNAL_51c3ba16_4_k_cu_00a65031_102464cuda3std3__45__cpo4cendE - _ZN40_INTERNAL_51c3ba16_4_k_cu_00a65031_102464cuda3std3__419piecewise_constructE)
_ZN40_INTERNAL_51c3ba16_4_k_cu_00a65031_102464cuda3std3__419piecewise_constructE:
	.zero		1
	.type		_ZN40_INTERNAL_51c3ba16_4_k_cu_00a65031_102464cuda3std3__45__cpo4cendE,@object
	.size		_ZN40_INTERNAL_51c3ba16_4_k_cu_00a65031_102464cuda3std3__45__cpo4cendE,(_ZN40_INTERNAL_51c3ba16_4_k_cu_00a65031_102464cuda3std6ranges3__45__cpo4swapE - _ZN40_INTERNAL_51c3ba16_4_k_cu_00a65031_102464cuda3std3__45__cpo4cendE)
_ZN40_INTERNAL_51c3ba16_4_k_cu_00a65031_102464cuda3std3__45__cpo4cendE:
	.zero		1
	.type		_ZN40_INTERNAL_51c3ba16_4_k_cu_00a65031_102464cuda3std6ranges3__45__cpo4swapE,@object
	.size		_ZN40_INTERNAL_51c3ba16_4_k_cu_00a65031_102464cuda3std6ranges3__45__cpo4swapE,(.L_10 - _ZN40_INTERNAL_51c3ba16_4_k_cu_00a65031_102464cuda3std6ranges3__45__cpo4swapE)
_ZN40_INTERNAL_51c3ba16_4_k_cu_00a65031_102464cuda3std6ranges3__45__cpo4swapE:
	.zero		1
.L_10:


//--------------------- .nv.constant0._ZN7cutlass13device_kernelINS_4gemm6kernel13GemmUniversalIN4cute5tupleIJiiiiEEENS1_10collective13CollectiveMmaINS1_35MainloopSm100TmaUmmaWarpSpecializedILi72ELi2ELi4ENS5_IJNS4_1CILi2EEESB_NSA_ILi1EEEEEEEENS5_IJNSA_ILi128EEENSA_ILi64EEENSA_ILi32EEEEEEaNS5_IJlSC_lEEEaSJ_NS4_8TiledMMAINS4_8MMA_AtomIJNS4_21SM100_MMA_S8_2x1SM_SSIaaiLi128ELi64ELNS4_4UMMA5MajorE0ELSO_0ELNSN_8SaturateE0EEEEEENS4_6LayoutINS5_IJSC_SC_SC_EEENS5_IJNSA_ILi0EEESU_SU_EEEEENS5_IJNS4_10UnderscoreESX_SX_EEEEENS4_28SM100_TMA_2SM_LOAD_MULTICASTENS4_14ComposedLayoutINS4_7SwizzleILi1ELi4ELi3EEENS4_18smem_ptr_flag_bitsILi8EEENSS_INS5_IJNSA_ILi8EEESH_EEENS5_IJSH_SC_EEEEEEEvNS4_8identityENS4_18SM100_TMA_2SM_LOADES1A_vS1B_EENS_8epilogue10collective18CollectiveEpilogueINS1E_23Sm100TmaWarpSpecializedILi1ELi1ELi32ELb0ELb0EEEJNS5_IJSG_SG_SH_EEENS5_IJNSS_ISG_SC_EES1K_EEEaSJ_aSJ_NS1E_6fusion15FusionCallbacksIS1I_NS1M_17LinearCombinationIaiaiLNS_15FloatRoundStyleE2EEES1J_S1L_JEEENS4_5SM1004TMEM4LOAD26SM100_TMEM_LOAD_32dp32b32xENS4_13SM90_TMA_LOADENS11_INS12_ILi2ELi4ELi3EEES15_NSS_INS5_IJS16_SG_EEENS5_IJSG_SC_EEEEEEENS4_39AutoVectorizingCopyWithAssumedAlignmentILi128EEENS4_14SM90_TMA_STOREES21_S23_S23_EEEvvEEEEvNT_6ParamsE --------------------------
	.section	.nv.constant0._ZN7cutlass13device_kernelINS_4gemm6kernel13GemmUniversalIN4cute5tupleIJiiiiEEENS1_10collective13CollectiveMmaINS1_35MainloopSm100TmaUmmaWarpSpecializedILi72ELi2ELi4ENS5_IJNS4_1CILi2EEESB_NSA_ILi1EEEEEEEENS5_IJNSA_ILi128EEENSA_ILi64EEENSA_ILi32EEEEEEaNS5_IJlSC_lEEEaSJ_NS4_8TiledMMAINS4_8MMA_AtomIJNS4_21SM100_MMA_S8_2x1SM_SSIaaiLi128ELi64ELNS4_4UMMA5MajorE0ELSO_0ELNSN_8SaturateE0EEEEEENS4_6LayoutINS5_IJSC_SC_SC_EEENS5_IJNSA_ILi0EEESU_SU_EEEEENS5_IJNS4_10UnderscoreESX_SX_EEEEENS4_28SM100_TMA_2SM_LOAD_MULTICASTENS4_14ComposedLayoutINS4_7SwizzleILi1ELi4ELi3EEENS4_18smem_ptr_flag_bitsILi8EEENSS_INS5_IJNSA_ILi8EEESH_EEENS5_IJSH_SC_EEEEEEEvNS4_8identityENS4_18SM100_TMA_2SM_LOADES1A_vS1B_EENS_8epilogue10collective18CollectiveEpilogueINS1E_23Sm100TmaWarpSpecializedILi1ELi1ELi32ELb0ELb0EEEJNS5_IJSG_SG_SH_EEENS5_IJNSS_ISG_SC_EES1K_EEEaSJ_aSJ_NS1E_6fusion15FusionCallbacksIS1I_NS1M_17LinearCombinationIaiaiLNS_15FloatRoundStyleE2EEES1J_S1L_JEEENS4_5SM1004TMEM4LOAD26SM100_TMEM_LOAD_32dp32b32xENS4_13SM90_TMA_LOADENS11_INS12_ILi2ELi4ELi3EEES15_NSS_INS5_IJS16_SG_EEENS5_IJSG_SC_EEEEEEENS4_39AutoVectorizingCopyWithAssumedAlignmentILi128EEENS4_14SM90_TMA_STOREES21_S23_S23_EEEvvEEEEvNT_6ParamsE,"a",@progbits
	.sectionflags	@""
	.align	4
.nv.constant0._ZN7cutlass13device_kernelINS_4gemm6kernel13GemmUniversalIN4cute5tupleIJiiiiEEENS1_10collective13CollectiveMmaINS1_35MainloopSm100TmaUmmaWarpSpecializedILi72ELi2ELi4ENS5_IJNS4_1CILi2EEESB_NSA_ILi1EEEEEEEENS5_IJNSA_ILi128EEENSA_ILi64EEENSA_ILi32EEEEEEaNS5_IJlSC_lEEEaSJ_NS4_8TiledMMAINS4_8MMA_AtomIJNS4_21SM100_MMA_S8_2x1SM_SSIaaiLi128ELi64ELNS4_4UMMA5MajorE0ELSO_0ELNSN_8SaturateE0EEEEEENS4_6LayoutINS5_IJSC_SC_SC_EEENS5_IJNSA_ILi0EEESU_SU_EEEEENS5_IJNS4_10UnderscoreESX_SX_EEEEENS4_28SM100_TMA_2SM_LOAD_MULTICASTENS4_14ComposedLayoutINS4_7SwizzleILi1ELi4ELi3EEENS4_18smem_ptr_flag_bitsILi8EEENSS_INS5_IJNSA_ILi8EEESH_EEENS5_IJSH_SC_EEEEEEEvNS4_8identityENS4_18SM100_TMA_2SM_LOADES1A_vS1B_EENS_8epilogue10collective18CollectiveEpilogueINS1E_23Sm100TmaWarpSpecializedILi1ELi1ELi32ELb0ELb0EEEJNS5_IJSG_SG_SH_EEENS5_IJNSS_ISG_SC_EES1K_EEEaSJ_aSJ_NS1E_6fusion15FusionCallbacksIS1I_NS1M_17LinearCombinationIaiaiLNS_15FloatRoundStyleE2EEES1J_S1L_JEEENS4_5SM1004TMEM4LOAD26SM100_TMEM_LOAD_32dp32b32xENS4_13SM90_TMA_LOADENS11_INS12_ILi2ELi4ELi3EEES15_NSS_INS5_IJS16_SG_EEENS5_IJSG_SC_EEEEEEENS4_39AutoVectorizingCopyWithAssumedAlignmentILi128EEENS4_14SM90_TMA_STOREES21_S23_S23_EEEvvEEEEvNT_6ParamsE:
	.zero		2944


//--------------------- SYMBOLS --------------------------

	.type		.nv.reservedSmem.offset0,@object
	.size		.nv.reservedSmem.offset0,0x4
	.type		.nv.reservedSmem.cap,@object
	.size		.nv.reservedSmem.cap,0x4
	.type		__assertfail,@function
